//
// Generated by NVIDIA NVVM Compiler
//
// Compiler Build ID: CL-36424714
// Cuda compilation tools, release 13.0, V13.0.88
// Based on NVVM 20.0.0
//

.version 9.0
.target sm_100
.address_size 64

	// .globl	_Z16reduction_KerneliiPfS_
// _ZZN3cub18CUB_300001_SM_10006detail6reduce28DeviceReduceSingleTileKernelINS2_10policy_hubIfjN4cuda3std3__44plusIfEEE10Policy1000EN6thrust24THRUST_300001_SM_1000_NS10device_ptrIfEEPfjS9_ffNS7_10__identityEEEvT0_T1_T2_T3_T4_T6_E12temp_storage has been demoted
// _ZZN3cub18CUB_300001_SM_10006detail6reduce18DeviceReduceKernelINS2_10policy_hubIfjN4cuda3std3__44plusIfEEE10Policy1000EN6thrust24THRUST_300001_SM_1000_NS10device_ptrIfEEjS9_fNS7_10__identityEEEvT0_PT3_T1_NS0_13GridEvenShareISK_EET2_T4_E12temp_storage has been demoted
// _ZZN3cub18CUB_300001_SM_10006detail6reduce28DeviceReduceSingleTileKernelINS2_10policy_hubIfjN4cuda3std3__44plusIfEEE10Policy1000EPfSC_iS9_ffNS7_10__identityEEEvT0_T1_T2_T3_T4_T6_E12temp_storage has been demoted
// _ZZN3cub18CUB_300001_SM_10006detail6reduce28DeviceReduceSingleTileKernelINS2_10policy_hubIfyN4cuda3std3__44plusIfEEE10Policy1000EN6thrust24THRUST_300001_SM_1000_NS10device_ptrIfEEPfyS9_ffNS7_10__identityEEEvT0_T1_T2_T3_T4_T6_E12temp_storage has been demoted
// _ZZN3cub18CUB_300001_SM_10006detail6reduce18DeviceReduceKernelINS2_10policy_hubIfyN4cuda3std3__44plusIfEEE10Policy1000EN6thrust24THRUST_300001_SM_1000_NS10device_ptrIfEEyS9_fNS7_10__identityEEEvT0_PT3_T1_NS0_13GridEvenShareISK_EET2_T4_E12temp_storage has been demoted
// _ZZN3cub18CUB_300001_SM_10006detail6reduce28DeviceReduceSingleTileKernelINS2_10policy_hubIfyN4cuda3std3__44plusIfEEE10Policy1000EPfSC_iS9_ffNS7_10__identityEEEvT0_T1_T2_T3_T4_T6_E12temp_storage has been demoted
.global .align 1 .b8 _ZN34_INTERNAL_1c334843_4_k_cu_f4b2f5304cuda3std3__45__cpo5beginE[1];
.global .align 1 .b8 _ZN34_INTERNAL_1c334843_4_k_cu_f4b2f5304cuda3std3__45__cpo3endE[1];
.global .align 1 .b8 _ZN34_INTERNAL_1c334843_4_k_cu_f4b2f5304cuda3std3__45__cpo6cbeginE[1];
.global .align 1 .b8 _ZN34_INTERNAL_1c334843_4_k_cu_f4b2f5304cuda3std3__45__cpo4cendE[1];
.global .align 1 .b8 _ZN34_INTERNAL_1c334843_4_k_cu_f4b2f5304cuda3std3__45__cpo6rbeginE[1];
.global .align 1 .b8 _ZN34_INTERNAL_1c334843_4_k_cu_f4b2f5304cuda3std3__45__cpo4rendE[1];
.global .align 1 .b8 _ZN34_INTERNAL_1c334843_4_k_cu_f4b2f5304cuda3std3__45__cpo7crbeginE[1];
.global .align 1 .b8 _ZN34_INTERNAL_1c334843_4_k_cu_f4b2f5304cuda3std3__45__cpo5crendE[1];
.global .align 1 .b8 _ZN34_INTERNAL_1c334843_4_k_cu_f4b2f5304cuda3std3__436_GLOBAL__N__1c334843_4_k_cu_f4b2f5306ignoreE[1];
.global .align 1 .b8 _ZN34_INTERNAL_1c334843_4_k_cu_f4b2f5304cuda3std3__419piecewise_constructE[1];
.global .align 1 .b8 _ZN34_INTERNAL_1c334843_4_k_cu_f4b2f5304cuda3std3__48in_placeE[1];
.global .align 1 .b8 _ZN34_INTERNAL_1c334843_4_k_cu_f4b2f5304cuda3std3__420unreachable_sentinelE[1];
.global .align 1 .b8 _ZN34_INTERNAL_1c334843_4_k_cu_f4b2f5304cuda3std3__47nulloptE[1];
.global .align 1 .b8 _ZN34_INTERNAL_1c334843_4_k_cu_f4b2f5304cuda3std3__48unexpectE[1];
.global .align 1 .b8 _ZN34_INTERNAL_1c334843_4_k_cu_f4b2f5304cuda3std6ranges3__45__cpo4swapE[1];
.global .align 1 .b8 _ZN34_INTERNAL_1c334843_4_k_cu_f4b2f5304cuda3std6ranges3__45__cpo9iter_moveE[1];
.global .align 1 .b8 _ZN34_INTERNAL_1c334843_4_k_cu_f4b2f5304cuda3std6ranges3__45__cpo5beginE[1];
.global .align 1 .b8 _ZN34_INTERNAL_1c334843_4_k_cu_f4b2f5304cuda3std6ranges3__45__cpo3endE[1];
.global .align 1 .b8 _ZN34_INTERNAL_1c334843_4_k_cu_f4b2f5304cuda3std6ranges3__45__cpo6cbeginE[1];
.global .align 1 .b8 _ZN34_INTERNAL_1c334843_4_k_cu_f4b2f5304cuda3std6ranges3__45__cpo4cendE[1];
.global .align 1 .b8 _ZN34_INTERNAL_1c334843_4_k_cu_f4b2f5304cuda3std6ranges3__45__cpo7advanceE[1];
.global .align 1 .b8 _ZN34_INTERNAL_1c334843_4_k_cu_f4b2f5304cuda3std6ranges3__45__cpo9iter_swapE[1];
.global .align 1 .b8 _ZN34_INTERNAL_1c334843_4_k_cu_f4b2f5304cuda3std6ranges3__45__cpo4nextE[1];
.global .align 1 .b8 _ZN34_INTERNAL_1c334843_4_k_cu_f4b2f5304cuda3std6ranges3__45__cpo4prevE[1];
.global .align 1 .b8 _ZN34_INTERNAL_1c334843_4_k_cu_f4b2f5304cuda3std6ranges3__45__cpo4dataE[1];
.global .align 1 .b8 _ZN34_INTERNAL_1c334843_4_k_cu_f4b2f5304cuda3std6ranges3__45__cpo5cdataE[1];
.global .align 1 .b8 _ZN34_INTERNAL_1c334843_4_k_cu_f4b2f5304cuda3std6ranges3__45__cpo4sizeE[1];
.global .align 1 .b8 _ZN34_INTERNAL_1c334843_4_k_cu_f4b2f5304cuda3std6ranges3__45__cpo5ssizeE[1];
.global .align 1 .b8 _ZN34_INTERNAL_1c334843_4_k_cu_f4b2f5304cuda3std6ranges3__45__cpo8distanceE[1];
.global .align 1 .b8 _ZN34_INTERNAL_1c334843_4_k_cu_f4b2f5306thrust24THRUST_300001_SM_1000_NS8cuda_cub3parE[1];
.global .align 1 .b8 _ZN34_INTERNAL_1c334843_4_k_cu_f4b2f5306thrust24THRUST_300001_SM_1000_NS8cuda_cub10par_nosyncE[1];
.global .align 1 .b8 _ZN34_INTERNAL_1c334843_4_k_cu_f4b2f5306thrust24THRUST_300001_SM_1000_NS6system6detail10sequential3seqE[1];
.global .align 1 .b8 _ZN34_INTERNAL_1c334843_4_k_cu_f4b2f5306thrust24THRUST_300001_SM_1000_NS12placeholders2_1E[1];
.global .align 1 .b8 _ZN34_INTERNAL_1c334843_4_k_cu_f4b2f5306thrust24THRUST_300001_SM_1000_NS12placeholders2_2E[1];
.global .align 1 .b8 _ZN34_INTERNAL_1c334843_4_k_cu_f4b2f5306thrust24THRUST_300001_SM_1000_NS12placeholders2_3E[1];
.global .align 1 .b8 _ZN34_INTERNAL_1c334843_4_k_cu_f4b2f5306thrust24THRUST_300001_SM_1000_NS12placeholders2_4E[1];
.global .align 1 .b8 _ZN34_INTERNAL_1c334843_4_k_cu_f4b2f5306thrust24THRUST_300001_SM_1000_NS12placeholders2_5E[1];
.global .align 1 .b8 _ZN34_INTERNAL_1c334843_4_k_cu_f4b2f5306thrust24THRUST_300001_SM_1000_NS12placeholders2_6E[1];
.global .align 1 .b8 _ZN34_INTERNAL_1c334843_4_k_cu_f4b2f5306thrust24THRUST_300001_SM_1000_NS12placeholders2_7E[1];
.global .align 1 .b8 _ZN34_INTERNAL_1c334843_4_k_cu_f4b2f5306thrust24THRUST_300001_SM_1000_NS12placeholders2_8E[1];
.global .align 1 .b8 _ZN34_INTERNAL_1c334843_4_k_cu_f4b2f5306thrust24THRUST_300001_SM_1000_NS12placeholders2_9E[1];
.global .align 1 .b8 _ZN34_INTERNAL_1c334843_4_k_cu_f4b2f5306thrust24THRUST_300001_SM_1000_NS12placeholders3_10E[1];
.global .align 1 .b8 _ZN34_INTERNAL_1c334843_4_k_cu_f4b2f5306thrust24THRUST_300001_SM_1000_NS3seqE[1];
.extern .shared .align 16 .b8 sh_Data[];

.visible .entry _Z16reduction_KerneliiPfS_(
	.param .u32 _Z16reduction_KerneliiPfS__param_0,
	.param .u32 _Z16reduction_KerneliiPfS__param_1,
	.param .u64 .ptr .align 1 _Z16reduction_KerneliiPfS__param_2,
	.param .u64 .ptr .align 1 _Z16reduction_KerneliiPfS__param_3
)
{
	.reg .pred 	%p<47>;
	.reg .b32 	%r<183>;
	.reg .b32 	%f<28>;
	.reg .b64 	%rd<17>;

	ld.param.u32 	%r72, [_Z16reduction_KerneliiPfS__param_0];
	ld.param.u32 	%r73, [_Z16reduction_KerneliiPfS__param_1];
	ld.param.u64 	%rd3, [_Z16reduction_KerneliiPfS__param_2];
	ld.param.u64 	%rd2, [_Z16reduction_KerneliiPfS__param_3];
	cvta.to.global.u64 	%rd1, %rd3;
	mov.u32 	%r1, %ntid.x;
	mov.u32 	%r74, %nctaid.x;
	mul.lo.s32 	%r75, %r1, %r74;
	add.s32 	%r76, %r72, %r75;
	add.s32 	%r77, %r75, 1;
	setp.lt.u32 	%p1, %r77, 3;
	selp.b32 	%r78, %r75, 0, %p1;
	add.s32 	%r2, %r76, %r78;
	setp.lt.s32 	%p2, %r2, 1;
	@%p2 bra 	$L__BB0_27;
	mov.u32 	%r80, %ctaid.x;
	mul.lo.s32 	%r81, %r1, %r80;
	mov.u32 	%r3, %tid.x;
	mad.lo.s32 	%r4, %r81, %r2, %r3;
	add.s32 	%r82, %r2, -1;
	and.b32  	%r5, %r2, 3;
	setp.lt.u32 	%p3, %r82, 3;
	mov.b32 	%r169, 0;
	@%p3 bra 	$L__BB0_20;
	and.b32  	%r169, %r2, 2147483644;
	mov.b32 	%r167, 0;
$L__BB0_3:
	mul.lo.s32 	%r84, %r167, %r1;
	add.s32 	%r8, %r4, %r84;
	add.s32 	%r9, %r84, %r3;
	setp.ge.s32 	%p4, %r9, %r73;
	@%p4 bra 	$L__BB0_7;
	setp.ge.s32 	%p5, %r8, %r72;
	@%p5 bra 	$L__BB0_6;
	mul.wide.s32 	%rd4, %r8, 4;
	add.s64 	%rd5, %rd1, %rd4;
	ld.global.f32 	%f1, [%rd5];
	shl.b32 	%r89, %r9, 2;
	mov.u32 	%r90, sh_Data;
	add.s32 	%r91, %r90, %r89;
	st.shared.f32 	[%r91], %f1;
	bra.uni 	$L__BB0_7;
$L__BB0_6:
	shl.b32 	%r85, %r9, 2;
	mov.u32 	%r86, sh_Data;
	add.s32 	%r87, %r86, %r85;
	mov.b32 	%r88, 0;
	st.shared.u32 	[%r87], %r88;
$L__BB0_7:
	add.s32 	%r10, %r8, %r1;
	add.s32 	%r11, %r9, %r1;
	setp.ge.s32 	%p6, %r11, %r73;
	@%p6 bra 	$L__BB0_11;
	setp.lt.s32 	%p7, %r10, %r72;
	@%p7 bra 	$L__BB0_10;
	shl.b32 	%r92, %r11, 2;
	mov.u32 	%r93, sh_Data;
	add.s32 	%r94, %r93, %r92;
	mov.b32 	%r95, 0;
	st.shared.u32 	[%r94], %r95;
	bra.uni 	$L__BB0_11;
$L__BB0_10:
	mul.wide.s32 	%rd6, %r10, 4;
	add.s64 	%rd7, %rd1, %rd6;
	ld.global.f32 	%f2, [%rd7];
	shl.b32 	%r96, %r11, 2;
	mov.u32 	%r97, sh_Data;
	add.s32 	%r98, %r97, %r96;
	st.shared.f32 	[%r98], %f2;
$L__BB0_11:
	add.s32 	%r12, %r10, %r1;
	add.s32 	%r13, %r11, %r1;
	setp.ge.s32 	%p8, %r13, %r73;
	@%p8 bra 	$L__BB0_15;
	setp.lt.s32 	%p9, %r12, %r72;
	@%p9 bra 	$L__BB0_14;
	shl.b32 	%r99, %r13, 2;
	mov.u32 	%r100, sh_Data;
	add.s32 	%r101, %r100, %r99;
	mov.b32 	%r102, 0;
	st.shared.u32 	[%r101], %r102;
	bra.uni 	$L__BB0_15;
$L__BB0_14:
	mul.wide.s32 	%rd8, %r12, 4;
	add.s64 	%rd9, %rd1, %rd8;
	ld.global.f32 	%f3, [%rd9];
	shl.b32 	%r103, %r13, 2;
	mov.u32 	%r104, sh_Data;
	add.s32 	%r105, %r104, %r103;
	st.shared.f32 	[%r105], %f3;
$L__BB0_15:
	add.s32 	%r14, %r12, %r1;
	add.s32 	%r15, %r13, %r1;
	setp.ge.s32 	%p10, %r15, %r73;
	@%p10 bra 	$L__BB0_19;
	setp.lt.s32 	%p11, %r14, %r72;
	@%p11 bra 	$L__BB0_18;
	shl.b32 	%r106, %r15, 2;
	mov.u32 	%r107, sh_Data;
	add.s32 	%r108, %r107, %r106;
	mov.b32 	%r109, 0;
	st.shared.u32 	[%r108], %r109;
	bra.uni 	$L__BB0_19;
$L__BB0_18:
	mul.wide.s32 	%rd10, %r14, 4;
	add.s64 	%rd11, %rd1, %rd10;
	ld.global.f32 	%f4, [%rd11];
	shl.b32 	%r110, %r15, 2;
	mov.u32 	%r111, sh_Data;
	add.s32 	%r112, %r111, %r110;
	st.shared.f32 	[%r112], %f4;
$L__BB0_19:
	add.s32 	%r167, %r167, 4;
	setp.ne.s32 	%p12, %r167, %r169;
	@%p12 bra 	$L__BB0_3;
$L__BB0_20:
	setp.eq.s32 	%p13, %r5, 0;
	@%p13 bra 	$L__BB0_27;
	mov.b32 	%r170, 0;
$L__BB0_22:
	.pragma "nounroll";
	mul.lo.s32 	%r114, %r169, %r1;
	add.s32 	%r20, %r4, %r114;
	add.s32 	%r21, %r114, %r3;
	setp.ge.s32 	%p14, %r21, %r73;
	@%p14 bra 	$L__BB0_26;
	setp.lt.s32 	%p15, %r20, %r72;
	@%p15 bra 	$L__BB0_25;
	shl.b32 	%r115, %r21, 2;
	mov.u32 	%r116, sh_Data;
	add.s32 	%r117, %r116, %r115;
	mov.b32 	%r118, 0;
	st.shared.u32 	[%r117], %r118;
	bra.uni 	$L__BB0_26;
$L__BB0_25:
	mul.wide.s32 	%rd12, %r20, 4;
	add.s64 	%rd13, %rd1, %rd12;
	ld.global.f32 	%f5, [%rd13];
	shl.b32 	%r119, %r21, 2;
	mov.u32 	%r120, sh_Data;
	add.s32 	%r121, %r120, %r119;
	st.shared.f32 	[%r121], %f5;
$L__BB0_26:
	add.s32 	%r169, %r169, 1;
	add.s32 	%r170, %r170, 1;
	setp.ne.s32 	%p16, %r170, %r5;
	@%p16 bra 	$L__BB0_22;
$L__BB0_27:
	bar.sync 	0;
	mul.lo.s32 	%r24, %r2, %r1;
	setp.lt.u32 	%p17, %r24, 2;
	@%p17 bra 	$L__BB0_52;
	mov.u32 	%r25, %tid.x;
	and.b32  	%r26, %r2, 3;
	and.b32  	%r123, %r2, 2147483644;
	neg.s32 	%r27, %r123;
	add.s32 	%r28, %r25, %r1;
	shl.b32 	%r124, %r1, 3;
	shl.b32 	%r29, %r25, 2;
	add.s32 	%r30, %r124, %r29;
	mad.lo.s32 	%r31, %r1, 12, %r29;
	mov.b32 	%r171, 1;
$L__BB0_29:
	setp.lt.s32 	%p18, %r2, 1;
	@%p18 bra 	$L__BB0_51;
	add.s32 	%r126, %r2, -1;
	setp.lt.u32 	%p19, %r126, 3;
	shl.b32 	%r127, %r171, 1;
	add.s32 	%r33, %r127, -1;
	mov.b32 	%r182, 0;
	@%p19 bra 	$L__BB0_41;
	add.s32 	%r175, %r28, %r171;
	shl.b32 	%r129, %r1, 1;
	add.s32 	%r178, %r25, %r129;
	add.s32 	%r174, %r178, %r171;
	shl.b32 	%r37, %r174, 2;
	mad.lo.s32 	%r177, %r1, 3, %r25;
	add.s32 	%r173, %r177, %r171;
	shl.b32 	%r40, %r173, 2;
	add.s32 	%r172, %r25, %r171;
	shl.b32 	%r42, %r172, 2;
	mov.u32 	%r179, sh_Data;
	mov.u32 	%r176, %r25;
	mov.u32 	%r180, %r28;
	mov.u32 	%r181, %r27;
$L__BB0_32:
	and.b32  	%r130, %r176, %r33;
	setp.ne.s32 	%p20, %r130, 0;
	setp.ge.u32 	%p21, %r172, %r73;
	or.pred  	%p22, %p20, %p21;
	@%p22 bra 	$L__BB0_34;
	add.s32 	%r131, %r179, %r42;
	ld.shared.f32 	%f6, [%r131];
	add.s32 	%r132, %r179, %r29;
	ld.shared.f32 	%f7, [%r132];
	add.f32 	%f8, %f6, %f7;
	st.shared.f32 	[%r132], %f8;
$L__BB0_34:
	bar.sync 	0;
	and.b32  	%r133, %r180, %r33;
	setp.ne.s32 	%p23, %r133, 0;
	setp.ge.u32 	%p24, %r175, %r73;
	or.pred  	%p25, %p23, %p24;
	@%p25 bra 	$L__BB0_36;
	add.s32 	%r134, %r28, %r171;
	shl.b32 	%r135, %r134, 2;
	add.s32 	%r136, %r179, %r135;
	ld.shared.f32 	%f9, [%r136];
	shl.b32 	%r137, %r28, 2;
	add.s32 	%r138, %r179, %r137;
	ld.shared.f32 	%f10, [%r138];
	add.f32 	%f11, %f9, %f10;
	st.shared.f32 	[%r138], %f11;
$L__BB0_36:
	bar.sync 	0;
	and.b32  	%r139, %r178, %r33;
	setp.ne.s32 	%p26, %r139, 0;
	setp.ge.u32 	%p27, %r174, %r73;
	or.pred  	%p28, %p26, %p27;
	@%p28 bra 	$L__BB0_38;
	add.s32 	%r140, %r179, %r37;
	ld.shared.f32 	%f12, [%r140];
	add.s32 	%r141, %r179, %r30;
	ld.shared.f32 	%f13, [%r141];
	add.f32 	%f14, %f12, %f13;
	st.shared.f32 	[%r141], %f14;
$L__BB0_38:
	bar.sync 	0;
	and.b32  	%r142, %r177, %r33;
	setp.ne.s32 	%p29, %r142, 0;
	setp.ge.u32 	%p30, %r173, %r73;
	or.pred  	%p31, %p29, %p30;
	@%p31 bra 	$L__BB0_40;
	add.s32 	%r143, %r179, %r40;
	ld.shared.f32 	%f15, [%r143];
	add.s32 	%r144, %r179, %r31;
	ld.shared.f32 	%f16, [%r144];
	add.f32 	%f17, %f15, %f16;
	st.shared.f32 	[%r144], %f17;
$L__BB0_40:
	and.b32  	%r182, %r2, 2147483644;
	bar.sync 	0;
	add.s32 	%r181, %r181, 4;
	shl.b32 	%r145, %r1, 2;
	add.s32 	%r180, %r180, %r145;
	shl.b32 	%r146, %r1, 4;
	add.s32 	%r179, %r179, %r146;
	add.s32 	%r178, %r178, %r145;
	add.s32 	%r177, %r177, %r145;
	add.s32 	%r176, %r176, %r145;
	add.s32 	%r175, %r175, %r145;
	add.s32 	%r174, %r174, %r145;
	add.s32 	%r173, %r173, %r145;
	add.s32 	%r172, %r172, %r145;
	setp.ne.s32 	%p32, %r181, 0;
	@%p32 bra 	$L__BB0_32;
$L__BB0_41:
	setp.eq.s32 	%p33, %r26, 0;
	@%p33 bra 	$L__BB0_51;
	mad.lo.s32 	%r65, %r182, %r1, %r25;
	and.b32  	%r147, %r65, %r33;
	setp.ne.s32 	%p34, %r147, 0;
	add.s32 	%r66, %r65, %r171;
	setp.ge.u32 	%p35, %r66, %r73;
	or.pred  	%p36, %p34, %p35;
	@%p36 bra 	$L__BB0_44;
	shl.b32 	%r148, %r66, 2;
	mov.u32 	%r149, sh_Data;
	add.s32 	%r150, %r149, %r148;
	ld.shared.f32 	%f18, [%r150];
	shl.b32 	%r151, %r65, 2;
	add.s32 	%r152, %r149, %r151;
	ld.shared.f32 	%f19, [%r152];
	add.f32 	%f20, %f18, %f19;
	st.shared.f32 	[%r152], %f20;
$L__BB0_44:
	setp.eq.s32 	%p37, %r26, 1;
	bar.sync 	0;
	@%p37 bra 	$L__BB0_51;
	add.s32 	%r67, %r65, %r1;
	and.b32  	%r153, %r67, %r33;
	setp.ne.s32 	%p38, %r153, 0;
	add.s32 	%r68, %r66, %r1;
	setp.ge.u32 	%p39, %r68, %r73;
	or.pred  	%p40, %p38, %p39;
	@%p40 bra 	$L__BB0_47;
	shl.b32 	%r154, %r68, 2;
	mov.u32 	%r155, sh_Data;
	add.s32 	%r156, %r155, %r154;
	ld.shared.f32 	%f21, [%r156];
	shl.b32 	%r157, %r67, 2;
	add.s32 	%r158, %r155, %r157;
	ld.shared.f32 	%f22, [%r158];
	add.f32 	%f23, %f21, %f22;
	st.shared.f32 	[%r158], %f23;
$L__BB0_47:
	setp.eq.s32 	%p41, %r26, 2;
	bar.sync 	0;
	@%p41 bra 	$L__BB0_51;
	add.s32 	%r69, %r67, %r1;
	and.b32  	%r159, %r69, %r33;
	setp.ne.s32 	%p42, %r159, 0;
	add.s32 	%r70, %r68, %r1;
	setp.ge.u32 	%p43, %r70, %r73;
	or.pred  	%p44, %p42, %p43;
	@%p44 bra 	$L__BB0_50;
	shl.b32 	%r160, %r70, 2;
	mov.u32 	%r161, sh_Data;
	add.s32 	%r162, %r161, %r160;
	ld.shared.f32 	%f24, [%r162];
	shl.b32 	%r163, %r69, 2;
	add.s32 	%r164, %r161, %r163;
	ld.shared.f32 	%f25, [%r164];
	add.f32 	%f26, %f24, %f25;
	st.shared.f32 	[%r164], %f26;
$L__BB0_50:
	bar.sync 	0;
$L__BB0_51:
	shl.b32 	%r171, %r171, 1;
	setp.lt.u32 	%p45, %r171, %r24;
	@%p45 bra 	$L__BB0_29;
$L__BB0_52:
	mov.u32 	%r165, %tid.x;
	setp.ne.s32 	%p46, %r165, 0;
	@%p46 bra 	$L__BB0_54;
	ld.shared.f32 	%f27, [sh_Data];
	mov.u32 	%r166, %ctaid.x;
	cvta.to.global.u64 	%rd14, %rd2;
	mul.wide.u32 	%rd15, %r166, 4;
	add.s64 	%rd16, %rd14, %rd15;
	st.global.f32 	[%rd16], %f27;
$L__BB0_54:
	ret;

}
	// .globl	_Z25reduction_Kernel_improvediiPfS_
.visible .entry _Z25reduction_Kernel_improvediiPfS_(
	.param .u32 _Z25reduction_Kernel_improvediiPfS__param_0,
	.param .u32 _Z25reduction_Kernel_improvediiPfS__param_1,
	.param .u64 .ptr .align 1 _Z25reduction_Kernel_improvediiPfS__param_2,
	.param .u64 .ptr .align 1 _Z25reduction_Kernel_improvediiPfS__param_3
)
{
	.reg .pred 	%p<7>;
	.reg .b32 	%r<17>;
	.reg .b32 	%f<8>;
	.reg .b64 	%rd<11>;

	ld.param.u32 	%r8, [_Z25reduction_Kernel_improvediiPfS__param_0];
	ld.param.u64 	%rd2, [_Z25reduction_Kernel_improvediiPfS__param_2];
	ld.param.u64 	%rd1, [_Z25reduction_Kernel_improvediiPfS__param_3];
	cvta.to.global.u64 	%rd3, %rd2;
	mov.u32 	%r1, %ctaid.x;
	mov.u32 	%r16, %ntid.x;
	mul.lo.s32 	%r9, %r1, %r16;
	shl.b32 	%r10, %r9, 1;
	mov.u32 	%r3, %tid.x;
	add.s32 	%r4, %r10, %r3;
	mul.wide.s32 	%rd4, %r4, 4;
	add.s64 	%rd5, %rd3, %rd4;
	ld.global.f32 	%f1, [%rd5];
	add.s32 	%r11, %r4, %r16;
	mul.wide.u32 	%rd6, %r11, 4;
	add.s64 	%rd7, %rd3, %rd6;
	ld.global.f32 	%f2, [%rd7];
	add.f32 	%f3, %f1, %f2;
	shl.b32 	%r12, %r3, 2;
	mov.u32 	%r13, sh_Data;
	add.s32 	%r5, %r13, %r12;
	st.shared.f32 	[%r5], %f3;
	bar.sync 	0;
	setp.lt.u32 	%p1, %r16, 2;
	@%p1 bra 	$L__BB1_4;
$L__BB1_1:
	setp.ge.s32 	%p2, %r4, %r8;
	shr.u32 	%r7, %r16, 1;
	setp.ge.u32 	%p3, %r3, %r7;
	or.pred  	%p4, %p2, %p3;
	@%p4 bra 	$L__BB1_3;
	shl.b32 	%r14, %r7, 2;
	add.s32 	%r15, %r5, %r14;
	ld.shared.f32 	%f4, [%r15];
	ld.shared.f32 	%f5, [%r5];
	add.f32 	%f6, %f4, %f5;
	st.shared.f32 	[%r5], %f6;
$L__BB1_3:
	bar.sync 	0;
	setp.gt.u32 	%p5, %r16, 3;
	mov.u32 	%r16, %r7;
	@%p5 bra 	$L__BB1_1;
$L__BB1_4:
	setp.ne.s32 	%p6, %r3, 0;
	@%p6 bra 	$L__BB1_6;
	ld.shared.f32 	%f7, [sh_Data];
	cvta.to.global.u64 	%rd8, %rd1;
	mul.wide.u32 	%rd9, %r1, 4;
	add.s64 	%rd10, %rd8, %rd9;
	st.global.f32 	[%rd10], %f7;
$L__BB1_6:
	ret;

}
	// .globl	_ZN3cub18CUB_300001_SM_10006detail11EmptyKernelIvEEvv
.visible .entry _ZN3cub18CUB_300001_SM_10006detail11EmptyKernelIvEEvv()
{


	ret;

}
	// .globl	_ZN3cub18CUB_300001_SM_10006detail6reduce28DeviceReduceSingleTileKernelINS2_10policy_hubIfjN4cuda3std3__44plusIfEEE10Policy1000EN6thrust24THRUST_300001_SM_1000_NS10device_ptrIfEEPfjS9_ffNS7_10__identityEEEvT0_T1_T2_T3_T4_T6_
.visible .entry _ZN3cub18CUB_300001_SM_10006detail6reduce28DeviceReduceSingleTileKernelINS2_10policy_hubIfjN4cuda3std3__44plusIfEEE10Policy1000EN6thrust24THRUST_300001_SM_1000_NS10device_ptrIfEEPfjS9_ffNS7_10__identityEEEvT0_T1_T2_T3_T4_T6_(
	.param .align 8 .b8 _ZN3cub18CUB_300001_SM_10006detail6reduce28DeviceReduceSingleTileKernelINS2_10policy_hubIfjN4cuda3std3__44plusIfEEE10Policy1000EN6thrust24THRUST_300001_SM_1000_NS10device_ptrIfEEPfjS9_ffNS7_10__identityEEEvT0_T1_T2_T3_T4_T6__param_0[8],
	.param .u64 .ptr .align 1 _ZN3cub18CUB_300001_SM_10006detail6reduce28DeviceReduceSingleTileKernelINS2_10policy_hubIfjN4cuda3std3__44plusIfEEE10Policy1000EN6thrust24THRUST_300001_SM_1000_NS10device_ptrIfEEPfjS9_ffNS7_10__identityEEEvT0_T1_T2_T3_T4_T6__param_1,
	.param .u32 _ZN3cub18CUB_300001_SM_10006detail6reduce28DeviceReduceSingleTileKernelINS2_10policy_hubIfjN4cuda3std3__44plusIfEEE10Policy1000EN6thrust24THRUST_300001_SM_1000_NS10device_ptrIfEEPfjS9_ffNS7_10__identityEEEvT0_T1_T2_T3_T4_T6__param_2,
	.param .align 1 .b8 _ZN3cub18CUB_300001_SM_10006detail6reduce28DeviceReduceSingleTileKernelINS2_10policy_hubIfjN4cuda3std3__44plusIfEEE10Policy1000EN6thrust24THRUST_300001_SM_1000_NS10device_ptrIfEEPfjS9_ffNS7_10__identityEEEvT0_T1_T2_T3_T4_T6__param_3[1],
	.param .f32 _ZN3cub18CUB_300001_SM_10006detail6reduce28DeviceReduceSingleTileKernelINS2_10policy_hubIfjN4cuda3std3__44plusIfEEE10Policy1000EN6thrust24THRUST_300001_SM_1000_NS10device_ptrIfEEPfjS9_ffNS7_10__identityEEEvT0_T1_T2_T3_T4_T6__param_4,
	.param .align 1 .b8 _ZN3cub18CUB_300001_SM_10006detail6reduce28DeviceReduceSingleTileKernelINS2_10policy_hubIfjN4cuda3std3__44plusIfEEE10Policy1000EN6thrust24THRUST_300001_SM_1000_NS10device_ptrIfEEPfjS9_ffNS7_10__identityEEEvT0_T1_T2_T3_T4_T6__param_5[1]
)
.maxntid 512
.minnctapersm 1
{
	.reg .pred 	%p<67>;
	.reg .b32 	%r<211>;
	.reg .b32 	%f<384>;
	.reg .b64 	%rd<84>;
	// demoted variable
	.shared .align 4 .b8 _ZZN3cub18CUB_300001_SM_10006detail6reduce28DeviceReduceSingleTileKernelINS2_10policy_hubIfjN4cuda3std3__44plusIfEEE10Policy1000EN6thrust24THRUST_300001_SM_1000_NS10device_ptrIfEEPfjS9_ffNS7_10__identityEEEvT0_T1_T2_T3_T4_T6_E12temp_storage[84];
	ld.param.u64 	%rd9, [_ZN3cub18CUB_300001_SM_10006detail6reduce28DeviceReduceSingleTileKernelINS2_10policy_hubIfjN4cuda3std3__44plusIfEEE10Policy1000EN6thrust24THRUST_300001_SM_1000_NS10device_ptrIfEEPfjS9_ffNS7_10__identityEEEvT0_T1_T2_T3_T4_T6__param_0];
	ld.param.u64 	%rd10, [_ZN3cub18CUB_300001_SM_10006detail6reduce28DeviceReduceSingleTileKernelINS2_10policy_hubIfjN4cuda3std3__44plusIfEEE10Policy1000EN6thrust24THRUST_300001_SM_1000_NS10device_ptrIfEEPfjS9_ffNS7_10__identityEEEvT0_T1_T2_T3_T4_T6__param_1];
	ld.param.u32 	%r51, [_ZN3cub18CUB_300001_SM_10006detail6reduce28DeviceReduceSingleTileKernelINS2_10policy_hubIfjN4cuda3std3__44plusIfEEE10Policy1000EN6thrust24THRUST_300001_SM_1000_NS10device_ptrIfEEPfjS9_ffNS7_10__identityEEEvT0_T1_T2_T3_T4_T6__param_2];
	ld.param.f32 	%f42, [_ZN3cub18CUB_300001_SM_10006detail6reduce28DeviceReduceSingleTileKernelINS2_10policy_hubIfjN4cuda3std3__44plusIfEEE10Policy1000EN6thrust24THRUST_300001_SM_1000_NS10device_ptrIfEEPfjS9_ffNS7_10__identityEEEvT0_T1_T2_T3_T4_T6__param_4];
	cvta.to.global.u64 	%rd1, %rd10;
	setp.ne.s32 	%p1, %r51, 0;
	@%p1 bra 	$L__BB3_3;
	mov.u32 	%r193, %tid.x;
	setp.ne.s32 	%p66, %r193, 0;
	@%p66 bra 	$L__BB3_52;
	st.global.f32 	[%rd1], %f42;
	bra.uni 	$L__BB3_52;
$L__BB3_3:
	cvta.to.global.u64 	%rd2, %rd9;
	setp.gt.u32 	%p2, %r51, 8191;
	@%p2 bra 	$L__BB3_28;
	mov.u32 	%r1, %tid.x;
	setp.ge.u32 	%p24, %r1, %r51;
	mov.f32 	%f371, 0f00000000;
	mov.u32 	%r197, %r1;
	@%p24 bra 	$L__BB3_6;
	mul.wide.u32 	%rd73, %r1, 4;
	add.s64 	%rd74, %rd2, %rd73;
	ld.global.f32 	%f371, [%rd74];
	add.s32 	%r197, %r1, 512;
$L__BB3_6:
	setp.ge.u32 	%p25, %r197, %r51;
	@%p25 bra 	$L__BB3_19;
	not.b32 	%r120, %r197;
	add.s32 	%r121, %r51, %r120;
	shr.u32 	%r122, %r121, 9;
	add.s32 	%r4, %r122, 1;
	and.b32  	%r5, %r4, 15;
	setp.lt.u32 	%p26, %r121, 7680;
	@%p26 bra 	$L__BB3_10;
	and.b32  	%r123, %r4, 16777200;
	neg.s32 	%r195, %r123;
	mul.wide.u32 	%rd75, %r197, 4;
	add.s64 	%rd76, %rd75, %rd2;
	add.s64 	%rd82, %rd76, 16384;
$L__BB3_9:
	.pragma "nounroll";
	ld.global.f32 	%f205, [%rd82+-16384];
	add.f32 	%f206, %f371, %f205;
	ld.global.f32 	%f207, [%rd82+-14336];
	add.f32 	%f208, %f206, %f207;
	ld.global.f32 	%f209, [%rd82+-12288];
	add.f32 	%f210, %f208, %f209;
	ld.global.f32 	%f211, [%rd82+-10240];
	add.f32 	%f212, %f210, %f211;
	ld.global.f32 	%f213, [%rd82+-8192];
	add.f32 	%f214, %f212, %f213;
	ld.global.f32 	%f215, [%rd82+-6144];
	add.f32 	%f216, %f214, %f215;
	ld.global.f32 	%f217, [%rd82+-4096];
	add.f32 	%f218, %f216, %f217;
	ld.global.f32 	%f219, [%rd82+-2048];
	add.f32 	%f220, %f218, %f219;
	ld.global.f32 	%f221, [%rd82];
	add.f32 	%f222, %f220, %f221;
	ld.global.f32 	%f223, [%rd82+2048];
	add.f32 	%f224, %f222, %f223;
	ld.global.f32 	%f225, [%rd82+4096];
	add.f32 	%f226, %f224, %f225;
	ld.global.f32 	%f227, [%rd82+6144];
	add.f32 	%f228, %f226, %f227;
	ld.global.f32 	%f229, [%rd82+8192];
	add.f32 	%f230, %f228, %f229;
	ld.global.f32 	%f231, [%rd82+10240];
	add.f32 	%f232, %f230, %f231;
	ld.global.f32 	%f233, [%rd82+12288];
	add.f32 	%f234, %f232, %f233;
	ld.global.f32 	%f235, [%rd82+14336];
	add.f32 	%f371, %f234, %f235;
	add.s32 	%r197, %r197, 8192;
	add.s32 	%r195, %r195, 16;
	add.s64 	%rd82, %rd82, 32768;
	setp.ne.s32 	%p27, %r195, 0;
	@%p27 bra 	$L__BB3_9;
$L__BB3_10:
	setp.eq.s32 	%p28, %r5, 0;
	@%p28 bra 	$L__BB3_19;
	and.b32  	%r12, %r4, 7;
	setp.lt.u32 	%p29, %r5, 8;
	@%p29 bra 	$L__BB3_13;
	mul.wide.u32 	%rd77, %r197, 4;
	add.s64 	%rd78, %rd2, %rd77;
	ld.global.f32 	%f237, [%rd78];
	add.f32 	%f238, %f371, %f237;
	ld.global.f32 	%f239, [%rd78+2048];
	add.f32 	%f240, %f238, %f239;
	ld.global.f32 	%f241, [%rd78+4096];
	add.f32 	%f242, %f240, %f241;
	ld.global.f32 	%f243, [%rd78+6144];
	add.f32 	%f244, %f242, %f243;
	ld.global.f32 	%f245, [%rd78+8192];
	add.f32 	%f246, %f244, %f245;
	ld.global.f32 	%f247, [%rd78+10240];
	add.f32 	%f248, %f246, %f247;
	ld.global.f32 	%f249, [%rd78+12288];
	add.f32 	%f250, %f248, %f249;
	ld.global.f32 	%f251, [%rd78+14336];
	add.f32 	%f371, %f250, %f251;
	add.s32 	%r197, %r197, 4096;
$L__BB3_13:
	setp.eq.s32 	%p30, %r12, 0;
	@%p30 bra 	$L__BB3_19;
	and.b32  	%r15, %r4, 3;
	setp.lt.u32 	%p31, %r12, 4;
	@%p31 bra 	$L__BB3_16;
	mul.wide.u32 	%rd79, %r197, 4;
	add.s64 	%rd80, %rd2, %rd79;
	ld.global.f32 	%f253, [%rd80];
	add.f32 	%f254, %f371, %f253;
	ld.global.f32 	%f255, [%rd80+2048];
	add.f32 	%f256, %f254, %f255;
	ld.global.f32 	%f257, [%rd80+4096];
	add.f32 	%f258, %f256, %f257;
	ld.global.f32 	%f259, [%rd80+6144];
	add.f32 	%f371, %f258, %f259;
	add.s32 	%r197, %r197, 2048;
$L__BB3_16:
	setp.eq.s32 	%p32, %r15, 0;
	@%p32 bra 	$L__BB3_19;
	mul.wide.u32 	%rd81, %r197, 4;
	add.s64 	%rd83, %rd2, %rd81;
	neg.s32 	%r200, %r15;
$L__BB3_18:
	.pragma "nounroll";
	ld.global.f32 	%f260, [%rd83];
	add.f32 	%f371, %f371, %f260;
	add.s64 	%rd83, %rd83, 2048;
	add.s32 	%r200, %r200, 1;
	setp.ne.s32 	%p33, %r200, 0;
	@%p33 bra 	$L__BB3_18;
$L__BB3_19:
	setp.lt.u32 	%p34, %r51, 512;
	@%p34 bra 	$L__BB3_24;
	// begin inline asm
	mov.u32 %r162, %laneid;
	// end inline asm
	mov.b32 	%r164, %f371;
	mov.b32 	%r165, 1;
	mov.b32 	%r186, 31;
	mov.b32 	%r187, -1;
	// begin inline asm
	shfl.sync.down.b32 %r163, %r164, %r165, %r186, %r187;
	// end inline asm
	setp.gt.s32 	%p58, %r162, 30;
	mov.b32 	%f319, %r163;
	add.f32 	%f320, %f371, %f319;
	selp.f32 	%f321, %f371, %f320, %p58;
	mov.b32 	%r169, %f321;
	mov.b32 	%r170, 2;
	// begin inline asm
	shfl.sync.down.b32 %r168, %r169, %r170, %r186, %r187;
	// end inline asm
	setp.gt.s32 	%p59, %r162, 29;
	mov.b32 	%f322, %r168;
	add.f32 	%f323, %f321, %f322;
	selp.f32 	%f324, %f321, %f323, %p59;
	mov.b32 	%r174, %f324;
	mov.b32 	%r175, 4;
	// begin inline asm
	shfl.sync.down.b32 %r173, %r174, %r175, %r186, %r187;
	// end inline asm
	setp.gt.s32 	%p60, %r162, 27;
	mov.b32 	%f325, %r173;
	add.f32 	%f326, %f324, %f325;
	selp.f32 	%f327, %f324, %f326, %p60;
	mov.b32 	%r179, %f327;
	mov.b32 	%r180, 8;
	// begin inline asm
	shfl.sync.down.b32 %r178, %r179, %r180, %r186, %r187;
	// end inline asm
	setp.gt.s32 	%p61, %r162, 23;
	mov.b32 	%f328, %r178;
	add.f32 	%f329, %f327, %f328;
	selp.f32 	%f330, %f327, %f329, %p61;
	mov.b32 	%r184, %f330;
	mov.b32 	%r185, 16;
	// begin inline asm
	shfl.sync.down.b32 %r183, %r184, %r185, %r186, %r187;
	// end inline asm
	setp.gt.s32 	%p62, %r162, 15;
	mov.b32 	%f331, %r183;
	add.f32 	%f16, %f330, %f331;
	selp.f32 	%f383, %f330, %f16, %p62;
	setp.ne.s32 	%p63, %r162, 0;
	@%p63 bra 	$L__BB3_22;
	shr.u32 	%r188, %r1, 3;
	and.b32  	%r189, %r188, 124;
	mov.u32 	%r190, _ZZN3cub18CUB_300001_SM_10006detail6reduce28DeviceReduceSingleTileKernelINS2_10policy_hubIfjN4cuda3std3__44plusIfEEE10Policy1000EN6thrust24THRUST_300001_SM_1000_NS10device_ptrIfEEPfjS9_ffNS7_10__identityEEEvT0_T1_T2_T3_T4_T6_E12temp_storage;
	add.s32 	%r191, %r190, %r189;
	st.shared.f32 	[%r191+16], %f16;
$L__BB3_22:
	bar.sync 	0;
	setp.ne.s32 	%p64, %r1, 0;
	@%p64 bra 	$L__BB3_50;
	ld.shared.f32 	%f332, [_ZZN3cub18CUB_300001_SM_10006detail6reduce28DeviceReduceSingleTileKernelINS2_10policy_hubIfjN4cuda3std3__44plusIfEEE10Policy1000EN6thrust24THRUST_300001_SM_1000_NS10device_ptrIfEEPfjS9_ffNS7_10__identityEEEvT0_T1_T2_T3_T4_T6_E12temp_storage+20];
	add.f32 	%f333, %f383, %f332;
	ld.shared.f32 	%f334, [_ZZN3cub18CUB_300001_SM_10006detail6reduce28DeviceReduceSingleTileKernelINS2_10policy_hubIfjN4cuda3std3__44plusIfEEE10Policy1000EN6thrust24THRUST_300001_SM_1000_NS10device_ptrIfEEPfjS9_ffNS7_10__identityEEEvT0_T1_T2_T3_T4_T6_E12temp_storage+24];
	add.f32 	%f335, %f333, %f334;
	ld.shared.f32 	%f336, [_ZZN3cub18CUB_300001_SM_10006detail6reduce28DeviceReduceSingleTileKernelINS2_10policy_hubIfjN4cuda3std3__44plusIfEEE10Policy1000EN6thrust24THRUST_300001_SM_1000_NS10device_ptrIfEEPfjS9_ffNS7_10__identityEEEvT0_T1_T2_T3_T4_T6_E12temp_storage+28];
	add.f32 	%f337, %f335, %f336;
	ld.shared.f32 	%f338, [_ZZN3cub18CUB_300001_SM_10006detail6reduce28DeviceReduceSingleTileKernelINS2_10policy_hubIfjN4cuda3std3__44plusIfEEE10Policy1000EN6thrust24THRUST_300001_SM_1000_NS10device_ptrIfEEPfjS9_ffNS7_10__identityEEEvT0_T1_T2_T3_T4_T6_E12temp_storage+32];
	add.f32 	%f339, %f337, %f338;
	ld.shared.f32 	%f340, [_ZZN3cub18CUB_300001_SM_10006detail6reduce28DeviceReduceSingleTileKernelINS2_10policy_hubIfjN4cuda3std3__44plusIfEEE10Policy1000EN6thrust24THRUST_300001_SM_1000_NS10device_ptrIfEEPfjS9_ffNS7_10__identityEEEvT0_T1_T2_T3_T4_T6_E12temp_storage+36];
	add.f32 	%f341, %f339, %f340;
	ld.shared.f32 	%f342, [_ZZN3cub18CUB_300001_SM_10006detail6reduce28DeviceReduceSingleTileKernelINS2_10policy_hubIfjN4cuda3std3__44plusIfEEE10Policy1000EN6thrust24THRUST_300001_SM_1000_NS10device_ptrIfEEPfjS9_ffNS7_10__identityEEEvT0_T1_T2_T3_T4_T6_E12temp_storage+40];
	add.f32 	%f343, %f341, %f342;
	ld.shared.f32 	%f344, [_ZZN3cub18CUB_300001_SM_10006detail6reduce28DeviceReduceSingleTileKernelINS2_10policy_hubIfjN4cuda3std3__44plusIfEEE10Policy1000EN6thrust24THRUST_300001_SM_1000_NS10device_ptrIfEEPfjS9_ffNS7_10__identityEEEvT0_T1_T2_T3_T4_T6_E12temp_storage+44];
	add.f32 	%f345, %f343, %f344;
	ld.shared.f32 	%f346, [_ZZN3cub18CUB_300001_SM_10006detail6reduce28DeviceReduceSingleTileKernelINS2_10policy_hubIfjN4cuda3std3__44plusIfEEE10Policy1000EN6thrust24THRUST_300001_SM_1000_NS10device_ptrIfEEPfjS9_ffNS7_10__identityEEEvT0_T1_T2_T3_T4_T6_E12temp_storage+48];
	add.f32 	%f347, %f345, %f346;
	ld.shared.f32 	%f348, [_ZZN3cub18CUB_300001_SM_10006detail6reduce28DeviceReduceSingleTileKernelINS2_10policy_hubIfjN4cuda3std3__44plusIfEEE10Policy1000EN6thrust24THRUST_300001_SM_1000_NS10device_ptrIfEEPfjS9_ffNS7_10__identityEEEvT0_T1_T2_T3_T4_T6_E12temp_storage+52];
	add.f32 	%f349, %f347, %f348;
	ld.shared.f32 	%f350, [_ZZN3cub18CUB_300001_SM_10006detail6reduce28DeviceReduceSingleTileKernelINS2_10policy_hubIfjN4cuda3std3__44plusIfEEE10Policy1000EN6thrust24THRUST_300001_SM_1000_NS10device_ptrIfEEPfjS9_ffNS7_10__identityEEEvT0_T1_T2_T3_T4_T6_E12temp_storage+56];
	add.f32 	%f351, %f349, %f350;
	ld.shared.f32 	%f352, [_ZZN3cub18CUB_300001_SM_10006detail6reduce28DeviceReduceSingleTileKernelINS2_10policy_hubIfjN4cuda3std3__44plusIfEEE10Policy1000EN6thrust24THRUST_300001_SM_1000_NS10device_ptrIfEEPfjS9_ffNS7_10__identityEEEvT0_T1_T2_T3_T4_T6_E12temp_storage+60];
	add.f32 	%f353, %f351, %f352;
	ld.shared.f32 	%f354, [_ZZN3cub18CUB_300001_SM_10006detail6reduce28DeviceReduceSingleTileKernelINS2_10policy_hubIfjN4cuda3std3__44plusIfEEE10Policy1000EN6thrust24THRUST_300001_SM_1000_NS10device_ptrIfEEPfjS9_ffNS7_10__identityEEEvT0_T1_T2_T3_T4_T6_E12temp_storage+64];
	add.f32 	%f355, %f353, %f354;
	ld.shared.f32 	%f356, [_ZZN3cub18CUB_300001_SM_10006detail6reduce28DeviceReduceSingleTileKernelINS2_10policy_hubIfjN4cuda3std3__44plusIfEEE10Policy1000EN6thrust24THRUST_300001_SM_1000_NS10device_ptrIfEEPfjS9_ffNS7_10__identityEEEvT0_T1_T2_T3_T4_T6_E12temp_storage+68];
	add.f32 	%f357, %f355, %f356;
	ld.shared.f32 	%f358, [_ZZN3cub18CUB_300001_SM_10006detail6reduce28DeviceReduceSingleTileKernelINS2_10policy_hubIfjN4cuda3std3__44plusIfEEE10Policy1000EN6thrust24THRUST_300001_SM_1000_NS10device_ptrIfEEPfjS9_ffNS7_10__identityEEEvT0_T1_T2_T3_T4_T6_E12temp_storage+72];
	add.f32 	%f359, %f357, %f358;
	ld.shared.f32 	%f360, [_ZZN3cub18CUB_300001_SM_10006detail6reduce28DeviceReduceSingleTileKernelINS2_10policy_hubIfjN4cuda3std3__44plusIfEEE10Policy1000EN6thrust24THRUST_300001_SM_1000_NS10device_ptrIfEEPfjS9_ffNS7_10__identityEEEvT0_T1_T2_T3_T4_T6_E12temp_storage+76];
	add.f32 	%f383, %f359, %f360;
	bra.uni 	$L__BB3_50;
$L__BB3_24:
	// begin inline asm
	mov.u32 %r124, %laneid;
	// end inline asm
	and.b32  	%r150, %r1, 992;
	add.s32 	%r151, %r150, 32;
	setp.gt.u32 	%p35, %r151, %r51;
	not.b32 	%r152, %r150;
	add.s32 	%r153, %r51, %r152;
	selp.b32 	%r148, %r153, 31, %p35;
	mov.b32 	%r126, %f371;
	mov.b32 	%r127, 1;
	mov.b32 	%r149, -1;
	// begin inline asm
	shfl.sync.down.b32 %r125, %r126, %r127, %r148, %r149;
	// end inline asm
	setp.lt.s32 	%p36, %r124, %r148;
	mov.b32 	%f261, %r125;
	add.f32 	%f262, %f371, %f261;
	selp.f32 	%f263, %f262, %f371, %p36;
	mov.b32 	%r131, %f263;
	mov.b32 	%r132, 2;
	// begin inline asm
	shfl.sync.down.b32 %r130, %r131, %r132, %r148, %r149;
	// end inline asm
	add.s32 	%r154, %r124, 2;
	setp.gt.s32 	%p37, %r154, %r148;
	mov.b32 	%f264, %r130;
	add.f32 	%f265, %f263, %f264;
	selp.f32 	%f266, %f263, %f265, %p37;
	mov.b32 	%r136, %f266;
	mov.b32 	%r137, 4;
	// begin inline asm
	shfl.sync.down.b32 %r135, %r136, %r137, %r148, %r149;
	// end inline asm
	add.s32 	%r155, %r124, 4;
	setp.gt.s32 	%p38, %r155, %r148;
	mov.b32 	%f267, %r135;
	add.f32 	%f268, %f266, %f267;
	selp.f32 	%f269, %f266, %f268, %p38;
	mov.b32 	%r141, %f269;
	mov.b32 	%r142, 8;
	// begin inline asm
	shfl.sync.down.b32 %r140, %r141, %r142, %r148, %r149;
	// end inline asm
	add.s32 	%r156, %r124, 8;
	setp.gt.s32 	%p39, %r156, %r148;
	mov.b32 	%f270, %r140;
	add.f32 	%f271, %f269, %f270;
	selp.f32 	%f272, %f269, %f271, %p39;
	mov.b32 	%r146, %f272;
	mov.b32 	%r147, 16;
	// begin inline asm
	shfl.sync.down.b32 %r145, %r146, %r147, %r148, %r149;
	// end inline asm
	add.s32 	%r157, %r124, 16;
	setp.gt.s32 	%p40, %r157, %r148;
	mov.b32 	%f273, %r145;
	add.f32 	%f274, %f272, %f273;
	selp.f32 	%f383, %f272, %f274, %p40;
	setp.ne.s32 	%p41, %r124, 0;
	@%p41 bra 	$L__BB3_26;
	shr.u32 	%r158, %r1, 3;
	and.b32  	%r159, %r158, 124;
	mov.u32 	%r160, _ZZN3cub18CUB_300001_SM_10006detail6reduce28DeviceReduceSingleTileKernelINS2_10policy_hubIfjN4cuda3std3__44plusIfEEE10Policy1000EN6thrust24THRUST_300001_SM_1000_NS10device_ptrIfEEPfjS9_ffNS7_10__identityEEEvT0_T1_T2_T3_T4_T6_E12temp_storage;
	add.s32 	%r161, %r160, %r159;
	st.shared.f32 	[%r161+16], %f383;
$L__BB3_26:
	bar.sync 	0;
	setp.ne.s32 	%p42, %r1, 0;
	@%p42 bra 	$L__BB3_50;
	setp.gt.u32 	%p43, %r51, 32;
	ld.shared.f32 	%f275, [_ZZN3cub18CUB_300001_SM_10006detail6reduce28DeviceReduceSingleTileKernelINS2_10policy_hubIfjN4cuda3std3__44plusIfEEE10Policy1000EN6thrust24THRUST_300001_SM_1000_NS10device_ptrIfEEPfjS9_ffNS7_10__identityEEEvT0_T1_T2_T3_T4_T6_E12temp_storage+20];
	add.f32 	%f276, %f383, %f275;
	selp.f32 	%f277, %f276, %f383, %p43;
	setp.gt.u32 	%p44, %r51, 64;
	ld.shared.f32 	%f278, [_ZZN3cub18CUB_300001_SM_10006detail6reduce28DeviceReduceSingleTileKernelINS2_10policy_hubIfjN4cuda3std3__44plusIfEEE10Policy1000EN6thrust24THRUST_300001_SM_1000_NS10device_ptrIfEEPfjS9_ffNS7_10__identityEEEvT0_T1_T2_T3_T4_T6_E12temp_storage+24];
	add.f32 	%f279, %f278, %f277;
	selp.f32 	%f280, %f279, %f277, %p44;
	setp.gt.u32 	%p45, %r51, 96;
	ld.shared.f32 	%f281, [_ZZN3cub18CUB_300001_SM_10006detail6reduce28DeviceReduceSingleTileKernelINS2_10policy_hubIfjN4cuda3std3__44plusIfEEE10Policy1000EN6thrust24THRUST_300001_SM_1000_NS10device_ptrIfEEPfjS9_ffNS7_10__identityEEEvT0_T1_T2_T3_T4_T6_E12temp_storage+28];
	add.f32 	%f282, %f281, %f280;
	selp.f32 	%f283, %f282, %f280, %p45;
	setp.gt.u32 	%p46, %r51, 128;
	ld.shared.f32 	%f284, [_ZZN3cub18CUB_300001_SM_10006detail6reduce28DeviceReduceSingleTileKernelINS2_10policy_hubIfjN4cuda3std3__44plusIfEEE10Policy1000EN6thrust24THRUST_300001_SM_1000_NS10device_ptrIfEEPfjS9_ffNS7_10__identityEEEvT0_T1_T2_T3_T4_T6_E12temp_storage+32];
	add.f32 	%f285, %f284, %f283;
	selp.f32 	%f286, %f285, %f283, %p46;
	setp.gt.u32 	%p47, %r51, 160;
	ld.shared.f32 	%f287, [_ZZN3cub18CUB_300001_SM_10006detail6reduce28DeviceReduceSingleTileKernelINS2_10policy_hubIfjN4cuda3std3__44plusIfEEE10Policy1000EN6thrust24THRUST_300001_SM_1000_NS10device_ptrIfEEPfjS9_ffNS7_10__identityEEEvT0_T1_T2_T3_T4_T6_E12temp_storage+36];
	add.f32 	%f288, %f287, %f286;
	selp.f32 	%f289, %f288, %f286, %p47;
	setp.gt.u32 	%p48, %r51, 192;
	ld.shared.f32 	%f290, [_ZZN3cub18CUB_300001_SM_10006detail6reduce28DeviceReduceSingleTileKernelINS2_10policy_hubIfjN4cuda3std3__44plusIfEEE10Policy1000EN6thrust24THRUST_300001_SM_1000_NS10device_ptrIfEEPfjS9_ffNS7_10__identityEEEvT0_T1_T2_T3_T4_T6_E12temp_storage+40];
	add.f32 	%f291, %f290, %f289;
	selp.f32 	%f292, %f291, %f289, %p48;
	setp.gt.u32 	%p49, %r51, 224;
	ld.shared.f32 	%f293, [_ZZN3cub18CUB_300001_SM_10006detail6reduce28DeviceReduceSingleTileKernelINS2_10policy_hubIfjN4cuda3std3__44plusIfEEE10Policy1000EN6thrust24THRUST_300001_SM_1000_NS10device_ptrIfEEPfjS9_ffNS7_10__identityEEEvT0_T1_T2_T3_T4_T6_E12temp_storage+44];
	add.f32 	%f294, %f293, %f292;
	selp.f32 	%f295, %f294, %f292, %p49;
	setp.gt.u32 	%p50, %r51, 256;
	ld.shared.f32 	%f296, [_ZZN3cub18CUB_300001_SM_10006detail6reduce28DeviceReduceSingleTileKernelINS2_10policy_hubIfjN4cuda3std3__44plusIfEEE10Policy1000EN6thrust24THRUST_300001_SM_1000_NS10device_ptrIfEEPfjS9_ffNS7_10__identityEEEvT0_T1_T2_T3_T4_T6_E12temp_storage+48];
	add.f32 	%f297, %f296, %f295;
	selp.f32 	%f298, %f297, %f295, %p50;
	setp.gt.u32 	%p51, %r51, 288;
	ld.shared.f32 	%f299, [_ZZN3cub18CUB_300001_SM_10006detail6reduce28DeviceReduceSingleTileKernelINS2_10policy_hubIfjN4cuda3std3__44plusIfEEE10Policy1000EN6thrust24THRUST_300001_SM_1000_NS10device_ptrIfEEPfjS9_ffNS7_10__identityEEEvT0_T1_T2_T3_T4_T6_E12temp_storage+52];
	add.f32 	%f300, %f299, %f298;
	selp.f32 	%f301, %f300, %f298, %p51;
	setp.gt.u32 	%p52, %r51, 320;
	ld.shared.f32 	%f302, [_ZZN3cub18CUB_300001_SM_10006detail6reduce28DeviceReduceSingleTileKernelINS2_10policy_hubIfjN4cuda3std3__44plusIfEEE10Policy1000EN6thrust24THRUST_300001_SM_1000_NS10device_ptrIfEEPfjS9_ffNS7_10__identityEEEvT0_T1_T2_T3_T4_T6_E12temp_storage+56];
	add.f32 	%f303, %f302, %f301;
	selp.f32 	%f304, %f303, %f301, %p52;
	setp.gt.u32 	%p53, %r51, 352;
	ld.shared.f32 	%f305, [_ZZN3cub18CUB_300001_SM_10006detail6reduce28DeviceReduceSingleTileKernelINS2_10policy_hubIfjN4cuda3std3__44plusIfEEE10Policy1000EN6thrust24THRUST_300001_SM_1000_NS10device_ptrIfEEPfjS9_ffNS7_10__identityEEEvT0_T1_T2_T3_T4_T6_E12temp_storage+60];
	add.f32 	%f306, %f305, %f304;
	selp.f32 	%f307, %f306, %f304, %p53;
	setp.gt.u32 	%p54, %r51, 384;
	ld.shared.f32 	%f308, [_ZZN3cub18CUB_300001_SM_10006detail6reduce28DeviceReduceSingleTileKernelINS2_10policy_hubIfjN4cuda3std3__44plusIfEEE10Policy1000EN6thrust24THRUST_300001_SM_1000_NS10device_ptrIfEEPfjS9_ffNS7_10__identityEEEvT0_T1_T2_T3_T4_T6_E12temp_storage+64];
	add.f32 	%f309, %f308, %f307;
	selp.f32 	%f310, %f309, %f307, %p54;
	setp.gt.u32 	%p55, %r51, 416;
	ld.shared.f32 	%f311, [_ZZN3cub18CUB_300001_SM_10006detail6reduce28DeviceReduceSingleTileKernelINS2_10policy_hubIfjN4cuda3std3__44plusIfEEE10Policy1000EN6thrust24THRUST_300001_SM_1000_NS10device_ptrIfEEPfjS9_ffNS7_10__identityEEEvT0_T1_T2_T3_T4_T6_E12temp_storage+68];
	add.f32 	%f312, %f311, %f310;
	selp.f32 	%f313, %f312, %f310, %p55;
	setp.gt.u32 	%p56, %r51, 448;
	ld.shared.f32 	%f314, [_ZZN3cub18CUB_300001_SM_10006detail6reduce28DeviceReduceSingleTileKernelINS2_10policy_hubIfjN4cuda3std3__44plusIfEEE10Policy1000EN6thrust24THRUST_300001_SM_1000_NS10device_ptrIfEEPfjS9_ffNS7_10__identityEEEvT0_T1_T2_T3_T4_T6_E12temp_storage+72];
	add.f32 	%f315, %f314, %f313;
	selp.f32 	%f316, %f315, %f313, %p56;
	setp.gt.u32 	%p57, %r51, 480;
	ld.shared.f32 	%f317, [_ZZN3cub18CUB_300001_SM_10006detail6reduce28DeviceReduceSingleTileKernelINS2_10policy_hubIfjN4cuda3std3__44plusIfEEE10Policy1000EN6thrust24THRUST_300001_SM_1000_NS10device_ptrIfEEPfjS9_ffNS7_10__identityEEEvT0_T1_T2_T3_T4_T6_E12temp_storage+76];
	add.f32 	%f318, %f317, %f316;
	selp.f32 	%f383, %f318, %f316, %p57;
	bra.uni 	$L__BB3_50;
$L__BB3_28:
	mov.u32 	%r21, %tid.x;
	mul.wide.u32 	%rd11, %r21, 4;
	add.s64 	%rd12, %rd2, %rd11;
	ld.global.f32 	%f43, [%rd12];
	ld.global.f32 	%f44, [%rd12+2048];
	ld.global.f32 	%f45, [%rd12+4096];
	ld.global.f32 	%f46, [%rd12+6144];
	ld.global.f32 	%f47, [%rd12+8192];
	ld.global.f32 	%f48, [%rd12+10240];
	ld.global.f32 	%f49, [%rd12+12288];
	ld.global.f32 	%f50, [%rd12+14336];
	ld.global.f32 	%f51, [%rd12+16384];
	ld.global.f32 	%f52, [%rd12+18432];
	ld.global.f32 	%f53, [%rd12+20480];
	ld.global.f32 	%f54, [%rd12+22528];
	ld.global.f32 	%f55, [%rd12+24576];
	ld.global.f32 	%f56, [%rd12+26624];
	ld.global.f32 	%f57, [%rd12+28672];
	ld.global.f32 	%f58, [%rd12+30720];
	add.f32 	%f59, %f43, %f44;
	add.f32 	%f60, %f45, %f46;
	add.f32 	%f61, %f47, %f48;
	add.f32 	%f62, %f49, %f50;
	add.f32 	%f63, %f51, %f52;
	add.f32 	%f64, %f53, %f54;
	add.f32 	%f65, %f55, %f56;
	add.f32 	%f66, %f57, %f58;
	add.f32 	%f67, %f59, %f60;
	add.f32 	%f68, %f61, %f62;
	add.f32 	%f69, %f63, %f64;
	add.f32 	%f70, %f65, %f66;
	add.f32 	%f71, %f67, %f68;
	add.f32 	%f72, %f69, %f70;
	add.f32 	%f382, %f71, %f72;
	add.s32 	%r22, %r51, -8192;
	setp.lt.u32 	%p3, %r22, 8192;
	mov.b32 	%r202, 8192;
	@%p3 bra 	$L__BB3_32;
	mov.b32 	%r202, 8192;
$L__BB3_30:
	add.s32 	%r54, %r21, %r202;
	mul.wide.u32 	%rd13, %r54, 4;
	add.s64 	%rd14, %rd2, %rd13;
	ld.global.f32 	%f73, [%rd14];
	ld.global.f32 	%f74, [%rd14+2048];
	ld.global.f32 	%f75, [%rd14+4096];
	ld.global.f32 	%f76, [%rd14+6144];
	ld.global.f32 	%f77, [%rd14+8192];
	ld.global.f32 	%f78, [%rd14+10240];
	ld.global.f32 	%f79, [%rd14+12288];
	ld.global.f32 	%f80, [%rd14+14336];
	ld.global.f32 	%f81, [%rd14+16384];
	ld.global.f32 	%f82, [%rd14+18432];
	ld.global.f32 	%f83, [%rd14+20480];
	ld.global.f32 	%f84, [%rd14+22528];
	ld.global.f32 	%f85, [%rd14+24576];
	ld.global.f32 	%f86, [%rd14+26624];
	ld.global.f32 	%f87, [%rd14+28672];
	ld.global.f32 	%f88, [%rd14+30720];
	add.f32 	%f89, %f382, %f73;
	add.f32 	%f90, %f74, %f75;
	add.f32 	%f91, %f76, %f77;
	add.f32 	%f92, %f78, %f79;
	add.f32 	%f93, %f80, %f81;
	add.f32 	%f94, %f82, %f83;
	add.f32 	%f95, %f84, %f85;
	add.f32 	%f96, %f86, %f87;
	add.f32 	%f97, %f89, %f90;
	add.f32 	%f98, %f91, %f92;
	add.f32 	%f99, %f93, %f94;
	add.f32 	%f100, %f95, %f96;
	add.f32 	%f101, %f97, %f98;
	add.f32 	%f102, %f99, %f100;
	add.f32 	%f103, %f101, %f102;
	add.f32 	%f382, %f103, %f88;
	sub.s32 	%r55, %r51, %r202;
	setp.lt.u32 	%p4, %r55, 8192;
	@%p4 bra 	$L__BB3_46;
	add.s32 	%r202, %r202, 8192;
	setp.le.u32 	%p5, %r202, %r22;
	@%p5 bra 	$L__BB3_30;
$L__BB3_32:
	setp.le.u32 	%p6, %r51, %r202;
	sub.s32 	%r56, %r51, %r202;
	setp.ge.s32 	%p7, %r21, %r56;
	or.pred  	%p8, %p6, %p7;
	@%p8 bra 	$L__BB3_46;
	not.b32 	%r58, %r21;
	add.s32 	%r59, %r51, %r58;
	sub.s32 	%r60, %r59, %r202;
	shr.u32 	%r61, %r60, 9;
	add.s32 	%r26, %r61, 1;
	and.b32  	%r27, %r26, 15;
	setp.lt.u32 	%p9, %r60, 7680;
	mov.u32 	%r207, %r21;
	@%p9 bra 	$L__BB3_37;
	or.b32  	%r205, %r21, 4096;
	add.s32 	%r204, %r21, %r202;
	and.b32  	%r62, %r26, 16777200;
	neg.s32 	%r203, %r62;
$L__BB3_35:
	.pragma "nounroll";
	mul.wide.u32 	%rd15, %r204, 4;
	add.s64 	%rd16, %rd2, %rd15;
	ld.global.f32 	%f105, [%rd16];
	add.f32 	%f106, %f382, %f105;
	add.s32 	%r63, %r204, 512;
	mul.wide.u32 	%rd17, %r63, 4;
	add.s64 	%rd18, %rd2, %rd17;
	ld.global.f32 	%f107, [%rd18];
	add.f32 	%f108, %f106, %f107;
	add.s32 	%r64, %r204, 1024;
	mul.wide.u32 	%rd19, %r64, 4;
	add.s64 	%rd20, %rd2, %rd19;
	ld.global.f32 	%f109, [%rd20];
	add.f32 	%f110, %f108, %f109;
	add.s32 	%r65, %r204, 1536;
	mul.wide.u32 	%rd21, %r65, 4;
	add.s64 	%rd22, %rd2, %rd21;
	ld.global.f32 	%f111, [%rd22];
	add.f32 	%f112, %f110, %f111;
	add.s32 	%r66, %r204, 2048;
	mul.wide.u32 	%rd23, %r66, 4;
	add.s64 	%rd24, %rd2, %rd23;
	ld.global.f32 	%f113, [%rd24];
	add.f32 	%f114, %f112, %f113;
	add.s32 	%r67, %r204, 2560;
	mul.wide.u32 	%rd25, %r67, 4;
	add.s64 	%rd26, %rd2, %rd25;
	ld.global.f32 	%f115, [%rd26];
	add.f32 	%f116, %f114, %f115;
	add.s32 	%r68, %r204, 3072;
	mul.wide.u32 	%rd27, %r68, 4;
	add.s64 	%rd28, %rd2, %rd27;
	ld.global.f32 	%f117, [%rd28];
	add.f32 	%f118, %f116, %f117;
	add.s32 	%r69, %r204, 3584;
	mul.wide.u32 	%rd29, %r69, 4;
	add.s64 	%rd30, %rd2, %rd29;
	ld.global.f32 	%f119, [%rd30];
	add.f32 	%f120, %f118, %f119;
	add.s32 	%r70, %r204, 4096;
	mul.wide.u32 	%rd31, %r70, 4;
	add.s64 	%rd32, %rd2, %rd31;
	ld.global.f32 	%f121, [%rd32];
	add.f32 	%f122, %f120, %f121;
	add.s32 	%r71, %r204, 4608;
	mul.wide.u32 	%rd33, %r71, 4;
	add.s64 	%rd34, %rd2, %rd33;
	ld.global.f32 	%f123, [%rd34];
	add.f32 	%f124, %f122, %f123;
	add.s32 	%r72, %r204, 5120;
	mul.wide.u32 	%rd35, %r72, 4;
	add.s64 	%rd36, %rd2, %rd35;
	ld.global.f32 	%f125, [%rd36];
	add.f32 	%f126, %f124, %f125;
	add.s32 	%r73, %r204, 5632;
	mul.wide.u32 	%rd37, %r73, 4;
	add.s64 	%rd38, %rd2, %rd37;
	ld.global.f32 	%f127, [%rd38];
	add.f32 	%f128, %f126, %f127;
	add.s32 	%r74, %r204, 6144;
	mul.wide.u32 	%rd39, %r74, 4;
	add.s64 	%rd40, %rd2, %rd39;
	ld.global.f32 	%f129, [%rd40];
	add.f32 	%f130, %f128, %f129;
	add.s32 	%r75, %r204, 6656;
	mul.wide.u32 	%rd41, %r75, 4;
	add.s64 	%rd42, %rd2, %rd41;
	ld.global.f32 	%f131, [%rd42];
	add.f32 	%f132, %f130, %f131;
	add.s32 	%r76, %r204, 7168;
	mul.wide.u32 	%rd43, %r76, 4;
	add.s64 	%rd44, %rd2, %rd43;
	ld.global.f32 	%f133, [%rd44];
	add.f32 	%f134, %f132, %f133;
	add.s32 	%r77, %r204, 7680;
	mul.wide.u32 	%rd45, %r77, 4;
	add.s64 	%rd46, %rd2, %rd45;
	ld.global.f32 	%f135, [%rd46];
	add.f32 	%f382, %f134, %f135;
	add.s32 	%r205, %r205, 8192;
	add.s32 	%r204, %r204, 8192;
	add.s32 	%r203, %r203, 16;
	setp.ne.s32 	%p10, %r203, 0;
	@%p10 bra 	$L__BB3_35;
	add.s32 	%r207, %r205, -4096;
$L__BB3_37:
	setp.eq.s32 	%p11, %r27, 0;
	@%p11 bra 	$L__BB3_46;
	and.b32  	%r39, %r26, 7;
	setp.lt.u32 	%p12, %r27, 8;
	@%p12 bra 	$L__BB3_40;
	add.s32 	%r78, %r207, %r202;
	mul.wide.u32 	%rd47, %r78, 4;
	add.s64 	%rd48, %rd2, %rd47;
	ld.global.f32 	%f137, [%rd48];
	add.f32 	%f138, %f382, %f137;
	add.s32 	%r79, %r78, 512;
	mul.wide.u32 	%rd49, %r79, 4;
	add.s64 	%rd50, %rd2, %rd49;
	ld.global.f32 	%f139, [%rd50];
	add.f32 	%f140, %f138, %f139;
	add.s32 	%r80, %r78, 1024;
	mul.wide.u32 	%rd51, %r80, 4;
	add.s64 	%rd52, %rd2, %rd51;
	ld.global.f32 	%f141, [%rd52];
	add.f32 	%f142, %f140, %f141;
	add.s32 	%r81, %r78, 1536;
	mul.wide.u32 	%rd53, %r81, 4;
	add.s64 	%rd54, %rd2, %rd53;
	ld.global.f32 	%f143, [%rd54];
	add.f32 	%f144, %f142, %f143;
	add.s32 	%r82, %r78, 2048;
	mul.wide.u32 	%rd55, %r82, 4;
	add.s64 	%rd56, %rd2, %rd55;
	ld.global.f32 	%f145, [%rd56];
	add.f32 	%f146, %f144, %f145;
	add.s32 	%r83, %r78, 2560;
	mul.wide.u32 	%rd57, %r83, 4;
	add.s64 	%rd58, %rd2, %rd57;
	ld.global.f32 	%f147, [%rd58];
	add.f32 	%f148, %f146, %f147;
	add.s32 	%r84, %r78, 3072;
	mul.wide.u32 	%rd59, %r84, 4;
	add.s64 	%rd60, %rd2, %rd59;
	ld.global.f32 	%f149, [%rd60];
	add.f32 	%f150, %f148, %f149;
	add.s32 	%r85, %r78, 3584;
	mul.wide.u32 	%rd61, %r85, 4;
	add.s64 	%rd62, %rd2, %rd61;
	ld.global.f32 	%f151, [%rd62];
	add.f32 	%f382, %f150, %f151;
	add.s32 	%r207, %r207, 4096;
$L__BB3_40:
	setp.eq.s32 	%p13, %r39, 0;
	@%p13 bra 	$L__BB3_46;
	and.b32  	%r42, %r26, 3;
	setp.lt.u32 	%p14, %r39, 4;
	@%p14 bra 	$L__BB3_43;
	add.s32 	%r86, %r207, %r202;
	mul.wide.u32 	%rd63, %r86, 4;
	add.s64 	%rd64, %rd2, %rd63;
	ld.global.f32 	%f153, [%rd64];
	add.f32 	%f154, %f382, %f153;
	add.s32 	%r87, %r86, 512;
	mul.wide.u32 	%rd65, %r87, 4;
	add.s64 	%rd66, %rd2, %rd65;
	ld.global.f32 	%f155, [%rd66];
	add.f32 	%f156, %f154, %f155;
	add.s32 	%r88, %r86, 1024;
	mul.wide.u32 	%rd67, %r88, 4;
	add.s64 	%rd68, %rd2, %rd67;
	ld.global.f32 	%f157, [%rd68];
	add.f32 	%f158, %f156, %f157;
	add.s32 	%r89, %r86, 1536;
	mul.wide.u32 	%rd69, %r89, 4;
	add.s64 	%rd70, %rd2, %rd69;
	ld.global.f32 	%f159, [%rd70];
	add.f32 	%f382, %f158, %f159;
	add.s32 	%r207, %r207, 2048;
$L__BB3_43:
	setp.eq.s32 	%p15, %r42, 0;
	@%p15 bra 	$L__BB3_46;
	add.s32 	%r210, %r207, %r202;
	neg.s32 	%r209, %r42;
$L__BB3_45:
	.pragma "nounroll";
	mul.wide.u32 	%rd71, %r210, 4;
	add.s64 	%rd72, %rd2, %rd71;
	ld.global.f32 	%f160, [%rd72];
	add.f32 	%f382, %f382, %f160;
	add.s32 	%r210, %r210, 512;
	add.s32 	%r209, %r209, 1;
	setp.ne.s32 	%p16, %r209, 0;
	@%p16 bra 	$L__BB3_45;
$L__BB3_46:
	// begin inline asm
	mov.u32 %r90, %laneid;
	// end inline asm
	mov.b32 	%r92, %f382;
	mov.b32 	%r93, 1;
	mov.b32 	%r114, 31;
	mov.b32 	%r115, -1;
	// begin inline asm
	shfl.sync.down.b32 %r91, %r92, %r93, %r114, %r115;
	// end inline asm
	setp.gt.s32 	%p17, %r90, 30;
	mov.b32 	%f161, %r91;
	add.f32 	%f162, %f382, %f161;
	selp.f32 	%f163, %f382, %f162, %p17;
	mov.b32 	%r97, %f163;
	mov.b32 	%r98, 2;
	// begin inline asm
	shfl.sync.down.b32 %r96, %r97, %r98, %r114, %r115;
	// end inline asm
	setp.gt.s32 	%p18, %r90, 29;
	mov.b32 	%f164, %r96;
	add.f32 	%f165, %f163, %f164;
	selp.f32 	%f166, %f163, %f165, %p18;
	mov.b32 	%r102, %f166;
	mov.b32 	%r103, 4;
	// begin inline asm
	shfl.sync.down.b32 %r101, %r102, %r103, %r114, %r115;
	// end inline asm
	setp.gt.s32 	%p19, %r90, 27;
	mov.b32 	%f167, %r101;
	add.f32 	%f168, %f166, %f167;
	selp.f32 	%f169, %f166, %f168, %p19;
	mov.b32 	%r107, %f169;
	mov.b32 	%r108, 8;
	// begin inline asm
	shfl.sync.down.b32 %r106, %r107, %r108, %r114, %r115;
	// end inline asm
	setp.gt.s32 	%p20, %r90, 23;
	mov.b32 	%f170, %r106;
	add.f32 	%f171, %f169, %f170;
	selp.f32 	%f172, %f169, %f171, %p20;
	mov.b32 	%r112, %f172;
	mov.b32 	%r113, 16;
	// begin inline asm
	shfl.sync.down.b32 %r111, %r112, %r113, %r114, %r115;
	// end inline asm
	setp.gt.s32 	%p21, %r90, 15;
	mov.b32 	%f173, %r111;
	add.f32 	%f38, %f172, %f173;
	selp.f32 	%f383, %f172, %f38, %p21;
	setp.ne.s32 	%p22, %r90, 0;
	@%p22 bra 	$L__BB3_48;
	shr.u32 	%r116, %r21, 3;
	and.b32  	%r117, %r116, 124;
	mov.u32 	%r118, _ZZN3cub18CUB_300001_SM_10006detail6reduce28DeviceReduceSingleTileKernelINS2_10policy_hubIfjN4cuda3std3__44plusIfEEE10Policy1000EN6thrust24THRUST_300001_SM_1000_NS10device_ptrIfEEPfjS9_ffNS7_10__identityEEEvT0_T1_T2_T3_T4_T6_E12temp_storage;
	add.s32 	%r119, %r118, %r117;
	st.shared.f32 	[%r119+16], %f38;
$L__BB3_48:
	bar.sync 	0;
	setp.ne.s32 	%p23, %r21, 0;
	@%p23 bra 	$L__BB3_50;
	ld.shared.f32 	%f174, [_ZZN3cub18CUB_300001_SM_10006detail6reduce28DeviceReduceSingleTileKernelINS2_10policy_hubIfjN4cuda3std3__44plusIfEEE10Policy1000EN6thrust24THRUST_300001_SM_1000_NS10device_ptrIfEEPfjS9_ffNS7_10__identityEEEvT0_T1_T2_T3_T4_T6_E12temp_storage+20];
	add.f32 	%f175, %f383, %f174;
	ld.shared.f32 	%f176, [_ZZN3cub18CUB_300001_SM_10006detail6reduce28DeviceReduceSingleTileKernelINS2_10policy_hubIfjN4cuda3std3__44plusIfEEE10Policy1000EN6thrust24THRUST_300001_SM_1000_NS10device_ptrIfEEPfjS9_ffNS7_10__identityEEEvT0_T1_T2_T3_T4_T6_E12temp_storage+24];
	add.f32 	%f177, %f175, %f176;
	ld.shared.f32 	%f178, [_ZZN3cub18CUB_300001_SM_10006detail6reduce28DeviceReduceSingleTileKernelINS2_10policy_hubIfjN4cuda3std3__44plusIfEEE10Policy1000EN6thrust24THRUST_300001_SM_1000_NS10device_ptrIfEEPfjS9_ffNS7_10__identityEEEvT0_T1_T2_T3_T4_T6_E12temp_storage+28];
	add.f32 	%f179, %f177, %f178;
	ld.shared.f32 	%f180, [_ZZN3cub18CUB_300001_SM_10006detail6reduce28DeviceReduceSingleTileKernelINS2_10policy_hubIfjN4cuda3std3__44plusIfEEE10Policy1000EN6thrust24THRUST_300001_SM_1000_NS10device_ptrIfEEPfjS9_ffNS7_10__identityEEEvT0_T1_T2_T3_T4_T6_E12temp_storage+32];
	add.f32 	%f181, %f179, %f180;
	ld.shared.f32 	%f182, [_ZZN3cub18CUB_300001_SM_10006detail6reduce28DeviceReduceSingleTileKernelINS2_10policy_hubIfjN4cuda3std3__44plusIfEEE10Policy1000EN6thrust24THRUST_300001_SM_1000_NS10device_ptrIfEEPfjS9_ffNS7_10__identityEEEvT0_T1_T2_T3_T4_T6_E12temp_storage+36];
	add.f32 	%f183, %f181, %f182;
	ld.shared.f32 	%f184, [_ZZN3cub18CUB_300001_SM_10006detail6reduce28DeviceReduceSingleTileKernelINS2_10policy_hubIfjN4cuda3std3__44plusIfEEE10Policy1000EN6thrust24THRUST_300001_SM_1000_NS10device_ptrIfEEPfjS9_ffNS7_10__identityEEEvT0_T1_T2_T3_T4_T6_E12temp_storage+40];
	add.f32 	%f185, %f183, %f184;
	ld.shared.f32 	%f186, [_ZZN3cub18CUB_300001_SM_10006detail6reduce28DeviceReduceSingleTileKernelINS2_10policy_hubIfjN4cuda3std3__44plusIfEEE10Policy1000EN6thrust24THRUST_300001_SM_1000_NS10device_ptrIfEEPfjS9_ffNS7_10__identityEEEvT0_T1_T2_T3_T4_T6_E12temp_storage+44];
	add.f32 	%f187, %f185, %f186;
	ld.shared.f32 	%f188, [_ZZN3cub18CUB_300001_SM_10006detail6reduce28DeviceReduceSingleTileKernelINS2_10policy_hubIfjN4cuda3std3__44plusIfEEE10Policy1000EN6thrust24THRUST_300001_SM_1000_NS10device_ptrIfEEPfjS9_ffNS7_10__identityEEEvT0_T1_T2_T3_T4_T6_E12temp_storage+48];
	add.f32 	%f189, %f187, %f188;
	ld.shared.f32 	%f190, [_ZZN3cub18CUB_300001_SM_10006detail6reduce28DeviceReduceSingleTileKernelINS2_10policy_hubIfjN4cuda3std3__44plusIfEEE10Policy1000EN6thrust24THRUST_300001_SM_1000_NS10device_ptrIfEEPfjS9_ffNS7_10__identityEEEvT0_T1_T2_T3_T4_T6_E12temp_storage+52];
	add.f32 	%f191, %f189, %f190;
	ld.shared.f32 	%f192, [_ZZN3cub18CUB_300001_SM_10006detail6reduce28DeviceReduceSingleTileKernelINS2_10policy_hubIfjN4cuda3std3__44plusIfEEE10Policy1000EN6thrust24THRUST_300001_SM_1000_NS10device_ptrIfEEPfjS9_ffNS7_10__identityEEEvT0_T1_T2_T3_T4_T6_E12temp_storage+56];
	add.f32 	%f193, %f191, %f192;
	ld.shared.f32 	%f194, [_ZZN3cub18CUB_300001_SM_10006detail6reduce28DeviceReduceSingleTileKernelINS2_10policy_hubIfjN4cuda3std3__44plusIfEEE10Policy1000EN6thrust24THRUST_300001_SM_1000_NS10device_ptrIfEEPfjS9_ffNS7_10__identityEEEvT0_T1_T2_T3_T4_T6_E12temp_storage+60];
	add.f32 	%f195, %f193, %f194;
	ld.shared.f32 	%f196, [_ZZN3cub18CUB_300001_SM_10006detail6reduce28DeviceReduceSingleTileKernelINS2_10policy_hubIfjN4cuda3std3__44plusIfEEE10Policy1000EN6thrust24THRUST_300001_SM_1000_NS10device_ptrIfEEPfjS9_ffNS7_10__identityEEEvT0_T1_T2_T3_T4_T6_E12temp_storage+64];
	add.f32 	%f197, %f195, %f196;
	ld.shared.f32 	%f198, [_ZZN3cub18CUB_300001_SM_10006detail6reduce28DeviceReduceSingleTileKernelINS2_10policy_hubIfjN4cuda3std3__44plusIfEEE10Policy1000EN6thrust24THRUST_300001_SM_1000_NS10device_ptrIfEEPfjS9_ffNS7_10__identityEEEvT0_T1_T2_T3_T4_T6_E12temp_storage+68];
	add.f32 	%f199, %f197, %f198;
	ld.shared.f32 	%f200, [_ZZN3cub18CUB_300001_SM_10006detail6reduce28DeviceReduceSingleTileKernelINS2_10policy_hubIfjN4cuda3std3__44plusIfEEE10Policy1000EN6thrust24THRUST_300001_SM_1000_NS10device_ptrIfEEPfjS9_ffNS7_10__identityEEEvT0_T1_T2_T3_T4_T6_E12temp_storage+72];
	add.f32 	%f201, %f199, %f200;
	ld.shared.f32 	%f202, [_ZZN3cub18CUB_300001_SM_10006detail6reduce28DeviceReduceSingleTileKernelINS2_10policy_hubIfjN4cuda3std3__44plusIfEEE10Policy1000EN6thrust24THRUST_300001_SM_1000_NS10device_ptrIfEEPfjS9_ffNS7_10__identityEEEvT0_T1_T2_T3_T4_T6_E12temp_storage+76];
	add.f32 	%f383, %f201, %f202;
$L__BB3_50:
	mov.u32 	%r192, %tid.x;
	setp.ne.s32 	%p65, %r192, 0;
	@%p65 bra 	$L__BB3_52;
	add.f32 	%f361, %f42, %f383;
	st.global.f32 	[%rd1], %f361;
$L__BB3_52:
	ret;

}
	// .globl	_ZN3cub18CUB_300001_SM_10006detail6reduce18DeviceReduceKernelINS2_10policy_hubIfjN4cuda3std3__44plusIfEEE10Policy1000EN6thrust24THRUST_300001_SM_1000_NS10device_ptrIfEEjS9_fNS7_10__identityEEEvT0_PT3_T1_NS0_13GridEvenShareISK_EET2_T4_
.visible .entry _ZN3cub18CUB_300001_SM_10006detail6reduce18DeviceReduceKernelINS2_10policy_hubIfjN4cuda3std3__44plusIfEEE10Policy1000EN6thrust24THRUST_300001_SM_1000_NS10device_ptrIfEEjS9_fNS7_10__identityEEEvT0_PT3_T1_NS0_13GridEvenShareISK_EET2_T4_(
	.param .align 8 .b8 _ZN3cub18CUB_300001_SM_10006detail6reduce18DeviceReduceKernelINS2_10policy_hubIfjN4cuda3std3__44plusIfEEE10Policy1000EN6thrust24THRUST_300001_SM_1000_NS10device_ptrIfEEjS9_fNS7_10__identityEEEvT0_PT3_T1_NS0_13GridEvenShareISK_EET2_T4__param_0[8],
	.param .u64 .ptr .align 1 _ZN3cub18CUB_300001_SM_10006detail6reduce18DeviceReduceKernelINS2_10policy_hubIfjN4cuda3std3__44plusIfEEE10Policy1000EN6thrust24THRUST_300001_SM_1000_NS10device_ptrIfEEjS9_fNS7_10__identityEEEvT0_PT3_T1_NS0_13GridEvenShareISK_EET2_T4__param_1,
	.param .u32 _ZN3cub18CUB_300001_SM_10006detail6reduce18DeviceReduceKernelINS2_10policy_hubIfjN4cuda3std3__44plusIfEEE10Policy1000EN6thrust24THRUST_300001_SM_1000_NS10device_ptrIfEEjS9_fNS7_10__identityEEEvT0_PT3_T1_NS0_13GridEvenShareISK_EET2_T4__param_2,
	.param .align 4 .b8 _ZN3cub18CUB_300001_SM_10006detail6reduce18DeviceReduceKernelINS2_10policy_hubIfjN4cuda3std3__44plusIfEEE10Policy1000EN6thrust24THRUST_300001_SM_1000_NS10device_ptrIfEEjS9_fNS7_10__identityEEEvT0_PT3_T1_NS0_13GridEvenShareISK_EET2_T4__param_3[40],
	.param .align 1 .b8 _ZN3cub18CUB_300001_SM_10006detail6reduce18DeviceReduceKernelINS2_10policy_hubIfjN4cuda3std3__44plusIfEEE10Policy1000EN6thrust24THRUST_300001_SM_1000_NS10device_ptrIfEEjS9_fNS7_10__identityEEEvT0_PT3_T1_NS0_13GridEvenShareISK_EET2_T4__param_4[1],
	.param .align 1 .b8 _ZN3cub18CUB_300001_SM_10006detail6reduce18DeviceReduceKernelINS2_10policy_hubIfjN4cuda3std3__44plusIfEEE10Policy1000EN6thrust24THRUST_300001_SM_1000_NS10device_ptrIfEEjS9_fNS7_10__identityEEEvT0_PT3_T1_NS0_13GridEvenShareISK_EET2_T4__param_5[1]
)
.maxntid 512
{
	.reg .pred 	%p<65>;
	.reg .b16 	%rs<4>;
	.reg .b32 	%r<279>;
	.reg .b32 	%f<380>;
	.reg .b64 	%rd<130>;
	// demoted variable
	.shared .align 4 .b8 _ZZN3cub18CUB_300001_SM_10006detail6reduce18DeviceReduceKernelINS2_10policy_hubIfjN4cuda3std3__44plusIfEEE10Policy1000EN6thrust24THRUST_300001_SM_1000_NS10device_ptrIfEEjS9_fNS7_10__identityEEEvT0_PT3_T1_NS0_13GridEvenShareISK_EET2_T4_E12temp_storage[84];
	ld.param.u32 	%r1, [_ZN3cub18CUB_300001_SM_10006detail6reduce18DeviceReduceKernelINS2_10policy_hubIfjN4cuda3std3__44plusIfEEE10Policy1000EN6thrust24THRUST_300001_SM_1000_NS10device_ptrIfEEjS9_fNS7_10__identityEEEvT0_PT3_T1_NS0_13GridEvenShareISK_EET2_T4__param_3+20];
	ld.param.u32 	%r2, [_ZN3cub18CUB_300001_SM_10006detail6reduce18DeviceReduceKernelINS2_10policy_hubIfjN4cuda3std3__44plusIfEEE10Policy1000EN6thrust24THRUST_300001_SM_1000_NS10device_ptrIfEEjS9_fNS7_10__identityEEEvT0_PT3_T1_NS0_13GridEvenShareISK_EET2_T4__param_3+24];
	ld.param.u64 	%rd3, [_ZN3cub18CUB_300001_SM_10006detail6reduce18DeviceReduceKernelINS2_10policy_hubIfjN4cuda3std3__44plusIfEEE10Policy1000EN6thrust24THRUST_300001_SM_1000_NS10device_ptrIfEEjS9_fNS7_10__identityEEEvT0_PT3_T1_NS0_13GridEvenShareISK_EET2_T4__param_0];
	cvta.to.global.u64 	%rd1, %rd3;
	mov.u32 	%r3, %ctaid.x;
	shl.b32 	%r4, %r2, 13;
	shl.b32 	%r270, %r3, 13;
	sub.s32 	%r6, %r1, %r270;
	setp.gt.u32 	%p1, %r6, 8191;
	@%p1 bra 	$L__BB4_26;
	mov.u32 	%r7, %tid.x;
	setp.ge.u32 	%p23, %r7, %r6;
	mov.f32 	%f368, 0f00000000;
	mov.u32 	%r261, %r7;
	@%p23 bra 	$L__BB4_3;
	add.s32 	%r155, %r270, %r7;
	mul.wide.u32 	%rd66, %r155, 4;
	add.s64 	%rd67, %rd1, %rd66;
	ld.global.f32 	%f368, [%rd67];
	add.s32 	%r261, %r7, 512;
$L__BB4_3:
	setp.ge.u32 	%p24, %r261, %r6;
	@%p24 bra 	$L__BB4_17;
	not.b32 	%r156, %r261;
	add.s32 	%r157, %r1, %r156;
	sub.s32 	%r158, %r157, %r270;
	shr.u32 	%r159, %r158, 9;
	add.s32 	%r10, %r159, 1;
	and.b32  	%r11, %r10, 15;
	setp.lt.u32 	%p25, %r158, 7680;
	@%p25 bra 	$L__BB4_8;
	or.b32  	%r260, %r261, 4096;
	add.s32 	%r259, %r261, %r270;
	and.b32  	%r160, %r10, 16777200;
	neg.s32 	%r258, %r160;
$L__BB4_6:
	.pragma "nounroll";
	mul.wide.u32 	%rd68, %r259, 4;
	add.s64 	%rd69, %rd1, %rd68;
	ld.global.f32 	%f203, [%rd69];
	add.f32 	%f204, %f368, %f203;
	add.s32 	%r161, %r259, 512;
	mul.wide.u32 	%rd70, %r161, 4;
	add.s64 	%rd71, %rd1, %rd70;
	ld.global.f32 	%f205, [%rd71];
	add.f32 	%f206, %f204, %f205;
	add.s32 	%r162, %r259, 1024;
	mul.wide.u32 	%rd72, %r162, 4;
	add.s64 	%rd73, %rd1, %rd72;
	ld.global.f32 	%f207, [%rd73];
	add.f32 	%f208, %f206, %f207;
	add.s32 	%r163, %r259, 1536;
	mul.wide.u32 	%rd74, %r163, 4;
	add.s64 	%rd75, %rd1, %rd74;
	ld.global.f32 	%f209, [%rd75];
	add.f32 	%f210, %f208, %f209;
	add.s32 	%r164, %r259, 2048;
	mul.wide.u32 	%rd76, %r164, 4;
	add.s64 	%rd77, %rd1, %rd76;
	ld.global.f32 	%f211, [%rd77];
	add.f32 	%f212, %f210, %f211;
	add.s32 	%r165, %r259, 2560;
	mul.wide.u32 	%rd78, %r165, 4;
	add.s64 	%rd79, %rd1, %rd78;
	ld.global.f32 	%f213, [%rd79];
	add.f32 	%f214, %f212, %f213;
	add.s32 	%r166, %r259, 3072;
	mul.wide.u32 	%rd80, %r166, 4;
	add.s64 	%rd81, %rd1, %rd80;
	ld.global.f32 	%f215, [%rd81];
	add.f32 	%f216, %f214, %f215;
	add.s32 	%r167, %r259, 3584;
	mul.wide.u32 	%rd82, %r167, 4;
	add.s64 	%rd83, %rd1, %rd82;
	ld.global.f32 	%f217, [%rd83];
	add.f32 	%f218, %f216, %f217;
	add.s32 	%r168, %r259, 4096;
	mul.wide.u32 	%rd84, %r168, 4;
	add.s64 	%rd85, %rd1, %rd84;
	ld.global.f32 	%f219, [%rd85];
	add.f32 	%f220, %f218, %f219;
	add.s32 	%r169, %r259, 4608;
	mul.wide.u32 	%rd86, %r169, 4;
	add.s64 	%rd87, %rd1, %rd86;
	ld.global.f32 	%f221, [%rd87];
	add.f32 	%f222, %f220, %f221;
	add.s32 	%r170, %r259, 5120;
	mul.wide.u32 	%rd88, %r170, 4;
	add.s64 	%rd89, %rd1, %rd88;
	ld.global.f32 	%f223, [%rd89];
	add.f32 	%f224, %f222, %f223;
	add.s32 	%r171, %r259, 5632;
	mul.wide.u32 	%rd90, %r171, 4;
	add.s64 	%rd91, %rd1, %rd90;
	ld.global.f32 	%f225, [%rd91];
	add.f32 	%f226, %f224, %f225;
	add.s32 	%r172, %r259, 6144;
	mul.wide.u32 	%rd92, %r172, 4;
	add.s64 	%rd93, %rd1, %rd92;
	ld.global.f32 	%f227, [%rd93];
	add.f32 	%f228, %f226, %f227;
	add.s32 	%r173, %r259, 6656;
	mul.wide.u32 	%rd94, %r173, 4;
	add.s64 	%rd95, %rd1, %rd94;
	ld.global.f32 	%f229, [%rd95];
	add.f32 	%f230, %f228, %f229;
	add.s32 	%r174, %r259, 7168;
	mul.wide.u32 	%rd96, %r174, 4;
	add.s64 	%rd97, %rd1, %rd96;
	ld.global.f32 	%f231, [%rd97];
	add.f32 	%f232, %f230, %f231;
	add.s32 	%r175, %r259, 7680;
	mul.wide.u32 	%rd98, %r175, 4;
	add.s64 	%rd99, %rd1, %rd98;
	ld.global.f32 	%f233, [%rd99];
	add.f32 	%f368, %f232, %f233;
	add.s32 	%r260, %r260, 8192;
	add.s32 	%r259, %r259, 8192;
	add.s32 	%r258, %r258, 16;
	setp.ne.s32 	%p26, %r258, 0;
	@%p26 bra 	$L__BB4_6;
	add.s32 	%r261, %r260, -4096;
$L__BB4_8:
	setp.eq.s32 	%p27, %r11, 0;
	@%p27 bra 	$L__BB4_17;
	and.b32  	%r23, %r10, 7;
	setp.lt.u32 	%p28, %r11, 8;
	@%p28 bra 	$L__BB4_11;
	add.s32 	%r176, %r270, %r261;
	mul.wide.u32 	%rd100, %r176, 4;
	add.s64 	%rd101, %rd1, %rd100;
	ld.global.f32 	%f235, [%rd101];
	add.f32 	%f236, %f368, %f235;
	add.s32 	%r177, %r176, 512;
	mul.wide.u32 	%rd102, %r177, 4;
	add.s64 	%rd103, %rd1, %rd102;
	ld.global.f32 	%f237, [%rd103];
	add.f32 	%f238, %f236, %f237;
	add.s32 	%r178, %r176, 1024;
	mul.wide.u32 	%rd104, %r178, 4;
	add.s64 	%rd105, %rd1, %rd104;
	ld.global.f32 	%f239, [%rd105];
	add.f32 	%f240, %f238, %f239;
	add.s32 	%r179, %r176, 1536;
	mul.wide.u32 	%rd106, %r179, 4;
	add.s64 	%rd107, %rd1, %rd106;
	ld.global.f32 	%f241, [%rd107];
	add.f32 	%f242, %f240, %f241;
	add.s32 	%r180, %r176, 2048;
	mul.wide.u32 	%rd108, %r180, 4;
	add.s64 	%rd109, %rd1, %rd108;
	ld.global.f32 	%f243, [%rd109];
	add.f32 	%f244, %f242, %f243;
	add.s32 	%r181, %r176, 2560;
	mul.wide.u32 	%rd110, %r181, 4;
	add.s64 	%rd111, %rd1, %rd110;
	ld.global.f32 	%f245, [%rd111];
	add.f32 	%f246, %f244, %f245;
	add.s32 	%r182, %r176, 3072;
	mul.wide.u32 	%rd112, %r182, 4;
	add.s64 	%rd113, %rd1, %rd112;
	ld.global.f32 	%f247, [%rd113];
	add.f32 	%f248, %f246, %f247;
	add.s32 	%r183, %r176, 3584;
	mul.wide.u32 	%rd114, %r183, 4;
	add.s64 	%rd115, %rd1, %rd114;
	ld.global.f32 	%f249, [%rd115];
	add.f32 	%f368, %f248, %f249;
	add.s32 	%r261, %r261, 4096;
$L__BB4_11:
	setp.eq.s32 	%p29, %r23, 0;
	@%p29 bra 	$L__BB4_17;
	and.b32  	%r26, %r10, 3;
	setp.lt.u32 	%p30, %r23, 4;
	@%p30 bra 	$L__BB4_14;
	add.s32 	%r184, %r270, %r261;
	mul.wide.u32 	%rd116, %r184, 4;
	add.s64 	%rd117, %rd1, %rd116;
	ld.global.f32 	%f251, [%rd117];
	add.f32 	%f252, %f368, %f251;
	add.s32 	%r185, %r184, 512;
	mul.wide.u32 	%rd118, %r185, 4;
	add.s64 	%rd119, %rd1, %rd118;
	ld.global.f32 	%f253, [%rd119];
	add.f32 	%f254, %f252, %f253;
	add.s32 	%r186, %r184, 1024;
	mul.wide.u32 	%rd120, %r186, 4;
	add.s64 	%rd121, %rd1, %rd120;
	ld.global.f32 	%f255, [%rd121];
	add.f32 	%f256, %f254, %f255;
	add.s32 	%r187, %r184, 1536;
	mul.wide.u32 	%rd122, %r187, 4;
	add.s64 	%rd123, %rd1, %rd122;
	ld.global.f32 	%f257, [%rd123];
	add.f32 	%f368, %f256, %f257;
	add.s32 	%r261, %r261, 2048;
$L__BB4_14:
	setp.eq.s32 	%p31, %r26, 0;
	@%p31 bra 	$L__BB4_17;
	add.s32 	%r265, %r261, %r270;
	neg.s32 	%r264, %r26;
$L__BB4_16:
	.pragma "nounroll";
	mul.wide.u32 	%rd124, %r265, 4;
	add.s64 	%rd125, %rd1, %rd124;
	ld.global.f32 	%f258, [%rd125];
	add.f32 	%f368, %f368, %f258;
	add.s32 	%r265, %r265, 512;
	add.s32 	%r264, %r264, 1;
	setp.ne.s32 	%p32, %r264, 0;
	@%p32 bra 	$L__BB4_16;
$L__BB4_17:
	setp.lt.u32 	%p33, %r6, 512;
	@%p33 bra 	$L__BB4_22;
	// begin inline asm
	mov.u32 %r226, %laneid;
	// end inline asm
	mov.b32 	%r228, %f368;
	mov.b32 	%r229, 1;
	mov.b32 	%r250, 31;
	mov.b32 	%r251, -1;
	// begin inline asm
	shfl.sync.down.b32 %r227, %r228, %r229, %r250, %r251;
	// end inline asm
	setp.gt.s32 	%p57, %r226, 30;
	mov.b32 	%f317, %r227;
	add.f32 	%f318, %f368, %f317;
	selp.f32 	%f319, %f368, %f318, %p57;
	mov.b32 	%r233, %f319;
	mov.b32 	%r234, 2;
	// begin inline asm
	shfl.sync.down.b32 %r232, %r233, %r234, %r250, %r251;
	// end inline asm
	setp.gt.s32 	%p58, %r226, 29;
	mov.b32 	%f320, %r232;
	add.f32 	%f321, %f319, %f320;
	selp.f32 	%f322, %f319, %f321, %p58;
	mov.b32 	%r238, %f322;
	mov.b32 	%r239, 4;
	// begin inline asm
	shfl.sync.down.b32 %r237, %r238, %r239, %r250, %r251;
	// end inline asm
	setp.gt.s32 	%p59, %r226, 27;
	mov.b32 	%f323, %r237;
	add.f32 	%f324, %f322, %f323;
	selp.f32 	%f325, %f322, %f324, %p59;
	mov.b32 	%r243, %f325;
	mov.b32 	%r244, 8;
	// begin inline asm
	shfl.sync.down.b32 %r242, %r243, %r244, %r250, %r251;
	// end inline asm
	setp.gt.s32 	%p60, %r226, 23;
	mov.b32 	%f326, %r242;
	add.f32 	%f327, %f325, %f326;
	selp.f32 	%f328, %f325, %f327, %p60;
	mov.b32 	%r248, %f328;
	mov.b32 	%r249, 16;
	// begin inline asm
	shfl.sync.down.b32 %r247, %r248, %r249, %r250, %r251;
	// end inline asm
	setp.gt.s32 	%p61, %r226, 15;
	mov.b32 	%f329, %r247;
	add.f32 	%f16, %f328, %f329;
	selp.f32 	%f379, %f328, %f16, %p61;
	setp.ne.s32 	%p62, %r226, 0;
	@%p62 bra 	$L__BB4_20;
	shr.u32 	%r252, %r7, 3;
	and.b32  	%r253, %r252, 124;
	mov.u32 	%r254, _ZZN3cub18CUB_300001_SM_10006detail6reduce18DeviceReduceKernelINS2_10policy_hubIfjN4cuda3std3__44plusIfEEE10Policy1000EN6thrust24THRUST_300001_SM_1000_NS10device_ptrIfEEjS9_fNS7_10__identityEEEvT0_PT3_T1_NS0_13GridEvenShareISK_EET2_T4_E12temp_storage;
	add.s32 	%r255, %r254, %r253;
	st.shared.f32 	[%r255+16], %f16;
$L__BB4_20:
	bar.sync 	0;
	setp.ne.s32 	%p63, %r7, 0;
	@%p63 bra 	$L__BB4_48;
	ld.shared.f32 	%f330, [_ZZN3cub18CUB_300001_SM_10006detail6reduce18DeviceReduceKernelINS2_10policy_hubIfjN4cuda3std3__44plusIfEEE10Policy1000EN6thrust24THRUST_300001_SM_1000_NS10device_ptrIfEEjS9_fNS7_10__identityEEEvT0_PT3_T1_NS0_13GridEvenShareISK_EET2_T4_E12temp_storage+20];
	add.f32 	%f331, %f379, %f330;
	ld.shared.f32 	%f332, [_ZZN3cub18CUB_300001_SM_10006detail6reduce18DeviceReduceKernelINS2_10policy_hubIfjN4cuda3std3__44plusIfEEE10Policy1000EN6thrust24THRUST_300001_SM_1000_NS10device_ptrIfEEjS9_fNS7_10__identityEEEvT0_PT3_T1_NS0_13GridEvenShareISK_EET2_T4_E12temp_storage+24];
	add.f32 	%f333, %f331, %f332;
	ld.shared.f32 	%f334, [_ZZN3cub18CUB_300001_SM_10006detail6reduce18DeviceReduceKernelINS2_10policy_hubIfjN4cuda3std3__44plusIfEEE10Policy1000EN6thrust24THRUST_300001_SM_1000_NS10device_ptrIfEEjS9_fNS7_10__identityEEEvT0_PT3_T1_NS0_13GridEvenShareISK_EET2_T4_E12temp_storage+28];
	add.f32 	%f335, %f333, %f334;
	ld.shared.f32 	%f336, [_ZZN3cub18CUB_300001_SM_10006detail6reduce18DeviceReduceKernelINS2_10policy_hubIfjN4cuda3std3__44plusIfEEE10Policy1000EN6thrust24THRUST_300001_SM_1000_NS10device_ptrIfEEjS9_fNS7_10__identityEEEvT0_PT3_T1_NS0_13GridEvenShareISK_EET2_T4_E12temp_storage+32];
	add.f32 	%f337, %f335, %f336;
	ld.shared.f32 	%f338, [_ZZN3cub18CUB_300001_SM_10006detail6reduce18DeviceReduceKernelINS2_10policy_hubIfjN4cuda3std3__44plusIfEEE10Policy1000EN6thrust24THRUST_300001_SM_1000_NS10device_ptrIfEEjS9_fNS7_10__identityEEEvT0_PT3_T1_NS0_13GridEvenShareISK_EET2_T4_E12temp_storage+36];
	add.f32 	%f339, %f337, %f338;
	ld.shared.f32 	%f340, [_ZZN3cub18CUB_300001_SM_10006detail6reduce18DeviceReduceKernelINS2_10policy_hubIfjN4cuda3std3__44plusIfEEE10Policy1000EN6thrust24THRUST_300001_SM_1000_NS10device_ptrIfEEjS9_fNS7_10__identityEEEvT0_PT3_T1_NS0_13GridEvenShareISK_EET2_T4_E12temp_storage+40];
	add.f32 	%f341, %f339, %f340;
	ld.shared.f32 	%f342, [_ZZN3cub18CUB_300001_SM_10006detail6reduce18DeviceReduceKernelINS2_10policy_hubIfjN4cuda3std3__44plusIfEEE10Policy1000EN6thrust24THRUST_300001_SM_1000_NS10device_ptrIfEEjS9_fNS7_10__identityEEEvT0_PT3_T1_NS0_13GridEvenShareISK_EET2_T4_E12temp_storage+44];
	add.f32 	%f343, %f341, %f342;
	ld.shared.f32 	%f344, [_ZZN3cub18CUB_300001_SM_10006detail6reduce18DeviceReduceKernelINS2_10policy_hubIfjN4cuda3std3__44plusIfEEE10Policy1000EN6thrust24THRUST_300001_SM_1000_NS10device_ptrIfEEjS9_fNS7_10__identityEEEvT0_PT3_T1_NS0_13GridEvenShareISK_EET2_T4_E12temp_storage+48];
	add.f32 	%f345, %f343, %f344;
	ld.shared.f32 	%f346, [_ZZN3cub18CUB_300001_SM_10006detail6reduce18DeviceReduceKernelINS2_10policy_hubIfjN4cuda3std3__44plusIfEEE10Policy1000EN6thrust24THRUST_300001_SM_1000_NS10device_ptrIfEEjS9_fNS7_10__identityEEEvT0_PT3_T1_NS0_13GridEvenShareISK_EET2_T4_E12temp_storage+52];
	add.f32 	%f347, %f345, %f346;
	ld.shared.f32 	%f348, [_ZZN3cub18CUB_300001_SM_10006detail6reduce18DeviceReduceKernelINS2_10policy_hubIfjN4cuda3std3__44plusIfEEE10Policy1000EN6thrust24THRUST_300001_SM_1000_NS10device_ptrIfEEjS9_fNS7_10__identityEEEvT0_PT3_T1_NS0_13GridEvenShareISK_EET2_T4_E12temp_storage+56];
	add.f32 	%f349, %f347, %f348;
	ld.shared.f32 	%f350, [_ZZN3cub18CUB_300001_SM_10006detail6reduce18DeviceReduceKernelINS2_10policy_hubIfjN4cuda3std3__44plusIfEEE10Policy1000EN6thrust24THRUST_300001_SM_1000_NS10device_ptrIfEEjS9_fNS7_10__identityEEEvT0_PT3_T1_NS0_13GridEvenShareISK_EET2_T4_E12temp_storage+60];
	add.f32 	%f351, %f349, %f350;
	ld.shared.f32 	%f352, [_ZZN3cub18CUB_300001_SM_10006detail6reduce18DeviceReduceKernelINS2_10policy_hubIfjN4cuda3std3__44plusIfEEE10Policy1000EN6thrust24THRUST_300001_SM_1000_NS10device_ptrIfEEjS9_fNS7_10__identityEEEvT0_PT3_T1_NS0_13GridEvenShareISK_EET2_T4_E12temp_storage+64];
	add.f32 	%f353, %f351, %f352;
	ld.shared.f32 	%f354, [_ZZN3cub18CUB_300001_SM_10006detail6reduce18DeviceReduceKernelINS2_10policy_hubIfjN4cuda3std3__44plusIfEEE10Policy1000EN6thrust24THRUST_300001_SM_1000_NS10device_ptrIfEEjS9_fNS7_10__identityEEEvT0_PT3_T1_NS0_13GridEvenShareISK_EET2_T4_E12temp_storage+68];
	add.f32 	%f355, %f353, %f354;
	ld.shared.f32 	%f356, [_ZZN3cub18CUB_300001_SM_10006detail6reduce18DeviceReduceKernelINS2_10policy_hubIfjN4cuda3std3__44plusIfEEE10Policy1000EN6thrust24THRUST_300001_SM_1000_NS10device_ptrIfEEjS9_fNS7_10__identityEEEvT0_PT3_T1_NS0_13GridEvenShareISK_EET2_T4_E12temp_storage+72];
	add.f32 	%f357, %f355, %f356;
	ld.shared.f32 	%f358, [_ZZN3cub18CUB_300001_SM_10006detail6reduce18DeviceReduceKernelINS2_10policy_hubIfjN4cuda3std3__44plusIfEEE10Policy1000EN6thrust24THRUST_300001_SM_1000_NS10device_ptrIfEEjS9_fNS7_10__identityEEEvT0_PT3_T1_NS0_13GridEvenShareISK_EET2_T4_E12temp_storage+76];
	add.f32 	%f379, %f357, %f358;
	bra.uni 	$L__BB4_48;
$L__BB4_22:
	// begin inline asm
	mov.u32 %r188, %laneid;
	// end inline asm
	and.b32  	%r214, %r7, 992;
	add.s32 	%r215, %r214, 32;
	setp.gt.u32 	%p34, %r215, %r6;
	not.b32 	%r216, %r214;
	add.s32 	%r217, %r6, %r216;
	selp.b32 	%r212, %r217, 31, %p34;
	mov.b32 	%r190, %f368;
	mov.b32 	%r191, 1;
	mov.b32 	%r213, -1;
	// begin inline asm
	shfl.sync.down.b32 %r189, %r190, %r191, %r212, %r213;
	// end inline asm
	setp.lt.s32 	%p35, %r188, %r212;
	mov.b32 	%f259, %r189;
	add.f32 	%f260, %f368, %f259;
	selp.f32 	%f261, %f260, %f368, %p35;
	mov.b32 	%r195, %f261;
	mov.b32 	%r196, 2;
	// begin inline asm
	shfl.sync.down.b32 %r194, %r195, %r196, %r212, %r213;
	// end inline asm
	add.s32 	%r218, %r188, 2;
	setp.gt.s32 	%p36, %r218, %r212;
	mov.b32 	%f262, %r194;
	add.f32 	%f263, %f261, %f262;
	selp.f32 	%f264, %f261, %f263, %p36;
	mov.b32 	%r200, %f264;
	mov.b32 	%r201, 4;
	// begin inline asm
	shfl.sync.down.b32 %r199, %r200, %r201, %r212, %r213;
	// end inline asm
	add.s32 	%r219, %r188, 4;
	setp.gt.s32 	%p37, %r219, %r212;
	mov.b32 	%f265, %r199;
	add.f32 	%f266, %f264, %f265;
	selp.f32 	%f267, %f264, %f266, %p37;
	mov.b32 	%r205, %f267;
	mov.b32 	%r206, 8;
	// begin inline asm
	shfl.sync.down.b32 %r204, %r205, %r206, %r212, %r213;
	// end inline asm
	add.s32 	%r220, %r188, 8;
	setp.gt.s32 	%p38, %r220, %r212;
	mov.b32 	%f268, %r204;
	add.f32 	%f269, %f267, %f268;
	selp.f32 	%f270, %f267, %f269, %p38;
	mov.b32 	%r210, %f270;
	mov.b32 	%r211, 16;
	// begin inline asm
	shfl.sync.down.b32 %r209, %r210, %r211, %r212, %r213;
	// end inline asm
	add.s32 	%r221, %r188, 16;
	setp.gt.s32 	%p39, %r221, %r212;
	mov.b32 	%f271, %r209;
	add.f32 	%f272, %f270, %f271;
	selp.f32 	%f379, %f270, %f272, %p39;
	setp.ne.s32 	%p40, %r188, 0;
	@%p40 bra 	$L__BB4_24;
	shr.u32 	%r222, %r7, 3;
	and.b32  	%r223, %r222, 124;
	mov.u32 	%r224, _ZZN3cub18CUB_300001_SM_10006detail6reduce18DeviceReduceKernelINS2_10policy_hubIfjN4cuda3std3__44plusIfEEE10Policy1000EN6thrust24THRUST_300001_SM_1000_NS10device_ptrIfEEjS9_fNS7_10__identityEEEvT0_PT3_T1_NS0_13GridEvenShareISK_EET2_T4_E12temp_storage;
	add.s32 	%r225, %r224, %r223;
	st.shared.f32 	[%r225+16], %f379;
$L__BB4_24:
	bar.sync 	0;
	setp.ne.s32 	%p41, %r7, 0;
	@%p41 bra 	$L__BB4_48;
	setp.gt.u32 	%p42, %r6, 32;
	ld.shared.f32 	%f273, [_ZZN3cub18CUB_300001_SM_10006detail6reduce18DeviceReduceKernelINS2_10policy_hubIfjN4cuda3std3__44plusIfEEE10Policy1000EN6thrust24THRUST_300001_SM_1000_NS10device_ptrIfEEjS9_fNS7_10__identityEEEvT0_PT3_T1_NS0_13GridEvenShareISK_EET2_T4_E12temp_storage+20];
	add.f32 	%f274, %f379, %f273;
	selp.f32 	%f275, %f274, %f379, %p42;
	setp.gt.u32 	%p43, %r6, 64;
	ld.shared.f32 	%f276, [_ZZN3cub18CUB_300001_SM_10006detail6reduce18DeviceReduceKernelINS2_10policy_hubIfjN4cuda3std3__44plusIfEEE10Policy1000EN6thrust24THRUST_300001_SM_1000_NS10device_ptrIfEEjS9_fNS7_10__identityEEEvT0_PT3_T1_NS0_13GridEvenShareISK_EET2_T4_E12temp_storage+24];
	add.f32 	%f277, %f276, %f275;
	selp.f32 	%f278, %f277, %f275, %p43;
	setp.gt.u32 	%p44, %r6, 96;
	ld.shared.f32 	%f279, [_ZZN3cub18CUB_300001_SM_10006detail6reduce18DeviceReduceKernelINS2_10policy_hubIfjN4cuda3std3__44plusIfEEE10Policy1000EN6thrust24THRUST_300001_SM_1000_NS10device_ptrIfEEjS9_fNS7_10__identityEEEvT0_PT3_T1_NS0_13GridEvenShareISK_EET2_T4_E12temp_storage+28];
	add.f32 	%f280, %f279, %f278;
	selp.f32 	%f281, %f280, %f278, %p44;
	setp.gt.u32 	%p45, %r6, 128;
	ld.shared.f32 	%f282, [_ZZN3cub18CUB_300001_SM_10006detail6reduce18DeviceReduceKernelINS2_10policy_hubIfjN4cuda3std3__44plusIfEEE10Policy1000EN6thrust24THRUST_300001_SM_1000_NS10device_ptrIfEEjS9_fNS7_10__identityEEEvT0_PT3_T1_NS0_13GridEvenShareISK_EET2_T4_E12temp_storage+32];
	add.f32 	%f283, %f282, %f281;
	selp.f32 	%f284, %f283, %f281, %p45;
	setp.gt.u32 	%p46, %r6, 160;
	ld.shared.f32 	%f285, [_ZZN3cub18CUB_300001_SM_10006detail6reduce18DeviceReduceKernelINS2_10policy_hubIfjN4cuda3std3__44plusIfEEE10Policy1000EN6thrust24THRUST_300001_SM_1000_NS10device_ptrIfEEjS9_fNS7_10__identityEEEvT0_PT3_T1_NS0_13GridEvenShareISK_EET2_T4_E12temp_storage+36];
	add.f32 	%f286, %f285, %f284;
	selp.f32 	%f287, %f286, %f284, %p46;
	setp.gt.u32 	%p47, %r6, 192;
	ld.shared.f32 	%f288, [_ZZN3cub18CUB_300001_SM_10006detail6reduce18DeviceReduceKernelINS2_10policy_hubIfjN4cuda3std3__44plusIfEEE10Policy1000EN6thrust24THRUST_300001_SM_1000_NS10device_ptrIfEEjS9_fNS7_10__identityEEEvT0_PT3_T1_NS0_13GridEvenShareISK_EET2_T4_E12temp_storage+40];
	add.f32 	%f289, %f288, %f287;
	selp.f32 	%f290, %f289, %f287, %p47;
	setp.gt.u32 	%p48, %r6, 224;
	ld.shared.f32 	%f291, [_ZZN3cub18CUB_300001_SM_10006detail6reduce18DeviceReduceKernelINS2_10policy_hubIfjN4cuda3std3__44plusIfEEE10Policy1000EN6thrust24THRUST_300001_SM_1000_NS10device_ptrIfEEjS9_fNS7_10__identityEEEvT0_PT3_T1_NS0_13GridEvenShareISK_EET2_T4_E12temp_storage+44];
	add.f32 	%f292, %f291, %f290;
	selp.f32 	%f293, %f292, %f290, %p48;
	setp.gt.u32 	%p49, %r6, 256;
	ld.shared.f32 	%f294, [_ZZN3cub18CUB_300001_SM_10006detail6reduce18DeviceReduceKernelINS2_10policy_hubIfjN4cuda3std3__44plusIfEEE10Policy1000EN6thrust24THRUST_300001_SM_1000_NS10device_ptrIfEEjS9_fNS7_10__identityEEEvT0_PT3_T1_NS0_13GridEvenShareISK_EET2_T4_E12temp_storage+48];
	add.f32 	%f295, %f294, %f293;
	selp.f32 	%f296, %f295, %f293, %p49;
	setp.gt.u32 	%p50, %r6, 288;
	ld.shared.f32 	%f297, [_ZZN3cub18CUB_300001_SM_10006detail6reduce18DeviceReduceKernelINS2_10policy_hubIfjN4cuda3std3__44plusIfEEE10Policy1000EN6thrust24THRUST_300001_SM_1000_NS10device_ptrIfEEjS9_fNS7_10__identityEEEvT0_PT3_T1_NS0_13GridEvenShareISK_EET2_T4_E12temp_storage+52];
	add.f32 	%f298, %f297, %f296;
	selp.f32 	%f299, %f298, %f296, %p50;
	setp.gt.u32 	%p51, %r6, 320;
	ld.shared.f32 	%f300, [_ZZN3cub18CUB_300001_SM_10006detail6reduce18DeviceReduceKernelINS2_10policy_hubIfjN4cuda3std3__44plusIfEEE10Policy1000EN6thrust24THRUST_300001_SM_1000_NS10device_ptrIfEEjS9_fNS7_10__identityEEEvT0_PT3_T1_NS0_13GridEvenShareISK_EET2_T4_E12temp_storage+56];
	add.f32 	%f301, %f300, %f299;
	selp.f32 	%f302, %f301, %f299, %p51;
	setp.gt.u32 	%p52, %r6, 352;
	ld.shared.f32 	%f303, [_ZZN3cub18CUB_300001_SM_10006detail6reduce18DeviceReduceKernelINS2_10policy_hubIfjN4cuda3std3__44plusIfEEE10Policy1000EN6thrust24THRUST_300001_SM_1000_NS10device_ptrIfEEjS9_fNS7_10__identityEEEvT0_PT3_T1_NS0_13GridEvenShareISK_EET2_T4_E12temp_storage+60];
	add.f32 	%f304, %f303, %f302;
	selp.f32 	%f305, %f304, %f302, %p52;
	setp.gt.u32 	%p53, %r6, 384;
	ld.shared.f32 	%f306, [_ZZN3cub18CUB_300001_SM_10006detail6reduce18DeviceReduceKernelINS2_10policy_hubIfjN4cuda3std3__44plusIfEEE10Policy1000EN6thrust24THRUST_300001_SM_1000_NS10device_ptrIfEEjS9_fNS7_10__identityEEEvT0_PT3_T1_NS0_13GridEvenShareISK_EET2_T4_E12temp_storage+64];
	add.f32 	%f307, %f306, %f305;
	selp.f32 	%f308, %f307, %f305, %p53;
	setp.gt.u32 	%p54, %r6, 416;
	ld.shared.f32 	%f309, [_ZZN3cub18CUB_300001_SM_10006detail6reduce18DeviceReduceKernelINS2_10policy_hubIfjN4cuda3std3__44plusIfEEE10Policy1000EN6thrust24THRUST_300001_SM_1000_NS10device_ptrIfEEjS9_fNS7_10__identityEEEvT0_PT3_T1_NS0_13GridEvenShareISK_EET2_T4_E12temp_storage+68];
	add.f32 	%f310, %f309, %f308;
	selp.f32 	%f311, %f310, %f308, %p54;
	setp.gt.u32 	%p55, %r6, 448;
	ld.shared.f32 	%f312, [_ZZN3cub18CUB_300001_SM_10006detail6reduce18DeviceReduceKernelINS2_10policy_hubIfjN4cuda3std3__44plusIfEEE10Policy1000EN6thrust24THRUST_300001_SM_1000_NS10device_ptrIfEEjS9_fNS7_10__identityEEEvT0_PT3_T1_NS0_13GridEvenShareISK_EET2_T4_E12temp_storage+72];
	add.f32 	%f313, %f312, %f311;
	selp.f32 	%f314, %f313, %f311, %p55;
	setp.gt.u32 	%p56, %r6, 480;
	ld.shared.f32 	%f315, [_ZZN3cub18CUB_300001_SM_10006detail6reduce18DeviceReduceKernelINS2_10policy_hubIfjN4cuda3std3__44plusIfEEE10Policy1000EN6thrust24THRUST_300001_SM_1000_NS10device_ptrIfEEjS9_fNS7_10__identityEEEvT0_PT3_T1_NS0_13GridEvenShareISK_EET2_T4_E12temp_storage+76];
	add.f32 	%f316, %f315, %f314;
	selp.f32 	%f379, %f316, %f314, %p56;
	bra.uni 	$L__BB4_48;
$L__BB4_26:
	mov.u32 	%r35, %tid.x;
	add.s32 	%r72, %r35, %r270;
	mul.wide.u32 	%rd4, %r72, 4;
	add.s64 	%rd5, %rd1, %rd4;
	ld.global.f32 	%f41, [%rd5];
	ld.global.f32 	%f42, [%rd5+2048];
	ld.global.f32 	%f43, [%rd5+4096];
	ld.global.f32 	%f44, [%rd5+6144];
	ld.global.f32 	%f45, [%rd5+8192];
	ld.global.f32 	%f46, [%rd5+10240];
	ld.global.f32 	%f47, [%rd5+12288];
	ld.global.f32 	%f48, [%rd5+14336];
	ld.global.f32 	%f49, [%rd5+16384];
	ld.global.f32 	%f50, [%rd5+18432];
	ld.global.f32 	%f51, [%rd5+20480];
	ld.global.f32 	%f52, [%rd5+22528];
	ld.global.f32 	%f53, [%rd5+24576];
	ld.global.f32 	%f54, [%rd5+26624];
	ld.global.f32 	%f55, [%rd5+28672];
	ld.global.f32 	%f56, [%rd5+30720];
	add.f32 	%f57, %f41, %f42;
	add.f32 	%f58, %f43, %f44;
	add.f32 	%f59, %f45, %f46;
	add.f32 	%f60, %f47, %f48;
	add.f32 	%f61, %f49, %f50;
	add.f32 	%f62, %f51, %f52;
	add.f32 	%f63, %f53, %f54;
	add.f32 	%f64, %f55, %f56;
	add.f32 	%f65, %f57, %f58;
	add.f32 	%f66, %f59, %f60;
	add.f32 	%f67, %f61, %f62;
	add.f32 	%f68, %f63, %f64;
	add.f32 	%f69, %f65, %f66;
	add.f32 	%f70, %f67, %f68;
	add.f32 	%f378, %f69, %f70;
	setp.lt.u32 	%p2, %r6, %r4;
	@%p2 bra 	$L__BB4_44;
	add.s32 	%r36, %r4, %r270;
	not.b32 	%r74, %r35;
	add.s32 	%r75, %r74, %r1;
	sub.s32 	%r76, %r75, %r4;
	sub.s32 	%r267, %r76, %r270;
	add.s32 	%r77, %r36, %r35;
	add.s32 	%r266, %r77, 4096;
	mov.b32 	%r269, 0;
	mov.u32 	%r268, %r36;
$L__BB4_28:
	add.s32 	%r270, %r270, %r4;
	add.s32 	%r79, %r1, -8192;
	setp.gt.u32 	%p3, %r270, %r79;
	@%p3 bra 	$L__BB4_30;
	add.s32 	%r80, %r35, %r270;
	mul.wide.u32 	%rd6, %r80, 4;
	add.s64 	%rd7, %rd1, %rd6;
	ld.global.f32 	%f71, [%rd7];
	ld.global.f32 	%f72, [%rd7+2048];
	ld.global.f32 	%f73, [%rd7+4096];
	ld.global.f32 	%f74, [%rd7+6144];
	ld.global.f32 	%f75, [%rd7+8192];
	ld.global.f32 	%f76, [%rd7+10240];
	ld.global.f32 	%f77, [%rd7+12288];
	ld.global.f32 	%f78, [%rd7+14336];
	ld.global.f32 	%f79, [%rd7+16384];
	ld.global.f32 	%f80, [%rd7+18432];
	ld.global.f32 	%f81, [%rd7+20480];
	ld.global.f32 	%f82, [%rd7+22528];
	ld.global.f32 	%f83, [%rd7+24576];
	ld.global.f32 	%f84, [%rd7+26624];
	ld.global.f32 	%f85, [%rd7+28672];
	ld.global.f32 	%f86, [%rd7+30720];
	add.f32 	%f87, %f378, %f71;
	add.f32 	%f88, %f72, %f73;
	add.f32 	%f89, %f74, %f75;
	add.f32 	%f90, %f76, %f77;
	add.f32 	%f91, %f78, %f79;
	add.f32 	%f92, %f80, %f81;
	add.f32 	%f93, %f82, %f83;
	add.f32 	%f94, %f84, %f85;
	add.f32 	%f95, %f87, %f88;
	add.f32 	%f96, %f89, %f90;
	add.f32 	%f97, %f91, %f92;
	add.f32 	%f98, %f93, %f94;
	add.f32 	%f99, %f95, %f96;
	add.f32 	%f100, %f97, %f98;
	add.f32 	%f101, %f99, %f100;
	add.f32 	%f378, %f101, %f86;
	sub.s32 	%r81, %r1, %r270;
	setp.lt.u32 	%p4, %r81, %r4;
	add.s32 	%r269, %r269, 1;
	add.s32 	%r268, %r268, %r4;
	sub.s32 	%r267, %r267, %r4;
	add.s32 	%r266, %r266, %r4;
	@%p4 bra 	$L__BB4_44;
	bra.uni 	$L__BB4_28;
$L__BB4_30:
	setp.le.u32 	%p5, %r1, %r270;
	sub.s32 	%r83, %r1, %r270;
	setp.ge.s32 	%p6, %r35, %r83;
	or.pred  	%p7, %p5, %p6;
	@%p7 bra 	$L__BB4_44;
	not.b32 	%r85, %r35;
	add.s32 	%r86, %r1, %r85;
	sub.s32 	%r87, %r86, %r36;
	mul.lo.s32 	%r88, %r2, %r269;
	shl.b32 	%r89, %r88, 13;
	sub.s32 	%r90, %r87, %r89;
	shr.u32 	%r91, %r90, 9;
	add.s32 	%r49, %r91, 1;
	and.b32  	%r50, %r49, 15;
	setp.lt.u32 	%p8, %r90, 7680;
	mov.u32 	%r275, %r35;
	@%p8 bra 	$L__BB4_35;
	or.b32  	%r273, %r35, 4096;
	shr.u32 	%r92, %r267, 9;
	add.s32 	%r93, %r92, 1;
	and.b32  	%r94, %r93, 16777200;
	neg.s32 	%r271, %r94;
$L__BB4_33:
	.pragma "nounroll";
	add.s32 	%r95, %r266, -4096;
	mul.wide.u32 	%rd8, %r95, 4;
	add.s64 	%rd9, %rd1, %rd8;
	ld.global.f32 	%f103, [%rd9];
	add.f32 	%f104, %f378, %f103;
	add.s32 	%r96, %r266, -3584;
	mul.wide.u32 	%rd10, %r96, 4;
	add.s64 	%rd11, %rd1, %rd10;
	ld.global.f32 	%f105, [%rd11];
	add.f32 	%f106, %f104, %f105;
	add.s32 	%r97, %r266, -3072;
	mul.wide.u32 	%rd12, %r97, 4;
	add.s64 	%rd13, %rd1, %rd12;
	ld.global.f32 	%f107, [%rd13];
	add.f32 	%f108, %f106, %f107;
	add.s32 	%r98, %r266, -2560;
	mul.wide.u32 	%rd14, %r98, 4;
	add.s64 	%rd15, %rd1, %rd14;
	ld.global.f32 	%f109, [%rd15];
	add.f32 	%f110, %f108, %f109;
	add.s32 	%r99, %r266, -2048;
	mul.wide.u32 	%rd16, %r99, 4;
	add.s64 	%rd17, %rd1, %rd16;
	ld.global.f32 	%f111, [%rd17];
	add.f32 	%f112, %f110, %f111;
	add.s32 	%r100, %r266, -1536;
	mul.wide.u32 	%rd18, %r100, 4;
	add.s64 	%rd19, %rd1, %rd18;
	ld.global.f32 	%f113, [%rd19];
	add.f32 	%f114, %f112, %f113;
	add.s32 	%r101, %r266, -1024;
	mul.wide.u32 	%rd20, %r101, 4;
	add.s64 	%rd21, %rd1, %rd20;
	ld.global.f32 	%f115, [%rd21];
	add.f32 	%f116, %f114, %f115;
	add.s32 	%r102, %r266, 3584;
	add.s32 	%r103, %r266, -512;
	mul.wide.u32 	%rd22, %r103, 4;
	add.s64 	%rd23, %rd1, %rd22;
	ld.global.f32 	%f117, [%rd23];
	add.f32 	%f118, %f116, %f117;
	mul.wide.u32 	%rd24, %r266, 4;
	add.s64 	%rd25, %rd1, %rd24;
	ld.global.f32 	%f119, [%rd25];
	add.f32 	%f120, %f118, %f119;
	add.s32 	%r104, %r266, 512;
	mul.wide.u32 	%rd26, %r104, 4;
	add.s64 	%rd27, %rd1, %rd26;
	ld.global.f32 	%f121, [%rd27];
	add.f32 	%f122, %f120, %f121;
	add.s32 	%r105, %r266, 1024;
	mul.wide.u32 	%rd28, %r105, 4;
	add.s64 	%rd29, %rd1, %rd28;
	ld.global.f32 	%f123, [%rd29];
	add.f32 	%f124, %f122, %f123;
	add.s32 	%r106, %r266, 1536;
	mul.wide.u32 	%rd30, %r106, 4;
	add.s64 	%rd31, %rd1, %rd30;
	ld.global.f32 	%f125, [%rd31];
	add.f32 	%f126, %f124, %f125;
	add.s32 	%r107, %r266, 2048;
	mul.wide.u32 	%rd32, %r107, 4;
	add.s64 	%rd33, %rd1, %rd32;
	ld.global.f32 	%f127, [%rd33];
	add.f32 	%f128, %f126, %f127;
	add.s32 	%r108, %r266, 2560;
	mul.wide.u32 	%rd34, %r108, 4;
	add.s64 	%rd35, %rd1, %rd34;
	ld.global.f32 	%f129, [%rd35];
	add.f32 	%f130, %f128, %f129;
	add.s32 	%r109, %r266, 3072;
	mul.wide.u32 	%rd36, %r109, 4;
	add.s64 	%rd37, %rd1, %rd36;
	ld.global.f32 	%f131, [%rd37];
	add.f32 	%f132, %f130, %f131;
	mul.wide.u32 	%rd38, %r102, 4;
	add.s64 	%rd39, %rd1, %rd38;
	ld.global.f32 	%f133, [%rd39];
	add.f32 	%f378, %f132, %f133;
	add.s32 	%r273, %r273, 8192;
	add.s32 	%r266, %r266, 8192;
	add.s32 	%r271, %r271, 16;
	setp.ne.s32 	%p9, %r271, 0;
	@%p9 bra 	$L__BB4_33;
	add.s32 	%r275, %r273, -4096;
$L__BB4_35:
	setp.eq.s32 	%p10, %r50, 0;
	@%p10 bra 	$L__BB4_44;
	and.b32  	%r61, %r49, 7;
	setp.lt.u32 	%p11, %r50, 8;
	@%p11 bra 	$L__BB4_38;
	add.s32 	%r110, %r275, %r270;
	mul.wide.u32 	%rd40, %r110, 4;
	add.s64 	%rd41, %rd1, %rd40;
	ld.global.f32 	%f135, [%rd41];
	add.f32 	%f136, %f378, %f135;
	add.s32 	%r111, %r110, 512;
	mul.wide.u32 	%rd42, %r111, 4;
	add.s64 	%rd43, %rd1, %rd42;
	ld.global.f32 	%f137, [%rd43];
	add.f32 	%f138, %f136, %f137;
	add.s32 	%r112, %r110, 1024;
	mul.wide.u32 	%rd44, %r112, 4;
	add.s64 	%rd45, %rd1, %rd44;
	ld.global.f32 	%f139, [%rd45];
	add.f32 	%f140, %f138, %f139;
	add.s32 	%r113, %r110, 1536;
	mul.wide.u32 	%rd46, %r113, 4;
	add.s64 	%rd47, %rd1, %rd46;
	ld.global.f32 	%f141, [%rd47];
	add.f32 	%f142, %f140, %f141;
	add.s32 	%r114, %r110, 2048;
	mul.wide.u32 	%rd48, %r114, 4;
	add.s64 	%rd49, %rd1, %rd48;
	ld.global.f32 	%f143, [%rd49];
	add.f32 	%f144, %f142, %f143;
	add.s32 	%r115, %r110, 2560;
	mul.wide.u32 	%rd50, %r115, 4;
	add.s64 	%rd51, %rd1, %rd50;
	ld.global.f32 	%f145, [%rd51];
	add.f32 	%f146, %f144, %f145;
	add.s32 	%r116, %r110, 3072;
	mul.wide.u32 	%rd52, %r116, 4;
	add.s64 	%rd53, %rd1, %rd52;
	ld.global.f32 	%f147, [%rd53];
	add.f32 	%f148, %f146, %f147;
	add.s32 	%r117, %r110, 3584;
	mul.wide.u32 	%rd54, %r117, 4;
	add.s64 	%rd55, %rd1, %rd54;
	ld.global.f32 	%f149, [%rd55];
	add.f32 	%f378, %f148, %f149;
	add.s32 	%r275, %r275, 4096;
$L__BB4_38:
	setp.eq.s32 	%p12, %r61, 0;
	@%p12 bra 	$L__BB4_44;
	setp.lt.u32 	%p13, %r61, 4;
	@%p13 bra 	$L__BB4_41;
	add.s32 	%r118, %r275, %r270;
	mul.wide.u32 	%rd56, %r118, 4;
	add.s64 	%rd57, %rd1, %rd56;
	ld.global.f32 	%f151, [%rd57];
	add.f32 	%f152, %f378, %f151;
	add.s32 	%r119, %r118, 512;
	mul.wide.u32 	%rd58, %r119, 4;
	add.s64 	%rd59, %rd1, %rd58;
	ld.global.f32 	%f153, [%rd59];
	add.f32 	%f154, %f152, %f153;
	add.s32 	%r120, %r118, 1024;
	mul.wide.u32 	%rd60, %r120, 4;
	add.s64 	%rd61, %rd1, %rd60;
	ld.global.f32 	%f155, [%rd61];
	add.f32 	%f156, %f154, %f155;
	add.s32 	%r121, %r118, 1536;
	mul.wide.u32 	%rd62, %r121, 4;
	add.s64 	%rd63, %rd1, %rd62;
	ld.global.f32 	%f157, [%rd63];
	add.f32 	%f378, %f156, %f157;
	add.s32 	%r275, %r275, 2048;
$L__BB4_41:
	and.b32  	%r122, %r49, 3;
	setp.eq.s32 	%p14, %r122, 0;
	@%p14 bra 	$L__BB4_44;
	add.s32 	%r278, %r275, %r268;
	cvt.u16.u32 	%rs1, %r267;
	shr.u16 	%rs2, %rs1, 9;
	add.s16 	%rs3, %rs2, 1;
	cvt.u32.u16 	%r123, %rs3;
	and.b32  	%r124, %r123, 3;
	neg.s32 	%r277, %r124;
$L__BB4_43:
	.pragma "nounroll";
	mul.wide.u32 	%rd64, %r278, 4;
	add.s64 	%rd65, %rd1, %rd64;
	ld.global.f32 	%f158, [%rd65];
	add.f32 	%f378, %f378, %f158;
	add.s32 	%r278, %r278, 512;
	add.s32 	%r277, %r277, 1;
	setp.ne.s32 	%p15, %r277, 0;
	@%p15 bra 	$L__BB4_43;
$L__BB4_44:
	// begin inline asm
	mov.u32 %r125, %laneid;
	// end inline asm
	mov.b32 	%r127, %f378;
	mov.b32 	%r128, 1;
	mov.b32 	%r149, 31;
	mov.b32 	%r150, -1;
	// begin inline asm
	shfl.sync.down.b32 %r126, %r127, %r128, %r149, %r150;
	// end inline asm
	setp.gt.s32 	%p16, %r125, 30;
	mov.b32 	%f159, %r126;
	add.f32 	%f160, %f378, %f159;
	selp.f32 	%f161, %f378, %f160, %p16;
	mov.b32 	%r132, %f161;
	mov.b32 	%r133, 2;
	// begin inline asm
	shfl.sync.down.b32 %r131, %r132, %r133, %r149, %r150;
	// end inline asm
	setp.gt.s32 	%p17, %r125, 29;
	mov.b32 	%f162, %r131;
	add.f32 	%f163, %f161, %f162;
	selp.f32 	%f164, %f161, %f163, %p17;
	mov.b32 	%r137, %f164;
	mov.b32 	%r138, 4;
	// begin inline asm
	shfl.sync.down.b32 %r136, %r137, %r138, %r149, %r150;
	// end inline asm
	setp.gt.s32 	%p18, %r125, 27;
	mov.b32 	%f165, %r136;
	add.f32 	%f166, %f164, %f165;
	selp.f32 	%f167, %f164, %f166, %p18;
	mov.b32 	%r142, %f167;
	mov.b32 	%r143, 8;
	// begin inline asm
	shfl.sync.down.b32 %r141, %r142, %r143, %r149, %r150;
	// end inline asm
	setp.gt.s32 	%p19, %r125, 23;
	mov.b32 	%f168, %r141;
	add.f32 	%f169, %f167, %f168;
	selp.f32 	%f170, %f167, %f169, %p19;
	mov.b32 	%r147, %f170;
	mov.b32 	%r148, 16;
	// begin inline asm
	shfl.sync.down.b32 %r146, %r147, %r148, %r149, %r150;
	// end inline asm
	setp.gt.s32 	%p20, %r125, 15;
	mov.b32 	%f171, %r146;
	add.f32 	%f37, %f170, %f171;
	selp.f32 	%f379, %f170, %f37, %p20;
	setp.ne.s32 	%p21, %r125, 0;
	@%p21 bra 	$L__BB4_46;
	shr.u32 	%r151, %r35, 3;
	and.b32  	%r152, %r151, 124;
	mov.u32 	%r153, _ZZN3cub18CUB_300001_SM_10006detail6reduce18DeviceReduceKernelINS2_10policy_hubIfjN4cuda3std3__44plusIfEEE10Policy1000EN6thrust24THRUST_300001_SM_1000_NS10device_ptrIfEEjS9_fNS7_10__identityEEEvT0_PT3_T1_NS0_13GridEvenShareISK_EET2_T4_E12temp_storage;
	add.s32 	%r154, %r153, %r152;
	st.shared.f32 	[%r154+16], %f37;
$L__BB4_46:
	bar.sync 	0;
	setp.ne.s32 	%p22, %r35, 0;
	@%p22 bra 	$L__BB4_48;
	ld.shared.f32 	%f172, [_ZZN3cub18CUB_300001_SM_10006detail6reduce18DeviceReduceKernelINS2_10policy_hubIfjN4cuda3std3__44plusIfEEE10Policy1000EN6thrust24THRUST_300001_SM_1000_NS10device_ptrIfEEjS9_fNS7_10__identityEEEvT0_PT3_T1_NS0_13GridEvenShareISK_EET2_T4_E12temp_storage+20];
	add.f32 	%f173, %f379, %f172;
	ld.shared.f32 	%f174, [_ZZN3cub18CUB_300001_SM_10006detail6reduce18DeviceReduceKernelINS2_10policy_hubIfjN4cuda3std3__44plusIfEEE10Policy1000EN6thrust24THRUST_300001_SM_1000_NS10device_ptrIfEEjS9_fNS7_10__identityEEEvT0_PT3_T1_NS0_13GridEvenShareISK_EET2_T4_E12temp_storage+24];
	add.f32 	%f175, %f173, %f174;
	ld.shared.f32 	%f176, [_ZZN3cub18CUB_300001_SM_10006detail6reduce18DeviceReduceKernelINS2_10policy_hubIfjN4cuda3std3__44plusIfEEE10Policy1000EN6thrust24THRUST_300001_SM_1000_NS10device_ptrIfEEjS9_fNS7_10__identityEEEvT0_PT3_T1_NS0_13GridEvenShareISK_EET2_T4_E12temp_storage+28];
	add.f32 	%f177, %f175, %f176;
	ld.shared.f32 	%f178, [_ZZN3cub18CUB_300001_SM_10006detail6reduce18DeviceReduceKernelINS2_10policy_hubIfjN4cuda3std3__44plusIfEEE10Policy1000EN6thrust24THRUST_300001_SM_1000_NS10device_ptrIfEEjS9_fNS7_10__identityEEEvT0_PT3_T1_NS0_13GridEvenShareISK_EET2_T4_E12temp_storage+32];
	add.f32 	%f179, %f177, %f178;
	ld.shared.f32 	%f180, [_ZZN3cub18CUB_300001_SM_10006detail6reduce18DeviceReduceKernelINS2_10policy_hubIfjN4cuda3std3__44plusIfEEE10Policy1000EN6thrust24THRUST_300001_SM_1000_NS10device_ptrIfEEjS9_fNS7_10__identityEEEvT0_PT3_T1_NS0_13GridEvenShareISK_EET2_T4_E12temp_storage+36];
	add.f32 	%f181, %f179, %f180;
	ld.shared.f32 	%f182, [_ZZN3cub18CUB_300001_SM_10006detail6reduce18DeviceReduceKernelINS2_10policy_hubIfjN4cuda3std3__44plusIfEEE10Policy1000EN6thrust24THRUST_300001_SM_1000_NS10device_ptrIfEEjS9_fNS7_10__identityEEEvT0_PT3_T1_NS0_13GridEvenShareISK_EET2_T4_E12temp_storage+40];
	add.f32 	%f183, %f181, %f182;
	ld.shared.f32 	%f184, [_ZZN3cub18CUB_300001_SM_10006detail6reduce18DeviceReduceKernelINS2_10policy_hubIfjN4cuda3std3__44plusIfEEE10Policy1000EN6thrust24THRUST_300001_SM_1000_NS10device_ptrIfEEjS9_fNS7_10__identityEEEvT0_PT3_T1_NS0_13GridEvenShareISK_EET2_T4_E12temp_storage+44];
	add.f32 	%f185, %f183, %f184;
	ld.shared.f32 	%f186, [_ZZN3cub18CUB_300001_SM_10006detail6reduce18DeviceReduceKernelINS2_10policy_hubIfjN4cuda3std3__44plusIfEEE10Policy1000EN6thrust24THRUST_300001_SM_1000_NS10device_ptrIfEEjS9_fNS7_10__identityEEEvT0_PT3_T1_NS0_13GridEvenShareISK_EET2_T4_E12temp_storage+48];
	add.f32 	%f187, %f185, %f186;
	ld.shared.f32 	%f188, [_ZZN3cub18CUB_300001_SM_10006detail6reduce18DeviceReduceKernelINS2_10policy_hubIfjN4cuda3std3__44plusIfEEE10Policy1000EN6thrust24THRUST_300001_SM_1000_NS10device_ptrIfEEjS9_fNS7_10__identityEEEvT0_PT3_T1_NS0_13GridEvenShareISK_EET2_T4_E12temp_storage+52];
	add.f32 	%f189, %f187, %f188;
	ld.shared.f32 	%f190, [_ZZN3cub18CUB_300001_SM_10006detail6reduce18DeviceReduceKernelINS2_10policy_hubIfjN4cuda3std3__44plusIfEEE10Policy1000EN6thrust24THRUST_300001_SM_1000_NS10device_ptrIfEEjS9_fNS7_10__identityEEEvT0_PT3_T1_NS0_13GridEvenShareISK_EET2_T4_E12temp_storage+56];
	add.f32 	%f191, %f189, %f190;
	ld.shared.f32 	%f192, [_ZZN3cub18CUB_300001_SM_10006detail6reduce18DeviceReduceKernelINS2_10policy_hubIfjN4cuda3std3__44plusIfEEE10Policy1000EN6thrust24THRUST_300001_SM_1000_NS10device_ptrIfEEjS9_fNS7_10__identityEEEvT0_PT3_T1_NS0_13GridEvenShareISK_EET2_T4_E12temp_storage+60];
	add.f32 	%f193, %f191, %f192;
	ld.shared.f32 	%f194, [_ZZN3cub18CUB_300001_SM_10006detail6reduce18DeviceReduceKernelINS2_10policy_hubIfjN4cuda3std3__44plusIfEEE10Policy1000EN6thrust24THRUST_300001_SM_1000_NS10device_ptrIfEEjS9_fNS7_10__identityEEEvT0_PT3_T1_NS0_13GridEvenShareISK_EET2_T4_E12temp_storage+64];
	add.f32 	%f195, %f193, %f194;
	ld.shared.f32 	%f196, [_ZZN3cub18CUB_300001_SM_10006detail6reduce18DeviceReduceKernelINS2_10policy_hubIfjN4cuda3std3__44plusIfEEE10Policy1000EN6thrust24THRUST_300001_SM_1000_NS10device_ptrIfEEjS9_fNS7_10__identityEEEvT0_PT3_T1_NS0_13GridEvenShareISK_EET2_T4_E12temp_storage+68];
	add.f32 	%f197, %f195, %f196;
	ld.shared.f32 	%f198, [_ZZN3cub18CUB_300001_SM_10006detail6reduce18DeviceReduceKernelINS2_10policy_hubIfjN4cuda3std3__44plusIfEEE10Policy1000EN6thrust24THRUST_300001_SM_1000_NS10device_ptrIfEEjS9_fNS7_10__identityEEEvT0_PT3_T1_NS0_13GridEvenShareISK_EET2_T4_E12temp_storage+72];
	add.f32 	%f199, %f197, %f198;
	ld.shared.f32 	%f200, [_ZZN3cub18CUB_300001_SM_10006detail6reduce18DeviceReduceKernelINS2_10policy_hubIfjN4cuda3std3__44plusIfEEE10Policy1000EN6thrust24THRUST_300001_SM_1000_NS10device_ptrIfEEjS9_fNS7_10__identityEEEvT0_PT3_T1_NS0_13GridEvenShareISK_EET2_T4_E12temp_storage+76];
	add.f32 	%f379, %f199, %f200;
$L__BB4_48:
	mov.u32 	%r256, %tid.x;
	setp.ne.s32 	%p64, %r256, 0;
	@%p64 bra 	$L__BB4_50;
	ld.param.u64 	%rd129, [_ZN3cub18CUB_300001_SM_10006detail6reduce18DeviceReduceKernelINS2_10policy_hubIfjN4cuda3std3__44plusIfEEE10Policy1000EN6thrust24THRUST_300001_SM_1000_NS10device_ptrIfEEjS9_fNS7_10__identityEEEvT0_PT3_T1_NS0_13GridEvenShareISK_EET2_T4__param_1];
	cvta.to.global.u64 	%rd126, %rd129;
	mul.wide.u32 	%rd127, %r3, 4;
	add.s64 	%rd128, %rd126, %rd127;
	st.global.f32 	[%rd128], %f379;
$L__BB4_50:
	ret;

}
	// .globl	_ZN3cub18CUB_300001_SM_10006detail6reduce28DeviceReduceSingleTileKernelINS2_10policy_hubIfjN4cuda3std3__44plusIfEEE10Policy1000EPfSC_iS9_ffNS7_10__identityEEEvT0_T1_T2_T3_T4_T6_
.visible .entry _ZN3cub18CUB_300001_SM_10006detail6reduce28DeviceReduceSingleTileKernelINS2_10policy_hubIfjN4cuda3std3__44plusIfEEE10Policy1000EPfSC_iS9_ffNS7_10__identityEEEvT0_T1_T2_T3_T4_T6_(
	.param .u64 .ptr .align 1 _ZN3cub18CUB_300001_SM_10006detail6reduce28DeviceReduceSingleTileKernelINS2_10policy_hubIfjN4cuda3std3__44plusIfEEE10Policy1000EPfSC_iS9_ffNS7_10__identityEEEvT0_T1_T2_T3_T4_T6__param_0,
	.param .u64 .ptr .align 1 _ZN3cub18CUB_300001_SM_10006detail6reduce28DeviceReduceSingleTileKernelINS2_10policy_hubIfjN4cuda3std3__44plusIfEEE10Policy1000EPfSC_iS9_ffNS7_10__identityEEEvT0_T1_T2_T3_T4_T6__param_1,
	.param .u32 _ZN3cub18CUB_300001_SM_10006detail6reduce28DeviceReduceSingleTileKernelINS2_10policy_hubIfjN4cuda3std3__44plusIfEEE10Policy1000EPfSC_iS9_ffNS7_10__identityEEEvT0_T1_T2_T3_T4_T6__param_2,
	.param .align 1 .b8 _ZN3cub18CUB_300001_SM_10006detail6reduce28DeviceReduceSingleTileKernelINS2_10policy_hubIfjN4cuda3std3__44plusIfEEE10Policy1000EPfSC_iS9_ffNS7_10__identityEEEvT0_T1_T2_T3_T4_T6__param_3[1],
	.param .f32 _ZN3cub18CUB_300001_SM_10006detail6reduce28DeviceReduceSingleTileKernelINS2_10policy_hubIfjN4cuda3std3__44plusIfEEE10Policy1000EPfSC_iS9_ffNS7_10__identityEEEvT0_T1_T2_T3_T4_T6__param_4,
	.param .align 1 .b8 _ZN3cub18CUB_300001_SM_10006detail6reduce28DeviceReduceSingleTileKernelINS2_10policy_hubIfjN4cuda3std3__44plusIfEEE10Policy1000EPfSC_iS9_ffNS7_10__identityEEEvT0_T1_T2_T3_T4_T6__param_5[1]
)
.maxntid 512
.minnctapersm 1
{
	.reg .pred 	%p<113>;
	.reg .b32 	%r<407>;
	.reg .b32 	%f<531>;
	.reg .b64 	%rd<133>;
	// demoted variable
	.shared .align 4 .b8 _ZZN3cub18CUB_300001_SM_10006detail6reduce28DeviceReduceSingleTileKernelINS2_10policy_hubIfjN4cuda3std3__44plusIfEEE10Policy1000EPfSC_iS9_ffNS7_10__identityEEEvT0_T1_T2_T3_T4_T6_E12temp_storage[84];
	ld.param.u64 	%rd16, [_ZN3cub18CUB_300001_SM_10006detail6reduce28DeviceReduceSingleTileKernelINS2_10policy_hubIfjN4cuda3std3__44plusIfEEE10Policy1000EPfSC_iS9_ffNS7_10__identityEEEvT0_T1_T2_T3_T4_T6__param_0];
	ld.param.u64 	%rd17, [_ZN3cub18CUB_300001_SM_10006detail6reduce28DeviceReduceSingleTileKernelINS2_10policy_hubIfjN4cuda3std3__44plusIfEEE10Policy1000EPfSC_iS9_ffNS7_10__identityEEEvT0_T1_T2_T3_T4_T6__param_1];
	ld.param.u32 	%r67, [_ZN3cub18CUB_300001_SM_10006detail6reduce28DeviceReduceSingleTileKernelINS2_10policy_hubIfjN4cuda3std3__44plusIfEEE10Policy1000EPfSC_iS9_ffNS7_10__identityEEEvT0_T1_T2_T3_T4_T6__param_2];
	ld.param.f32 	%f58, [_ZN3cub18CUB_300001_SM_10006detail6reduce28DeviceReduceSingleTileKernelINS2_10policy_hubIfjN4cuda3std3__44plusIfEEE10Policy1000EPfSC_iS9_ffNS7_10__identityEEEvT0_T1_T2_T3_T4_T6__param_4];
	cvta.to.global.u64 	%rd1, %rd17;
	setp.ne.s32 	%p1, %r67, 0;
	@%p1 bra 	$L__BB5_3;
	mov.u32 	%r380, %tid.x;
	setp.ne.s32 	%p112, %r380, 0;
	@%p112 bra 	$L__BB5_74;
	st.global.f32 	[%rd1], %f58;
	bra.uni 	$L__BB5_74;
$L__BB5_3:
	and.b64  	%rd18, %rd16, 7;
	setp.ne.s64 	%p2, %rd18, 0;
	@%p2 bra 	$L__BB5_38;
	setp.gt.s32 	%p57, %r67, 8191;
	@%p57 bra 	$L__BB5_22;
	mov.u32 	%r1, %tid.x;
	setp.ge.s32 	%p74, %r1, %r67;
	mov.f32 	%f509, 0f00000000;
	mov.u32 	%r384, %r1;
	@%p74 bra 	$L__BB5_7;
	mul.wide.u32 	%rd121, %r1, 4;
	add.s64 	%rd120, %rd16, %rd121;
	// begin inline asm
	ld.global.nc.u32 %r300, [%rd120];
	// end inline asm
	mov.b32 	%f509, %r300;
	add.s32 	%r384, %r1, 512;
$L__BB5_7:
	setp.ge.s32 	%p75, %r384, %r67;
	@%p75 bra 	$L__BB5_13;
	not.b32 	%r301, %r384;
	add.s32 	%r4, %r67, %r301;
	and.b32  	%r302, %r4, 1536;
	setp.eq.s32 	%p76, %r302, 1536;
	@%p76 bra 	$L__BB5_11;
	mul.wide.u32 	%rd122, %r384, 4;
	add.s64 	%rd129, %rd16, %rd122;
	shr.u32 	%r303, %r4, 9;
	add.s32 	%r304, %r303, 1;
	and.b32  	%r305, %r304, 3;
	neg.s32 	%r382, %r305;
$L__BB5_10:
	.pragma "nounroll";
	// begin inline asm
	ld.global.nc.u32 %r306, [%rd129];
	// end inline asm
	mov.b32 	%f395, %r306;
	add.f32 	%f509, %f509, %f395;
	add.s32 	%r384, %r384, 512;
	add.s64 	%rd129, %rd129, 2048;
	add.s32 	%r382, %r382, 1;
	setp.ne.s32 	%p77, %r382, 0;
	@%p77 bra 	$L__BB5_10;
$L__BB5_11:
	setp.lt.u32 	%p78, %r4, 1536;
	@%p78 bra 	$L__BB5_13;
$L__BB5_12:
	mul.wide.s32 	%rd128, %r384, 4;
	add.s64 	%rd124, %rd16, %rd128;
	// begin inline asm
	ld.global.nc.u32 %r307, [%rd124];
	// end inline asm
	mov.b32 	%f396, %r307;
	add.f32 	%f397, %f509, %f396;
	add.s64 	%rd125, %rd124, 2048;
	// begin inline asm
	ld.global.nc.u32 %r308, [%rd125];
	// end inline asm
	mov.b32 	%f398, %r308;
	add.f32 	%f399, %f397, %f398;
	add.s64 	%rd126, %rd124, 4096;
	// begin inline asm
	ld.global.nc.u32 %r309, [%rd126];
	// end inline asm
	mov.b32 	%f400, %r309;
	add.f32 	%f401, %f399, %f400;
	add.s64 	%rd127, %rd124, 6144;
	// begin inline asm
	ld.global.nc.u32 %r310, [%rd127];
	// end inline asm
	mov.b32 	%f402, %r310;
	add.f32 	%f509, %f401, %f402;
	add.s32 	%r384, %r384, 2048;
	setp.lt.s32 	%p79, %r384, %r67;
	@%p79 bra 	$L__BB5_12;
$L__BB5_13:
	setp.lt.s32 	%p80, %r67, 512;
	@%p80 bra 	$L__BB5_18;
	// begin inline asm
	mov.u32 %r349, %laneid;
	// end inline asm
	mov.b32 	%r351, %f509;
	mov.b32 	%r352, 1;
	mov.b32 	%r373, 31;
	mov.b32 	%r374, -1;
	// begin inline asm
	shfl.sync.down.b32 %r350, %r351, %r352, %r373, %r374;
	// end inline asm
	setp.gt.s32 	%p104, %r349, 30;
	mov.b32 	%f461, %r350;
	add.f32 	%f462, %f509, %f461;
	selp.f32 	%f463, %f509, %f462, %p104;
	mov.b32 	%r356, %f463;
	mov.b32 	%r357, 2;
	// begin inline asm
	shfl.sync.down.b32 %r355, %r356, %r357, %r373, %r374;
	// end inline asm
	setp.gt.s32 	%p105, %r349, 29;
	mov.b32 	%f464, %r355;
	add.f32 	%f465, %f463, %f464;
	selp.f32 	%f466, %f463, %f465, %p105;
	mov.b32 	%r361, %f466;
	mov.b32 	%r362, 4;
	// begin inline asm
	shfl.sync.down.b32 %r360, %r361, %r362, %r373, %r374;
	// end inline asm
	setp.gt.s32 	%p106, %r349, 27;
	mov.b32 	%f467, %r360;
	add.f32 	%f468, %f466, %f467;
	selp.f32 	%f469, %f466, %f468, %p106;
	mov.b32 	%r366, %f469;
	mov.b32 	%r367, 8;
	// begin inline asm
	shfl.sync.down.b32 %r365, %r366, %r367, %r373, %r374;
	// end inline asm
	setp.gt.s32 	%p107, %r349, 23;
	mov.b32 	%f470, %r365;
	add.f32 	%f471, %f469, %f470;
	selp.f32 	%f472, %f469, %f471, %p107;
	mov.b32 	%r371, %f472;
	mov.b32 	%r372, 16;
	// begin inline asm
	shfl.sync.down.b32 %r370, %r371, %r372, %r373, %r374;
	// end inline asm
	setp.gt.s32 	%p108, %r349, 15;
	mov.b32 	%f473, %r370;
	add.f32 	%f10, %f472, %f473;
	selp.f32 	%f530, %f472, %f10, %p108;
	setp.ne.s32 	%p109, %r349, 0;
	@%p109 bra 	$L__BB5_16;
	shr.u32 	%r375, %r1, 3;
	and.b32  	%r376, %r375, 124;
	mov.u32 	%r377, _ZZN3cub18CUB_300001_SM_10006detail6reduce28DeviceReduceSingleTileKernelINS2_10policy_hubIfjN4cuda3std3__44plusIfEEE10Policy1000EPfSC_iS9_ffNS7_10__identityEEEvT0_T1_T2_T3_T4_T6_E12temp_storage;
	add.s32 	%r378, %r377, %r376;
	st.shared.f32 	[%r378+16], %f10;
$L__BB5_16:
	bar.sync 	0;
	setp.ne.s32 	%p110, %r1, 0;
	@%p110 bra 	$L__BB5_72;
	ld.shared.f32 	%f474, [_ZZN3cub18CUB_300001_SM_10006detail6reduce28DeviceReduceSingleTileKernelINS2_10policy_hubIfjN4cuda3std3__44plusIfEEE10Policy1000EPfSC_iS9_ffNS7_10__identityEEEvT0_T1_T2_T3_T4_T6_E12temp_storage+20];
	add.f32 	%f475, %f530, %f474;
	ld.shared.f32 	%f476, [_ZZN3cub18CUB_300001_SM_10006detail6reduce28DeviceReduceSingleTileKernelINS2_10policy_hubIfjN4cuda3std3__44plusIfEEE10Policy1000EPfSC_iS9_ffNS7_10__identityEEEvT0_T1_T2_T3_T4_T6_E12temp_storage+24];
	add.f32 	%f477, %f475, %f476;
	ld.shared.f32 	%f478, [_ZZN3cub18CUB_300001_SM_10006detail6reduce28DeviceReduceSingleTileKernelINS2_10policy_hubIfjN4cuda3std3__44plusIfEEE10Policy1000EPfSC_iS9_ffNS7_10__identityEEEvT0_T1_T2_T3_T4_T6_E12temp_storage+28];
	add.f32 	%f479, %f477, %f478;
	ld.shared.f32 	%f480, [_ZZN3cub18CUB_300001_SM_10006detail6reduce28DeviceReduceSingleTileKernelINS2_10policy_hubIfjN4cuda3std3__44plusIfEEE10Policy1000EPfSC_iS9_ffNS7_10__identityEEEvT0_T1_T2_T3_T4_T6_E12temp_storage+32];
	add.f32 	%f481, %f479, %f480;
	ld.shared.f32 	%f482, [_ZZN3cub18CUB_300001_SM_10006detail6reduce28DeviceReduceSingleTileKernelINS2_10policy_hubIfjN4cuda3std3__44plusIfEEE10Policy1000EPfSC_iS9_ffNS7_10__identityEEEvT0_T1_T2_T3_T4_T6_E12temp_storage+36];
	add.f32 	%f483, %f481, %f482;
	ld.shared.f32 	%f484, [_ZZN3cub18CUB_300001_SM_10006detail6reduce28DeviceReduceSingleTileKernelINS2_10policy_hubIfjN4cuda3std3__44plusIfEEE10Policy1000EPfSC_iS9_ffNS7_10__identityEEEvT0_T1_T2_T3_T4_T6_E12temp_storage+40];
	add.f32 	%f485, %f483, %f484;
	ld.shared.f32 	%f486, [_ZZN3cub18CUB_300001_SM_10006detail6reduce28DeviceReduceSingleTileKernelINS2_10policy_hubIfjN4cuda3std3__44plusIfEEE10Policy1000EPfSC_iS9_ffNS7_10__identityEEEvT0_T1_T2_T3_T4_T6_E12temp_storage+44];
	add.f32 	%f487, %f485, %f486;
	ld.shared.f32 	%f488, [_ZZN3cub18CUB_300001_SM_10006detail6reduce28DeviceReduceSingleTileKernelINS2_10policy_hubIfjN4cuda3std3__44plusIfEEE10Policy1000EPfSC_iS9_ffNS7_10__identityEEEvT0_T1_T2_T3_T4_T6_E12temp_storage+48];
	add.f32 	%f489, %f487, %f488;
	ld.shared.f32 	%f490, [_ZZN3cub18CUB_300001_SM_10006detail6reduce28DeviceReduceSingleTileKernelINS2_10policy_hubIfjN4cuda3std3__44plusIfEEE10Policy1000EPfSC_iS9_ffNS7_10__identityEEEvT0_T1_T2_T3_T4_T6_E12temp_storage+52];
	add.f32 	%f491, %f489, %f490;
	ld.shared.f32 	%f492, [_ZZN3cub18CUB_300001_SM_10006detail6reduce28DeviceReduceSingleTileKernelINS2_10policy_hubIfjN4cuda3std3__44plusIfEEE10Policy1000EPfSC_iS9_ffNS7_10__identityEEEvT0_T1_T2_T3_T4_T6_E12temp_storage+56];
	add.f32 	%f493, %f491, %f492;
	ld.shared.f32 	%f494, [_ZZN3cub18CUB_300001_SM_10006detail6reduce28DeviceReduceSingleTileKernelINS2_10policy_hubIfjN4cuda3std3__44plusIfEEE10Policy1000EPfSC_iS9_ffNS7_10__identityEEEvT0_T1_T2_T3_T4_T6_E12temp_storage+60];
	add.f32 	%f495, %f493, %f494;
	ld.shared.f32 	%f496, [_ZZN3cub18CUB_300001_SM_10006detail6reduce28DeviceReduceSingleTileKernelINS2_10policy_hubIfjN4cuda3std3__44plusIfEEE10Policy1000EPfSC_iS9_ffNS7_10__identityEEEvT0_T1_T2_T3_T4_T6_E12temp_storage+64];
	add.f32 	%f497, %f495, %f496;
	ld.shared.f32 	%f498, [_ZZN3cub18CUB_300001_SM_10006detail6reduce28DeviceReduceSingleTileKernelINS2_10policy_hubIfjN4cuda3std3__44plusIfEEE10Policy1000EPfSC_iS9_ffNS7_10__identityEEEvT0_T1_T2_T3_T4_T6_E12temp_storage+68];
	add.f32 	%f499, %f497, %f498;
	ld.shared.f32 	%f500, [_ZZN3cub18CUB_300001_SM_10006detail6reduce28DeviceReduceSingleTileKernelINS2_10policy_hubIfjN4cuda3std3__44plusIfEEE10Policy1000EPfSC_iS9_ffNS7_10__identityEEEvT0_T1_T2_T3_T4_T6_E12temp_storage+72];
	add.f32 	%f501, %f499, %f500;
	ld.shared.f32 	%f502, [_ZZN3cub18CUB_300001_SM_10006detail6reduce28DeviceReduceSingleTileKernelINS2_10policy_hubIfjN4cuda3std3__44plusIfEEE10Policy1000EPfSC_iS9_ffNS7_10__identityEEEvT0_T1_T2_T3_T4_T6_E12temp_storage+76];
	add.f32 	%f530, %f501, %f502;
	bra.uni 	$L__BB5_72;
$L__BB5_18:
	// begin inline asm
	mov.u32 %r311, %laneid;
	// end inline asm
	and.b32  	%r337, %r1, 992;
	add.s32 	%r338, %r337, 32;
	setp.gt.s32 	%p81, %r338, %r67;
	not.b32 	%r339, %r337;
	add.s32 	%r340, %r67, %r339;
	selp.b32 	%r335, %r340, 31, %p81;
	mov.b32 	%r313, %f509;
	mov.b32 	%r314, 1;
	mov.b32 	%r336, -1;
	// begin inline asm
	shfl.sync.down.b32 %r312, %r313, %r314, %r335, %r336;
	// end inline asm
	setp.lt.s32 	%p82, %r311, %r335;
	mov.b32 	%f403, %r312;
	add.f32 	%f404, %f509, %f403;
	selp.f32 	%f405, %f404, %f509, %p82;
	mov.b32 	%r318, %f405;
	mov.b32 	%r319, 2;
	// begin inline asm
	shfl.sync.down.b32 %r317, %r318, %r319, %r335, %r336;
	// end inline asm
	add.s32 	%r341, %r311, 2;
	setp.gt.s32 	%p83, %r341, %r335;
	mov.b32 	%f406, %r317;
	add.f32 	%f407, %f405, %f406;
	selp.f32 	%f408, %f405, %f407, %p83;
	mov.b32 	%r323, %f408;
	mov.b32 	%r324, 4;
	// begin inline asm
	shfl.sync.down.b32 %r322, %r323, %r324, %r335, %r336;
	// end inline asm
	add.s32 	%r342, %r311, 4;
	setp.gt.s32 	%p84, %r342, %r335;
	mov.b32 	%f409, %r322;
	add.f32 	%f410, %f408, %f409;
	selp.f32 	%f411, %f408, %f410, %p84;
	mov.b32 	%r328, %f411;
	mov.b32 	%r329, 8;
	// begin inline asm
	shfl.sync.down.b32 %r327, %r328, %r329, %r335, %r336;
	// end inline asm
	add.s32 	%r343, %r311, 8;
	setp.gt.s32 	%p85, %r343, %r335;
	mov.b32 	%f412, %r327;
	add.f32 	%f413, %f411, %f412;
	selp.f32 	%f414, %f411, %f413, %p85;
	mov.b32 	%r333, %f414;
	mov.b32 	%r334, 16;
	// begin inline asm
	shfl.sync.down.b32 %r332, %r333, %r334, %r335, %r336;
	// end inline asm
	add.s32 	%r344, %r311, 16;
	setp.gt.s32 	%p86, %r344, %r335;
	mov.b32 	%f415, %r332;
	add.f32 	%f416, %f414, %f415;
	selp.f32 	%f530, %f414, %f416, %p86;
	setp.ne.s32 	%p87, %r311, 0;
	@%p87 bra 	$L__BB5_20;
	shr.u32 	%r345, %r1, 3;
	and.b32  	%r346, %r345, 124;
	mov.u32 	%r347, _ZZN3cub18CUB_300001_SM_10006detail6reduce28DeviceReduceSingleTileKernelINS2_10policy_hubIfjN4cuda3std3__44plusIfEEE10Policy1000EPfSC_iS9_ffNS7_10__identityEEEvT0_T1_T2_T3_T4_T6_E12temp_storage;
	add.s32 	%r348, %r347, %r346;
	st.shared.f32 	[%r348+16], %f530;
$L__BB5_20:
	bar.sync 	0;
	setp.ne.s32 	%p88, %r1, 0;
	@%p88 bra 	$L__BB5_72;
	setp.gt.s32 	%p89, %r67, 32;
	ld.shared.f32 	%f417, [_ZZN3cub18CUB_300001_SM_10006detail6reduce28DeviceReduceSingleTileKernelINS2_10policy_hubIfjN4cuda3std3__44plusIfEEE10Policy1000EPfSC_iS9_ffNS7_10__identityEEEvT0_T1_T2_T3_T4_T6_E12temp_storage+20];
	add.f32 	%f418, %f530, %f417;
	selp.f32 	%f419, %f418, %f530, %p89;
	setp.gt.s32 	%p90, %r67, 64;
	ld.shared.f32 	%f420, [_ZZN3cub18CUB_300001_SM_10006detail6reduce28DeviceReduceSingleTileKernelINS2_10policy_hubIfjN4cuda3std3__44plusIfEEE10Policy1000EPfSC_iS9_ffNS7_10__identityEEEvT0_T1_T2_T3_T4_T6_E12temp_storage+24];
	add.f32 	%f421, %f420, %f419;
	selp.f32 	%f422, %f421, %f419, %p90;
	setp.gt.s32 	%p91, %r67, 96;
	ld.shared.f32 	%f423, [_ZZN3cub18CUB_300001_SM_10006detail6reduce28DeviceReduceSingleTileKernelINS2_10policy_hubIfjN4cuda3std3__44plusIfEEE10Policy1000EPfSC_iS9_ffNS7_10__identityEEEvT0_T1_T2_T3_T4_T6_E12temp_storage+28];
	add.f32 	%f424, %f423, %f422;
	selp.f32 	%f425, %f424, %f422, %p91;
	setp.gt.s32 	%p92, %r67, 128;
	ld.shared.f32 	%f426, [_ZZN3cub18CUB_300001_SM_10006detail6reduce28DeviceReduceSingleTileKernelINS2_10policy_hubIfjN4cuda3std3__44plusIfEEE10Policy1000EPfSC_iS9_ffNS7_10__identityEEEvT0_T1_T2_T3_T4_T6_E12temp_storage+32];
	add.f32 	%f427, %f426, %f425;
	selp.f32 	%f428, %f427, %f425, %p92;
	setp.gt.s32 	%p93, %r67, 160;
	ld.shared.f32 	%f429, [_ZZN3cub18CUB_300001_SM_10006detail6reduce28DeviceReduceSingleTileKernelINS2_10policy_hubIfjN4cuda3std3__44plusIfEEE10Policy1000EPfSC_iS9_ffNS7_10__identityEEEvT0_T1_T2_T3_T4_T6_E12temp_storage+36];
	add.f32 	%f430, %f429, %f428;
	selp.f32 	%f431, %f430, %f428, %p93;
	setp.gt.s32 	%p94, %r67, 192;
	ld.shared.f32 	%f432, [_ZZN3cub18CUB_300001_SM_10006detail6reduce28DeviceReduceSingleTileKernelINS2_10policy_hubIfjN4cuda3std3__44plusIfEEE10Policy1000EPfSC_iS9_ffNS7_10__identityEEEvT0_T1_T2_T3_T4_T6_E12temp_storage+40];
	add.f32 	%f433, %f432, %f431;
	selp.f32 	%f434, %f433, %f431, %p94;
	setp.gt.s32 	%p95, %r67, 224;
	ld.shared.f32 	%f435, [_ZZN3cub18CUB_300001_SM_10006detail6reduce28DeviceReduceSingleTileKernelINS2_10policy_hubIfjN4cuda3std3__44plusIfEEE10Policy1000EPfSC_iS9_ffNS7_10__identityEEEvT0_T1_T2_T3_T4_T6_E12temp_storage+44];
	add.f32 	%f436, %f435, %f434;
	selp.f32 	%f437, %f436, %f434, %p95;
	setp.gt.s32 	%p96, %r67, 256;
	ld.shared.f32 	%f438, [_ZZN3cub18CUB_300001_SM_10006detail6reduce28DeviceReduceSingleTileKernelINS2_10policy_hubIfjN4cuda3std3__44plusIfEEE10Policy1000EPfSC_iS9_ffNS7_10__identityEEEvT0_T1_T2_T3_T4_T6_E12temp_storage+48];
	add.f32 	%f439, %f438, %f437;
	selp.f32 	%f440, %f439, %f437, %p96;
	setp.gt.s32 	%p97, %r67, 288;
	ld.shared.f32 	%f441, [_ZZN3cub18CUB_300001_SM_10006detail6reduce28DeviceReduceSingleTileKernelINS2_10policy_hubIfjN4cuda3std3__44plusIfEEE10Policy1000EPfSC_iS9_ffNS7_10__identityEEEvT0_T1_T2_T3_T4_T6_E12temp_storage+52];
	add.f32 	%f442, %f441, %f440;
	selp.f32 	%f443, %f442, %f440, %p97;
	setp.gt.s32 	%p98, %r67, 320;
	ld.shared.f32 	%f444, [_ZZN3cub18CUB_300001_SM_10006detail6reduce28DeviceReduceSingleTileKernelINS2_10policy_hubIfjN4cuda3std3__44plusIfEEE10Policy1000EPfSC_iS9_ffNS7_10__identityEEEvT0_T1_T2_T3_T4_T6_E12temp_storage+56];
	add.f32 	%f445, %f444, %f443;
	selp.f32 	%f446, %f445, %f443, %p98;
	setp.gt.s32 	%p99, %r67, 352;
	ld.shared.f32 	%f447, [_ZZN3cub18CUB_300001_SM_10006detail6reduce28DeviceReduceSingleTileKernelINS2_10policy_hubIfjN4cuda3std3__44plusIfEEE10Policy1000EPfSC_iS9_ffNS7_10__identityEEEvT0_T1_T2_T3_T4_T6_E12temp_storage+60];
	add.f32 	%f448, %f447, %f446;
	selp.f32 	%f449, %f448, %f446, %p99;
	setp.gt.s32 	%p100, %r67, 384;
	ld.shared.f32 	%f450, [_ZZN3cub18CUB_300001_SM_10006detail6reduce28DeviceReduceSingleTileKernelINS2_10policy_hubIfjN4cuda3std3__44plusIfEEE10Policy1000EPfSC_iS9_ffNS7_10__identityEEEvT0_T1_T2_T3_T4_T6_E12temp_storage+64];
	add.f32 	%f451, %f450, %f449;
	selp.f32 	%f452, %f451, %f449, %p100;
	setp.gt.s32 	%p101, %r67, 416;
	ld.shared.f32 	%f453, [_ZZN3cub18CUB_300001_SM_10006detail6reduce28DeviceReduceSingleTileKernelINS2_10policy_hubIfjN4cuda3std3__44plusIfEEE10Policy1000EPfSC_iS9_ffNS7_10__identityEEEvT0_T1_T2_T3_T4_T6_E12temp_storage+68];
	add.f32 	%f454, %f453, %f452;
	selp.f32 	%f455, %f454, %f452, %p101;
	setp.gt.s32 	%p102, %r67, 448;
	ld.shared.f32 	%f456, [_ZZN3cub18CUB_300001_SM_10006detail6reduce28DeviceReduceSingleTileKernelINS2_10policy_hubIfjN4cuda3std3__44plusIfEEE10Policy1000EPfSC_iS9_ffNS7_10__identityEEEvT0_T1_T2_T3_T4_T6_E12temp_storage+72];
	add.f32 	%f457, %f456, %f455;
	selp.f32 	%f458, %f457, %f455, %p102;
	setp.gt.s32 	%p103, %r67, 480;
	ld.shared.f32 	%f459, [_ZZN3cub18CUB_300001_SM_10006detail6reduce28DeviceReduceSingleTileKernelINS2_10policy_hubIfjN4cuda3std3__44plusIfEEE10Policy1000EPfSC_iS9_ffNS7_10__identityEEEvT0_T1_T2_T3_T4_T6_E12temp_storage+76];
	add.f32 	%f460, %f459, %f458;
	selp.f32 	%f530, %f460, %f458, %p103;
	bra.uni 	$L__BB5_72;
$L__BB5_22:
	mov.u32 	%r13, %tid.x;
	shl.b32 	%r224, %r13, 1;
	mul.wide.u32 	%rd90, %r224, 4;
	add.s64 	%rd75, %rd16, %rd90;
	// begin inline asm
	ld.global.nc.u64 %rd74, [%rd75];
	// end inline asm
	mov.b64 	{%r225, %r226}, %rd74;
	mov.b32 	%f281, %r226;
	mov.b32 	%f282, %r225;
	add.s64 	%rd77, %rd75, 4096;
	// begin inline asm
	ld.global.nc.u64 %rd76, [%rd77];
	// end inline asm
	mov.b64 	{%r227, %r228}, %rd76;
	mov.b32 	%f283, %r228;
	mov.b32 	%f284, %r227;
	add.s64 	%rd79, %rd75, 8192;
	// begin inline asm
	ld.global.nc.u64 %rd78, [%rd79];
	// end inline asm
	mov.b64 	{%r229, %r230}, %rd78;
	mov.b32 	%f285, %r230;
	mov.b32 	%f286, %r229;
	add.s64 	%rd81, %rd75, 12288;
	// begin inline asm
	ld.global.nc.u64 %rd80, [%rd81];
	// end inline asm
	mov.b64 	{%r231, %r232}, %rd80;
	mov.b32 	%f287, %r232;
	mov.b32 	%f288, %r231;
	add.s64 	%rd83, %rd75, 16384;
	// begin inline asm
	ld.global.nc.u64 %rd82, [%rd83];
	// end inline asm
	mov.b64 	{%r233, %r234}, %rd82;
	mov.b32 	%f289, %r234;
	mov.b32 	%f290, %r233;
	add.s64 	%rd85, %rd75, 20480;
	// begin inline asm
	ld.global.nc.u64 %rd84, [%rd85];
	// end inline asm
	mov.b64 	{%r235, %r236}, %rd84;
	mov.b32 	%f291, %r236;
	mov.b32 	%f292, %r235;
	add.s64 	%rd87, %rd75, 24576;
	// begin inline asm
	ld.global.nc.u64 %rd86, [%rd87];
	// end inline asm
	mov.b64 	{%r237, %r238}, %rd86;
	mov.b32 	%f293, %r238;
	mov.b32 	%f294, %r237;
	add.s64 	%rd89, %rd75, 28672;
	// begin inline asm
	ld.global.nc.u64 %rd88, [%rd89];
	// end inline asm
	mov.b64 	{%r239, %r240}, %rd88;
	mov.b32 	%f295, %r240;
	mov.b32 	%f296, %r239;
	add.f32 	%f297, %f282, %f281;
	add.f32 	%f298, %f284, %f283;
	add.f32 	%f299, %f286, %f285;
	add.f32 	%f300, %f288, %f287;
	add.f32 	%f301, %f290, %f289;
	add.f32 	%f302, %f292, %f291;
	add.f32 	%f303, %f294, %f293;
	add.f32 	%f304, %f296, %f295;
	add.f32 	%f305, %f297, %f298;
	add.f32 	%f306, %f299, %f300;
	add.f32 	%f307, %f301, %f302;
	add.f32 	%f308, %f303, %f304;
	add.f32 	%f309, %f305, %f306;
	add.f32 	%f310, %f307, %f308;
	add.f32 	%f516, %f309, %f310;
	setp.lt.u32 	%p58, %r67, 16384;
	mov.b32 	%r387, 8192;
	@%p58 bra 	$L__BB5_26;
	add.s32 	%r14, %r67, -8192;
	mov.b32 	%r387, 8192;
$L__BB5_24:
	mul.wide.s32 	%rd107, %r387, 4;
	add.s64 	%rd92, %rd75, %rd107;
	// begin inline asm
	ld.global.nc.u64 %rd91, [%rd92];
	// end inline asm
	mov.b64 	{%r242, %r243}, %rd91;
	mov.b32 	%f311, %r243;
	mov.b32 	%f312, %r242;
	add.s64 	%rd94, %rd92, 4096;
	// begin inline asm
	ld.global.nc.u64 %rd93, [%rd94];
	// end inline asm
	mov.b64 	{%r244, %r245}, %rd93;
	mov.b32 	%f313, %r245;
	mov.b32 	%f314, %r244;
	add.s64 	%rd96, %rd92, 8192;
	// begin inline asm
	ld.global.nc.u64 %rd95, [%rd96];
	// end inline asm
	mov.b64 	{%r246, %r247}, %rd95;
	mov.b32 	%f315, %r247;
	mov.b32 	%f316, %r246;
	add.s64 	%rd98, %rd92, 12288;
	// begin inline asm
	ld.global.nc.u64 %rd97, [%rd98];
	// end inline asm
	mov.b64 	{%r248, %r249}, %rd97;
	mov.b32 	%f317, %r249;
	mov.b32 	%f318, %r248;
	add.s64 	%rd100, %rd92, 16384;
	// begin inline asm
	ld.global.nc.u64 %rd99, [%rd100];
	// end inline asm
	mov.b64 	{%r250, %r251}, %rd99;
	mov.b32 	%f319, %r251;
	mov.b32 	%f320, %r250;
	add.s64 	%rd102, %rd92, 20480;
	// begin inline asm
	ld.global.nc.u64 %rd101, [%rd102];
	// end inline asm
	mov.b64 	{%r252, %r253}, %rd101;
	mov.b32 	%f321, %r253;
	mov.b32 	%f322, %r252;
	add.s64 	%rd104, %rd92, 24576;
	// begin inline asm
	ld.global.nc.u64 %rd103, [%rd104];
	// end inline asm
	mov.b64 	{%r254, %r255}, %rd103;
	mov.b32 	%f323, %r255;
	mov.b32 	%f324, %r254;
	add.s64 	%rd106, %rd92, 28672;
	// begin inline asm
	ld.global.nc.u64 %rd105, [%rd106];
	// end inline asm
	mov.b64 	{%r256, %r257}, %rd105;
	mov.b32 	%f325, %r257;
	mov.b32 	%f326, %r256;
	add.f32 	%f327, %f516, %f312;
	add.f32 	%f328, %f311, %f314;
	add.f32 	%f329, %f313, %f316;
	add.f32 	%f330, %f315, %f318;
	add.f32 	%f331, %f317, %f320;
	add.f32 	%f332, %f319, %f322;
	add.f32 	%f333, %f321, %f324;
	add.f32 	%f334, %f323, %f326;
	add.f32 	%f335, %f327, %f328;
	add.f32 	%f336, %f329, %f330;
	add.f32 	%f337, %f331, %f332;
	add.f32 	%f338, %f333, %f334;
	add.f32 	%f339, %f335, %f336;
	add.f32 	%f340, %f337, %f338;
	add.f32 	%f341, %f339, %f340;
	add.f32 	%f516, %f341, %f325;
	sub.s32 	%r258, %r67, %r387;
	setp.lt.s32 	%p59, %r258, 8192;
	@%p59 bra 	$L__BB5_34;
	add.s32 	%r387, %r387, 8192;
	setp.le.s32 	%p60, %r387, %r14;
	@%p60 bra 	$L__BB5_24;
$L__BB5_26:
	setp.le.s32 	%p61, %r67, %r387;
	@%p61 bra 	$L__BB5_34;
	sub.s32 	%r18, %r67, %r387;
	setp.ge.s32 	%p62, %r13, %r18;
	@%p62 bra 	$L__BB5_34;
	not.b32 	%r259, %r13;
	add.s32 	%r260, %r67, %r259;
	sub.s32 	%r19, %r260, %r387;
	and.b32  	%r261, %r19, 1536;
	setp.eq.s32 	%p63, %r261, 1536;
	mov.u32 	%r391, %r13;
	@%p63 bra 	$L__BB5_31;
	add.s32 	%r389, %r13, %r387;
	shr.u32 	%r262, %r19, 9;
	add.s32 	%r263, %r262, 1;
	and.b32  	%r264, %r263, 3;
	neg.s32 	%r388, %r264;
	mov.u32 	%r391, %r13;
$L__BB5_30:
	.pragma "nounroll";
	mul.wide.u32 	%rd109, %r389, 4;
	add.s64 	%rd108, %rd16, %rd109;
	// begin inline asm
	ld.global.nc.u32 %r265, [%rd108];
	// end inline asm
	mov.b32 	%f343, %r265;
	add.f32 	%f516, %f516, %f343;
	add.s32 	%r391, %r391, 512;
	add.s32 	%r389, %r389, 512;
	add.s32 	%r388, %r388, 1;
	setp.ne.s32 	%p64, %r388, 0;
	@%p64 bra 	$L__BB5_30;
$L__BB5_31:
	setp.lt.u32 	%p65, %r19, 1536;
	@%p65 bra 	$L__BB5_34;
	cvt.u64.u32 	%rd110, %r391;
	cvt.u64.u32 	%rd111, %r387;
	add.s64 	%rd112, %rd110, %rd111;
	shl.b64 	%rd113, %rd112, 2;
	add.s64 	%rd114, %rd113, %rd16;
	add.s64 	%rd130, %rd114, 4096;
	add.s32 	%r392, %r391, %r387;
$L__BB5_33:
	mul.wide.u32 	%rd119, %r392, 4;
	add.s64 	%rd115, %rd16, %rd119;
	// begin inline asm
	ld.global.nc.u32 %r266, [%rd115];
	// end inline asm
	mov.b32 	%f344, %r266;
	add.f32 	%f345, %f516, %f344;
	add.s64 	%rd116, %rd130, -2048;
	// begin inline asm
	ld.global.nc.u32 %r267, [%rd116];
	// end inline asm
	mov.b32 	%f346, %r267;
	add.f32 	%f347, %f345, %f346;
	// begin inline asm
	ld.global.nc.u32 %r268, [%rd130];
	// end inline asm
	mov.b32 	%f348, %r268;
	add.f32 	%f349, %f347, %f348;
	add.s64 	%rd118, %rd130, 2048;
	// begin inline asm
	ld.global.nc.u32 %r269, [%rd118];
	// end inline asm
	mov.b32 	%f350, %r269;
	add.f32 	%f516, %f349, %f350;
	add.s32 	%r391, %r391, 2048;
	add.s64 	%rd130, %rd130, 8192;
	add.s32 	%r392, %r392, 2048;
	setp.lt.s32 	%p66, %r391, %r18;
	@%p66 bra 	$L__BB5_33;
$L__BB5_34:
	// begin inline asm
	mov.u32 %r270, %laneid;
	// end inline asm
	mov.b32 	%r272, %f516;
	mov.b32 	%r273, 1;
	mov.b32 	%r294, 31;
	mov.b32 	%r295, -1;
	// begin inline asm
	shfl.sync.down.b32 %r271, %r272, %r273, %r294, %r295;
	// end inline asm
	setp.gt.s32 	%p67, %r270, 30;
	mov.b32 	%f351, %r271;
	add.f32 	%f352, %f516, %f351;
	selp.f32 	%f353, %f516, %f352, %p67;
	mov.b32 	%r277, %f353;
	mov.b32 	%r278, 2;
	// begin inline asm
	shfl.sync.down.b32 %r276, %r277, %r278, %r294, %r295;
	// end inline asm
	setp.gt.s32 	%p68, %r270, 29;
	mov.b32 	%f354, %r276;
	add.f32 	%f355, %f353, %f354;
	selp.f32 	%f356, %f353, %f355, %p68;
	mov.b32 	%r282, %f356;
	mov.b32 	%r283, 4;
	// begin inline asm
	shfl.sync.down.b32 %r281, %r282, %r283, %r294, %r295;
	// end inline asm
	setp.gt.s32 	%p69, %r270, 27;
	mov.b32 	%f357, %r281;
	add.f32 	%f358, %f356, %f357;
	selp.f32 	%f359, %f356, %f358, %p69;
	mov.b32 	%r287, %f359;
	mov.b32 	%r288, 8;
	// begin inline asm
	shfl.sync.down.b32 %r286, %r287, %r288, %r294, %r295;
	// end inline asm
	setp.gt.s32 	%p70, %r270, 23;
	mov.b32 	%f360, %r286;
	add.f32 	%f361, %f359, %f360;
	selp.f32 	%f362, %f359, %f361, %p70;
	mov.b32 	%r292, %f362;
	mov.b32 	%r293, 16;
	// begin inline asm
	shfl.sync.down.b32 %r291, %r292, %r293, %r294, %r295;
	// end inline asm
	setp.gt.s32 	%p71, %r270, 15;
	mov.b32 	%f363, %r291;
	add.f32 	%f26, %f362, %f363;
	selp.f32 	%f530, %f362, %f26, %p71;
	setp.ne.s32 	%p72, %r270, 0;
	@%p72 bra 	$L__BB5_36;
	shr.u32 	%r296, %r13, 3;
	and.b32  	%r297, %r296, 124;
	mov.u32 	%r298, _ZZN3cub18CUB_300001_SM_10006detail6reduce28DeviceReduceSingleTileKernelINS2_10policy_hubIfjN4cuda3std3__44plusIfEEE10Policy1000EPfSC_iS9_ffNS7_10__identityEEEvT0_T1_T2_T3_T4_T6_E12temp_storage;
	add.s32 	%r299, %r298, %r297;
	st.shared.f32 	[%r299+16], %f26;
$L__BB5_36:
	bar.sync 	0;
	setp.ne.s32 	%p73, %r13, 0;
	@%p73 bra 	$L__BB5_72;
	ld.shared.f32 	%f364, [_ZZN3cub18CUB_300001_SM_10006detail6reduce28DeviceReduceSingleTileKernelINS2_10policy_hubIfjN4cuda3std3__44plusIfEEE10Policy1000EPfSC_iS9_ffNS7_10__identityEEEvT0_T1_T2_T3_T4_T6_E12temp_storage+20];
	add.f32 	%f365, %f530, %f364;
	ld.shared.f32 	%f366, [_ZZN3cub18CUB_300001_SM_10006detail6reduce28DeviceReduceSingleTileKernelINS2_10policy_hubIfjN4cuda3std3__44plusIfEEE10Policy1000EPfSC_iS9_ffNS7_10__identityEEEvT0_T1_T2_T3_T4_T6_E12temp_storage+24];
	add.f32 	%f367, %f365, %f366;
	ld.shared.f32 	%f368, [_ZZN3cub18CUB_300001_SM_10006detail6reduce28DeviceReduceSingleTileKernelINS2_10policy_hubIfjN4cuda3std3__44plusIfEEE10Policy1000EPfSC_iS9_ffNS7_10__identityEEEvT0_T1_T2_T3_T4_T6_E12temp_storage+28];
	add.f32 	%f369, %f367, %f368;
	ld.shared.f32 	%f370, [_ZZN3cub18CUB_300001_SM_10006detail6reduce28DeviceReduceSingleTileKernelINS2_10policy_hubIfjN4cuda3std3__44plusIfEEE10Policy1000EPfSC_iS9_ffNS7_10__identityEEEvT0_T1_T2_T3_T4_T6_E12temp_storage+32];
	add.f32 	%f371, %f369, %f370;
	ld.shared.f32 	%f372, [_ZZN3cub18CUB_300001_SM_10006detail6reduce28DeviceReduceSingleTileKernelINS2_10policy_hubIfjN4cuda3std3__44plusIfEEE10Policy1000EPfSC_iS9_ffNS7_10__identityEEEvT0_T1_T2_T3_T4_T6_E12temp_storage+36];
	add.f32 	%f373, %f371, %f372;
	ld.shared.f32 	%f374, [_ZZN3cub18CUB_300001_SM_10006detail6reduce28DeviceReduceSingleTileKernelINS2_10policy_hubIfjN4cuda3std3__44plusIfEEE10Policy1000EPfSC_iS9_ffNS7_10__identityEEEvT0_T1_T2_T3_T4_T6_E12temp_storage+40];
	add.f32 	%f375, %f373, %f374;
	ld.shared.f32 	%f376, [_ZZN3cub18CUB_300001_SM_10006detail6reduce28DeviceReduceSingleTileKernelINS2_10policy_hubIfjN4cuda3std3__44plusIfEEE10Policy1000EPfSC_iS9_ffNS7_10__identityEEEvT0_T1_T2_T3_T4_T6_E12temp_storage+44];
	add.f32 	%f377, %f375, %f376;
	ld.shared.f32 	%f378, [_ZZN3cub18CUB_300001_SM_10006detail6reduce28DeviceReduceSingleTileKernelINS2_10policy_hubIfjN4cuda3std3__44plusIfEEE10Policy1000EPfSC_iS9_ffNS7_10__identityEEEvT0_T1_T2_T3_T4_T6_E12temp_storage+48];
	add.f32 	%f379, %f377, %f378;
	ld.shared.f32 	%f380, [_ZZN3cub18CUB_300001_SM_10006detail6reduce28DeviceReduceSingleTileKernelINS2_10policy_hubIfjN4cuda3std3__44plusIfEEE10Policy1000EPfSC_iS9_ffNS7_10__identityEEEvT0_T1_T2_T3_T4_T6_E12temp_storage+52];
	add.f32 	%f381, %f379, %f380;
	ld.shared.f32 	%f382, [_ZZN3cub18CUB_300001_SM_10006detail6reduce28DeviceReduceSingleTileKernelINS2_10policy_hubIfjN4cuda3std3__44plusIfEEE10Policy1000EPfSC_iS9_ffNS7_10__identityEEEvT0_T1_T2_T3_T4_T6_E12temp_storage+56];
	add.f32 	%f383, %f381, %f382;
	ld.shared.f32 	%f384, [_ZZN3cub18CUB_300001_SM_10006detail6reduce28DeviceReduceSingleTileKernelINS2_10policy_hubIfjN4cuda3std3__44plusIfEEE10Policy1000EPfSC_iS9_ffNS7_10__identityEEEvT0_T1_T2_T3_T4_T6_E12temp_storage+60];
	add.f32 	%f385, %f383, %f384;
	ld.shared.f32 	%f386, [_ZZN3cub18CUB_300001_SM_10006detail6reduce28DeviceReduceSingleTileKernelINS2_10policy_hubIfjN4cuda3std3__44plusIfEEE10Policy1000EPfSC_iS9_ffNS7_10__identityEEEvT0_T1_T2_T3_T4_T6_E12temp_storage+64];
	add.f32 	%f387, %f385, %f386;
	ld.shared.f32 	%f388, [_ZZN3cub18CUB_300001_SM_10006detail6reduce28DeviceReduceSingleTileKernelINS2_10policy_hubIfjN4cuda3std3__44plusIfEEE10Policy1000EPfSC_iS9_ffNS7_10__identityEEEvT0_T1_T2_T3_T4_T6_E12temp_storage+68];
	add.f32 	%f389, %f387, %f388;
	ld.shared.f32 	%f390, [_ZZN3cub18CUB_300001_SM_10006detail6reduce28DeviceReduceSingleTileKernelINS2_10policy_hubIfjN4cuda3std3__44plusIfEEE10Policy1000EPfSC_iS9_ffNS7_10__identityEEEvT0_T1_T2_T3_T4_T6_E12temp_storage+72];
	add.f32 	%f391, %f389, %f390;
	ld.shared.f32 	%f392, [_ZZN3cub18CUB_300001_SM_10006detail6reduce28DeviceReduceSingleTileKernelINS2_10policy_hubIfjN4cuda3std3__44plusIfEEE10Policy1000EPfSC_iS9_ffNS7_10__identityEEEvT0_T1_T2_T3_T4_T6_E12temp_storage+76];
	add.f32 	%f530, %f391, %f392;
	bra.uni 	$L__BB5_72;
$L__BB5_38:
	setp.gt.s32 	%p3, %r67, 8191;
	@%p3 bra 	$L__BB5_56;
	mov.u32 	%r34, %tid.x;
	setp.ge.s32 	%p20, %r34, %r67;
	mov.f32 	%f522, 0f00000000;
	mov.u32 	%r397, %r34;
	@%p20 bra 	$L__BB5_41;
	mul.wide.u32 	%rd66, %r34, 4;
	add.s64 	%rd65, %rd16, %rd66;
	// begin inline asm
	ld.global.nc.u32 %r144, [%rd65];
	// end inline asm
	mov.b32 	%f522, %r144;
	add.s32 	%r397, %r34, 512;
$L__BB5_41:
	setp.ge.s32 	%p21, %r397, %r67;
	@%p21 bra 	$L__BB5_47;
	not.b32 	%r145, %r397;
	add.s32 	%r37, %r67, %r145;
	and.b32  	%r146, %r37, 1536;
	setp.eq.s32 	%p22, %r146, 1536;
	@%p22 bra 	$L__BB5_45;
	mul.wide.u32 	%rd67, %r397, 4;
	add.s64 	%rd131, %rd16, %rd67;
	shr.u32 	%r147, %r37, 9;
	add.s32 	%r148, %r147, 1;
	and.b32  	%r149, %r148, 3;
	neg.s32 	%r395, %r149;
$L__BB5_44:
	.pragma "nounroll";
	// begin inline asm
	ld.global.nc.u32 %r150, [%rd131];
	// end inline asm
	mov.b32 	%f173, %r150;
	add.f32 	%f522, %f522, %f173;
	add.s32 	%r397, %r397, 512;
	add.s64 	%rd131, %rd131, 2048;
	add.s32 	%r395, %r395, 1;
	setp.ne.s32 	%p23, %r395, 0;
	@%p23 bra 	$L__BB5_44;
$L__BB5_45:
	setp.lt.u32 	%p24, %r37, 1536;
	@%p24 bra 	$L__BB5_47;
$L__BB5_46:
	mul.wide.s32 	%rd73, %r397, 4;
	add.s64 	%rd69, %rd16, %rd73;
	// begin inline asm
	ld.global.nc.u32 %r151, [%rd69];
	// end inline asm
	mov.b32 	%f174, %r151;
	add.f32 	%f175, %f522, %f174;
	add.s64 	%rd70, %rd69, 2048;
	// begin inline asm
	ld.global.nc.u32 %r152, [%rd70];
	// end inline asm
	mov.b32 	%f176, %r152;
	add.f32 	%f177, %f175, %f176;
	add.s64 	%rd71, %rd69, 4096;
	// begin inline asm
	ld.global.nc.u32 %r153, [%rd71];
	// end inline asm
	mov.b32 	%f178, %r153;
	add.f32 	%f179, %f177, %f178;
	add.s64 	%rd72, %rd69, 6144;
	// begin inline asm
	ld.global.nc.u32 %r154, [%rd72];
	// end inline asm
	mov.b32 	%f180, %r154;
	add.f32 	%f522, %f179, %f180;
	add.s32 	%r397, %r397, 2048;
	setp.lt.s32 	%p25, %r397, %r67;
	@%p25 bra 	$L__BB5_46;
$L__BB5_47:
	setp.lt.s32 	%p26, %r67, 512;
	@%p26 bra 	$L__BB5_52;
	// begin inline asm
	mov.u32 %r193, %laneid;
	// end inline asm
	mov.b32 	%r195, %f522;
	mov.b32 	%r196, 1;
	mov.b32 	%r217, 31;
	mov.b32 	%r218, -1;
	// begin inline asm
	shfl.sync.down.b32 %r194, %r195, %r196, %r217, %r218;
	// end inline asm
	setp.gt.s32 	%p50, %r193, 30;
	mov.b32 	%f239, %r194;
	add.f32 	%f240, %f522, %f239;
	selp.f32 	%f241, %f522, %f240, %p50;
	mov.b32 	%r200, %f241;
	mov.b32 	%r201, 2;
	// begin inline asm
	shfl.sync.down.b32 %r199, %r200, %r201, %r217, %r218;
	// end inline asm
	setp.gt.s32 	%p51, %r193, 29;
	mov.b32 	%f242, %r199;
	add.f32 	%f243, %f241, %f242;
	selp.f32 	%f244, %f241, %f243, %p51;
	mov.b32 	%r205, %f244;
	mov.b32 	%r206, 4;
	// begin inline asm
	shfl.sync.down.b32 %r204, %r205, %r206, %r217, %r218;
	// end inline asm
	setp.gt.s32 	%p52, %r193, 27;
	mov.b32 	%f245, %r204;
	add.f32 	%f246, %f244, %f245;
	selp.f32 	%f247, %f244, %f246, %p52;
	mov.b32 	%r210, %f247;
	mov.b32 	%r211, 8;
	// begin inline asm
	shfl.sync.down.b32 %r209, %r210, %r211, %r217, %r218;
	// end inline asm
	setp.gt.s32 	%p53, %r193, 23;
	mov.b32 	%f248, %r209;
	add.f32 	%f249, %f247, %f248;
	selp.f32 	%f250, %f247, %f249, %p53;
	mov.b32 	%r215, %f250;
	mov.b32 	%r216, 16;
	// begin inline asm
	shfl.sync.down.b32 %r214, %r215, %r216, %r217, %r218;
	// end inline asm
	setp.gt.s32 	%p54, %r193, 15;
	mov.b32 	%f251, %r214;
	add.f32 	%f38, %f250, %f251;
	selp.f32 	%f530, %f250, %f38, %p54;
	setp.ne.s32 	%p55, %r193, 0;
	@%p55 bra 	$L__BB5_50;
	shr.u32 	%r219, %r34, 3;
	and.b32  	%r220, %r219, 124;
	mov.u32 	%r221, _ZZN3cub18CUB_300001_SM_10006detail6reduce28DeviceReduceSingleTileKernelINS2_10policy_hubIfjN4cuda3std3__44plusIfEEE10Policy1000EPfSC_iS9_ffNS7_10__identityEEEvT0_T1_T2_T3_T4_T6_E12temp_storage;
	add.s32 	%r222, %r221, %r220;
	st.shared.f32 	[%r222+16], %f38;
$L__BB5_50:
	bar.sync 	0;
	setp.ne.s32 	%p56, %r34, 0;
	@%p56 bra 	$L__BB5_72;
	ld.shared.f32 	%f252, [_ZZN3cub18CUB_300001_SM_10006detail6reduce28DeviceReduceSingleTileKernelINS2_10policy_hubIfjN4cuda3std3__44plusIfEEE10Policy1000EPfSC_iS9_ffNS7_10__identityEEEvT0_T1_T2_T3_T4_T6_E12temp_storage+20];
	add.f32 	%f253, %f530, %f252;
	ld.shared.f32 	%f254, [_ZZN3cub18CUB_300001_SM_10006detail6reduce28DeviceReduceSingleTileKernelINS2_10policy_hubIfjN4cuda3std3__44plusIfEEE10Policy1000EPfSC_iS9_ffNS7_10__identityEEEvT0_T1_T2_T3_T4_T6_E12temp_storage+24];
	add.f32 	%f255, %f253, %f254;
	ld.shared.f32 	%f256, [_ZZN3cub18CUB_300001_SM_10006detail6reduce28DeviceReduceSingleTileKernelINS2_10policy_hubIfjN4cuda3std3__44plusIfEEE10Policy1000EPfSC_iS9_ffNS7_10__identityEEEvT0_T1_T2_T3_T4_T6_E12temp_storage+28];
	add.f32 	%f257, %f255, %f256;
	ld.shared.f32 	%f258, [_ZZN3cub18CUB_300001_SM_10006detail6reduce28DeviceReduceSingleTileKernelINS2_10policy_hubIfjN4cuda3std3__44plusIfEEE10Policy1000EPfSC_iS9_ffNS7_10__identityEEEvT0_T1_T2_T3_T4_T6_E12temp_storage+32];
	add.f32 	%f259, %f257, %f258;
	ld.shared.f32 	%f260, [_ZZN3cub18CUB_300001_SM_10006detail6reduce28DeviceReduceSingleTileKernelINS2_10policy_hubIfjN4cuda3std3__44plusIfEEE10Policy1000EPfSC_iS9_ffNS7_10__identityEEEvT0_T1_T2_T3_T4_T6_E12temp_storage+36];
	add.f32 	%f261, %f259, %f260;
	ld.shared.f32 	%f262, [_ZZN3cub18CUB_300001_SM_10006detail6reduce28DeviceReduceSingleTileKernelINS2_10policy_hubIfjN4cuda3std3__44plusIfEEE10Policy1000EPfSC_iS9_ffNS7_10__identityEEEvT0_T1_T2_T3_T4_T6_E12temp_storage+40];
	add.f32 	%f263, %f261, %f262;
	ld.shared.f32 	%f264, [_ZZN3cub18CUB_300001_SM_10006detail6reduce28DeviceReduceSingleTileKernelINS2_10policy_hubIfjN4cuda3std3__44plusIfEEE10Policy1000EPfSC_iS9_ffNS7_10__identityEEEvT0_T1_T2_T3_T4_T6_E12temp_storage+44];
	add.f32 	%f265, %f263, %f264;
	ld.shared.f32 	%f266, [_ZZN3cub18CUB_300001_SM_10006detail6reduce28DeviceReduceSingleTileKernelINS2_10policy_hubIfjN4cuda3std3__44plusIfEEE10Policy1000EPfSC_iS9_ffNS7_10__identityEEEvT0_T1_T2_T3_T4_T6_E12temp_storage+48];
	add.f32 	%f267, %f265, %f266;
	ld.shared.f32 	%f268, [_ZZN3cub18CUB_300001_SM_10006detail6reduce28DeviceReduceSingleTileKernelINS2_10policy_hubIfjN4cuda3std3__44plusIfEEE10Policy1000EPfSC_iS9_ffNS7_10__identityEEEvT0_T1_T2_T3_T4_T6_E12temp_storage+52];
	add.f32 	%f269, %f267, %f268;
	ld.shared.f32 	%f270, [_ZZN3cub18CUB_300001_SM_10006detail6reduce28DeviceReduceSingleTileKernelINS2_10policy_hubIfjN4cuda3std3__44plusIfEEE10Policy1000EPfSC_iS9_ffNS7_10__identityEEEvT0_T1_T2_T3_T4_T6_E12temp_storage+56];
	add.f32 	%f271, %f269, %f270;
	ld.shared.f32 	%f272, [_ZZN3cub18CUB_300001_SM_10006detail6reduce28DeviceReduceSingleTileKernelINS2_10policy_hubIfjN4cuda3std3__44plusIfEEE10Policy1000EPfSC_iS9_ffNS7_10__identityEEEvT0_T1_T2_T3_T4_T6_E12temp_storage+60];
	add.f32 	%f273, %f271, %f272;
	ld.shared.f32 	%f274, [_ZZN3cub18CUB_300001_SM_10006detail6reduce28DeviceReduceSingleTileKernelINS2_10policy_hubIfjN4cuda3std3__44plusIfEEE10Policy1000EPfSC_iS9_ffNS7_10__identityEEEvT0_T1_T2_T3_T4_T6_E12temp_storage+64];
	add.f32 	%f275, %f273, %f274;
	ld.shared.f32 	%f276, [_ZZN3cub18CUB_300001_SM_10006detail6reduce28DeviceReduceSingleTileKernelINS2_10policy_hubIfjN4cuda3std3__44plusIfEEE10Policy1000EPfSC_iS9_ffNS7_10__identityEEEvT0_T1_T2_T3_T4_T6_E12temp_storage+68];
	add.f32 	%f277, %f275, %f276;
	ld.shared.f32 	%f278, [_ZZN3cub18CUB_300001_SM_10006detail6reduce28DeviceReduceSingleTileKernelINS2_10policy_hubIfjN4cuda3std3__44plusIfEEE10Policy1000EPfSC_iS9_ffNS7_10__identityEEEvT0_T1_T2_T3_T4_T6_E12temp_storage+72];
	add.f32 	%f279, %f277, %f278;
	ld.shared.f32 	%f280, [_ZZN3cub18CUB_300001_SM_10006detail6reduce28DeviceReduceSingleTileKernelINS2_10policy_hubIfjN4cuda3std3__44plusIfEEE10Policy1000EPfSC_iS9_ffNS7_10__identityEEEvT0_T1_T2_T3_T4_T6_E12temp_storage+76];
	add.f32 	%f530, %f279, %f280;
	bra.uni 	$L__BB5_72;
$L__BB5_52:
	// begin inline asm
	mov.u32 %r155, %laneid;
	// end inline asm
	and.b32  	%r181, %r34, 992;
	add.s32 	%r182, %r181, 32;
	setp.gt.s32 	%p27, %r182, %r67;
	not.b32 	%r183, %r181;
	add.s32 	%r184, %r67, %r183;
	selp.b32 	%r179, %r184, 31, %p27;
	mov.b32 	%r157, %f522;
	mov.b32 	%r158, 1;
	mov.b32 	%r180, -1;
	// begin inline asm
	shfl.sync.down.b32 %r156, %r157, %r158, %r179, %r180;
	// end inline asm
	setp.lt.s32 	%p28, %r155, %r179;
	mov.b32 	%f181, %r156;
	add.f32 	%f182, %f522, %f181;
	selp.f32 	%f183, %f182, %f522, %p28;
	mov.b32 	%r162, %f183;
	mov.b32 	%r163, 2;
	// begin inline asm
	shfl.sync.down.b32 %r161, %r162, %r163, %r179, %r180;
	// end inline asm
	add.s32 	%r185, %r155, 2;
	setp.gt.s32 	%p29, %r185, %r179;
	mov.b32 	%f184, %r161;
	add.f32 	%f185, %f183, %f184;
	selp.f32 	%f186, %f183, %f185, %p29;
	mov.b32 	%r167, %f186;
	mov.b32 	%r168, 4;
	// begin inline asm
	shfl.sync.down.b32 %r166, %r167, %r168, %r179, %r180;
	// end inline asm
	add.s32 	%r186, %r155, 4;
	setp.gt.s32 	%p30, %r186, %r179;
	mov.b32 	%f187, %r166;
	add.f32 	%f188, %f186, %f187;
	selp.f32 	%f189, %f186, %f188, %p30;
	mov.b32 	%r172, %f189;
	mov.b32 	%r173, 8;
	// begin inline asm
	shfl.sync.down.b32 %r171, %r172, %r173, %r179, %r180;
	// end inline asm
	add.s32 	%r187, %r155, 8;
	setp.gt.s32 	%p31, %r187, %r179;
	mov.b32 	%f190, %r171;
	add.f32 	%f191, %f189, %f190;
	selp.f32 	%f192, %f189, %f191, %p31;
	mov.b32 	%r177, %f192;
	mov.b32 	%r178, 16;
	// begin inline asm
	shfl.sync.down.b32 %r176, %r177, %r178, %r179, %r180;
	// end inline asm
	add.s32 	%r188, %r155, 16;
	setp.gt.s32 	%p32, %r188, %r179;
	mov.b32 	%f193, %r176;
	add.f32 	%f194, %f192, %f193;
	selp.f32 	%f530, %f192, %f194, %p32;
	setp.ne.s32 	%p33, %r155, 0;
	@%p33 bra 	$L__BB5_54;
	shr.u32 	%r189, %r34, 3;
	and.b32  	%r190, %r189, 124;
	mov.u32 	%r191, _ZZN3cub18CUB_300001_SM_10006detail6reduce28DeviceReduceSingleTileKernelINS2_10policy_hubIfjN4cuda3std3__44plusIfEEE10Policy1000EPfSC_iS9_ffNS7_10__identityEEEvT0_T1_T2_T3_T4_T6_E12temp_storage;
	add.s32 	%r192, %r191, %r190;
	st.shared.f32 	[%r192+16], %f530;
$L__BB5_54:
	bar.sync 	0;
	setp.ne.s32 	%p34, %r34, 0;
	@%p34 bra 	$L__BB5_72;
	setp.gt.s32 	%p35, %r67, 32;
	ld.shared.f32 	%f195, [_ZZN3cub18CUB_300001_SM_10006detail6reduce28DeviceReduceSingleTileKernelINS2_10policy_hubIfjN4cuda3std3__44plusIfEEE10Policy1000EPfSC_iS9_ffNS7_10__identityEEEvT0_T1_T2_T3_T4_T6_E12temp_storage+20];
	add.f32 	%f196, %f530, %f195;
	selp.f32 	%f197, %f196, %f530, %p35;
	setp.gt.s32 	%p36, %r67, 64;
	ld.shared.f32 	%f198, [_ZZN3cub18CUB_300001_SM_10006detail6reduce28DeviceReduceSingleTileKernelINS2_10policy_hubIfjN4cuda3std3__44plusIfEEE10Policy1000EPfSC_iS9_ffNS7_10__identityEEEvT0_T1_T2_T3_T4_T6_E12temp_storage+24];
	add.f32 	%f199, %f198, %f197;
	selp.f32 	%f200, %f199, %f197, %p36;
	setp.gt.s32 	%p37, %r67, 96;
	ld.shared.f32 	%f201, [_ZZN3cub18CUB_300001_SM_10006detail6reduce28DeviceReduceSingleTileKernelINS2_10policy_hubIfjN4cuda3std3__44plusIfEEE10Policy1000EPfSC_iS9_ffNS7_10__identityEEEvT0_T1_T2_T3_T4_T6_E12temp_storage+28];
	add.f32 	%f202, %f201, %f200;
	selp.f32 	%f203, %f202, %f200, %p37;
	setp.gt.s32 	%p38, %r67, 128;
	ld.shared.f32 	%f204, [_ZZN3cub18CUB_300001_SM_10006detail6reduce28DeviceReduceSingleTileKernelINS2_10policy_hubIfjN4cuda3std3__44plusIfEEE10Policy1000EPfSC_iS9_ffNS7_10__identityEEEvT0_T1_T2_T3_T4_T6_E12temp_storage+32];
	add.f32 	%f205, %f204, %f203;
	selp.f32 	%f206, %f205, %f203, %p38;
	setp.gt.s32 	%p39, %r67, 160;
	ld.shared.f32 	%f207, [_ZZN3cub18CUB_300001_SM_10006detail6reduce28DeviceReduceSingleTileKernelINS2_10policy_hubIfjN4cuda3std3__44plusIfEEE10Policy1000EPfSC_iS9_ffNS7_10__identityEEEvT0_T1_T2_T3_T4_T6_E12temp_storage+36];
	add.f32 	%f208, %f207, %f206;
	selp.f32 	%f209, %f208, %f206, %p39;
	setp.gt.s32 	%p40, %r67, 192;
	ld.shared.f32 	%f210, [_ZZN3cub18CUB_300001_SM_10006detail6reduce28DeviceReduceSingleTileKernelINS2_10policy_hubIfjN4cuda3std3__44plusIfEEE10Policy1000EPfSC_iS9_ffNS7_10__identityEEEvT0_T1_T2_T3_T4_T6_E12temp_storage+40];
	add.f32 	%f211, %f210, %f209;
	selp.f32 	%f212, %f211, %f209, %p40;
	setp.gt.s32 	%p41, %r67, 224;
	ld.shared.f32 	%f213, [_ZZN3cub18CUB_300001_SM_10006detail6reduce28DeviceReduceSingleTileKernelINS2_10policy_hubIfjN4cuda3std3__44plusIfEEE10Policy1000EPfSC_iS9_ffNS7_10__identityEEEvT0_T1_T2_T3_T4_T6_E12temp_storage+44];
	add.f32 	%f214, %f213, %f212;
	selp.f32 	%f215, %f214, %f212, %p41;
	setp.gt.s32 	%p42, %r67, 256;
	ld.shared.f32 	%f216, [_ZZN3cub18CUB_300001_SM_10006detail6reduce28DeviceReduceSingleTileKernelINS2_10policy_hubIfjN4cuda3std3__44plusIfEEE10Policy1000EPfSC_iS9_ffNS7_10__identityEEEvT0_T1_T2_T3_T4_T6_E12temp_storage+48];
	add.f32 	%f217, %f216, %f215;
	selp.f32 	%f218, %f217, %f215, %p42;
	setp.gt.s32 	%p43, %r67, 288;
	ld.shared.f32 	%f219, [_ZZN3cub18CUB_300001_SM_10006detail6reduce28DeviceReduceSingleTileKernelINS2_10policy_hubIfjN4cuda3std3__44plusIfEEE10Policy1000EPfSC_iS9_ffNS7_10__identityEEEvT0_T1_T2_T3_T4_T6_E12temp_storage+52];
	add.f32 	%f220, %f219, %f218;
	selp.f32 	%f221, %f220, %f218, %p43;
	setp.gt.s32 	%p44, %r67, 320;
	ld.shared.f32 	%f222, [_ZZN3cub18CUB_300001_SM_10006detail6reduce28DeviceReduceSingleTileKernelINS2_10policy_hubIfjN4cuda3std3__44plusIfEEE10Policy1000EPfSC_iS9_ffNS7_10__identityEEEvT0_T1_T2_T3_T4_T6_E12temp_storage+56];
	add.f32 	%f223, %f222, %f221;
	selp.f32 	%f224, %f223, %f221, %p44;
	setp.gt.s32 	%p45, %r67, 352;
	ld.shared.f32 	%f225, [_ZZN3cub18CUB_300001_SM_10006detail6reduce28DeviceReduceSingleTileKernelINS2_10policy_hubIfjN4cuda3std3__44plusIfEEE10Policy1000EPfSC_iS9_ffNS7_10__identityEEEvT0_T1_T2_T3_T4_T6_E12temp_storage+60];
	add.f32 	%f226, %f225, %f224;
	selp.f32 	%f227, %f226, %f224, %p45;
	setp.gt.s32 	%p46, %r67, 384;
	ld.shared.f32 	%f228, [_ZZN3cub18CUB_300001_SM_10006detail6reduce28DeviceReduceSingleTileKernelINS2_10policy_hubIfjN4cuda3std3__44plusIfEEE10Policy1000EPfSC_iS9_ffNS7_10__identityEEEvT0_T1_T2_T3_T4_T6_E12temp_storage+64];
	add.f32 	%f229, %f228, %f227;
	selp.f32 	%f230, %f229, %f227, %p46;
	setp.gt.s32 	%p47, %r67, 416;
	ld.shared.f32 	%f231, [_ZZN3cub18CUB_300001_SM_10006detail6reduce28DeviceReduceSingleTileKernelINS2_10policy_hubIfjN4cuda3std3__44plusIfEEE10Policy1000EPfSC_iS9_ffNS7_10__identityEEEvT0_T1_T2_T3_T4_T6_E12temp_storage+68];
	add.f32 	%f232, %f231, %f230;
	selp.f32 	%f233, %f232, %f230, %p47;
	setp.gt.s32 	%p48, %r67, 448;
	ld.shared.f32 	%f234, [_ZZN3cub18CUB_300001_SM_10006detail6reduce28DeviceReduceSingleTileKernelINS2_10policy_hubIfjN4cuda3std3__44plusIfEEE10Policy1000EPfSC_iS9_ffNS7_10__identityEEEvT0_T1_T2_T3_T4_T6_E12temp_storage+72];
	add.f32 	%f235, %f234, %f233;
	selp.f32 	%f236, %f235, %f233, %p48;
	setp.gt.s32 	%p49, %r67, 480;
	ld.shared.f32 	%f237, [_ZZN3cub18CUB_300001_SM_10006detail6reduce28DeviceReduceSingleTileKernelINS2_10policy_hubIfjN4cuda3std3__44plusIfEEE10Policy1000EPfSC_iS9_ffNS7_10__identityEEEvT0_T1_T2_T3_T4_T6_E12temp_storage+76];
	add.f32 	%f238, %f237, %f236;
	selp.f32 	%f530, %f238, %f236, %p49;
	bra.uni 	$L__BB5_72;
$L__BB5_56:
	mov.u32 	%r46, %tid.x;
	mul.wide.u32 	%rd35, %r46, 4;
	add.s64 	%rd19, %rd16, %rd35;
	// begin inline asm
	ld.global.nc.u32 %r68, [%rd19];
	// end inline asm
	mov.b32 	%f59, %r68;
	add.s64 	%rd20, %rd19, 2048;
	// begin inline asm
	ld.global.nc.u32 %r69, [%rd20];
	// end inline asm
	mov.b32 	%f60, %r69;
	add.s64 	%rd21, %rd19, 4096;
	// begin inline asm
	ld.global.nc.u32 %r70, [%rd21];
	// end inline asm
	mov.b32 	%f61, %r70;
	add.s64 	%rd22, %rd19, 6144;
	// begin inline asm
	ld.global.nc.u32 %r71, [%rd22];
	// end inline asm
	mov.b32 	%f62, %r71;
	add.s64 	%rd23, %rd19, 8192;
	// begin inline asm
	ld.global.nc.u32 %r72, [%rd23];
	// end inline asm
	mov.b32 	%f63, %r72;
	add.s64 	%rd24, %rd19, 10240;
	// begin inline asm
	ld.global.nc.u32 %r73, [%rd24];
	// end inline asm
	mov.b32 	%f64, %r73;
	add.s64 	%rd25, %rd19, 12288;
	// begin inline asm
	ld.global.nc.u32 %r74, [%rd25];
	// end inline asm
	mov.b32 	%f65, %r74;
	add.s64 	%rd26, %rd19, 14336;
	// begin inline asm
	ld.global.nc.u32 %r75, [%rd26];
	// end inline asm
	mov.b32 	%f66, %r75;
	add.s64 	%rd27, %rd19, 16384;
	// begin inline asm
	ld.global.nc.u32 %r76, [%rd27];
	// end inline asm
	mov.b32 	%f67, %r76;
	add.s64 	%rd28, %rd19, 18432;
	// begin inline asm
	ld.global.nc.u32 %r77, [%rd28];
	// end inline asm
	mov.b32 	%f68, %r77;
	add.s64 	%rd29, %rd19, 20480;
	// begin inline asm
	ld.global.nc.u32 %r78, [%rd29];
	// end inline asm
	mov.b32 	%f69, %r78;
	add.s64 	%rd30, %rd19, 22528;
	// begin inline asm
	ld.global.nc.u32 %r79, [%rd30];
	// end inline asm
	mov.b32 	%f70, %r79;
	add.s64 	%rd31, %rd19, 24576;
	// begin inline asm
	ld.global.nc.u32 %r80, [%rd31];
	// end inline asm
	mov.b32 	%f71, %r80;
	add.s64 	%rd32, %rd19, 26624;
	// begin inline asm
	ld.global.nc.u32 %r81, [%rd32];
	// end inline asm
	mov.b32 	%f72, %r81;
	add.s64 	%rd33, %rd19, 28672;
	// begin inline asm
	ld.global.nc.u32 %r82, [%rd33];
	// end inline asm
	mov.b32 	%f73, %r82;
	add.s64 	%rd34, %rd19, 30720;
	// begin inline asm
	ld.global.nc.u32 %r83, [%rd34];
	// end inline asm
	mov.b32 	%f74, %r83;
	add.f32 	%f75, %f59, %f60;
	add.f32 	%f76, %f61, %f62;
	add.f32 	%f77, %f63, %f64;
	add.f32 	%f78, %f65, %f66;
	add.f32 	%f79, %f67, %f68;
	add.f32 	%f80, %f69, %f70;
	add.f32 	%f81, %f71, %f72;
	add.f32 	%f82, %f73, %f74;
	add.f32 	%f83, %f75, %f76;
	add.f32 	%f84, %f77, %f78;
	add.f32 	%f85, %f79, %f80;
	add.f32 	%f86, %f81, %f82;
	add.f32 	%f87, %f83, %f84;
	add.f32 	%f88, %f85, %f86;
	add.f32 	%f529, %f87, %f88;
	setp.lt.u32 	%p4, %r67, 16384;
	mov.b32 	%r400, 8192;
	@%p4 bra 	$L__BB5_60;
	add.s32 	%r47, %r67, -8192;
	mov.b32 	%r400, 8192;
$L__BB5_58:
	mul.wide.s32 	%rd52, %r400, 4;
	add.s64 	%rd36, %rd19, %rd52;
	// begin inline asm
	ld.global.nc.u32 %r86, [%rd36];
	// end inline asm
	mov.b32 	%f89, %r86;
	add.s64 	%rd37, %rd36, 2048;
	// begin inline asm
	ld.global.nc.u32 %r87, [%rd37];
	// end inline asm
	mov.b32 	%f90, %r87;
	add.s64 	%rd38, %rd36, 4096;
	// begin inline asm
	ld.global.nc.u32 %r88, [%rd38];
	// end inline asm
	mov.b32 	%f91, %r88;
	add.s64 	%rd39, %rd36, 6144;
	// begin inline asm
	ld.global.nc.u32 %r89, [%rd39];
	// end inline asm
	mov.b32 	%f92, %r89;
	add.s64 	%rd40, %rd36, 8192;
	// begin inline asm
	ld.global.nc.u32 %r90, [%rd40];
	// end inline asm
	mov.b32 	%f93, %r90;
	add.s64 	%rd41, %rd36, 10240;
	// begin inline asm
	ld.global.nc.u32 %r91, [%rd41];
	// end inline asm
	mov.b32 	%f94, %r91;
	add.s64 	%rd42, %rd36, 12288;
	// begin inline asm
	ld.global.nc.u32 %r92, [%rd42];
	// end inline asm
	mov.b32 	%f95, %r92;
	add.s64 	%rd43, %rd36, 14336;
	// begin inline asm
	ld.global.nc.u32 %r93, [%rd43];
	// end inline asm
	mov.b32 	%f96, %r93;
	add.s64 	%rd44, %rd36, 16384;
	// begin inline asm
	ld.global.nc.u32 %r94, [%rd44];
	// end inline asm
	mov.b32 	%f97, %r94;
	add.s64 	%rd45, %rd36, 18432;
	// begin inline asm
	ld.global.nc.u32 %r95, [%rd45];
	// end inline asm
	mov.b32 	%f98, %r95;
	add.s64 	%rd46, %rd36, 20480;
	// begin inline asm
	ld.global.nc.u32 %r96, [%rd46];
	// end inline asm
	mov.b32 	%f99, %r96;
	add.s64 	%rd47, %rd36, 22528;
	// begin inline asm
	ld.global.nc.u32 %r97, [%rd47];
	// end inline asm
	mov.b32 	%f100, %r97;
	add.s64 	%rd48, %rd36, 24576;
	// begin inline asm
	ld.global.nc.u32 %r98, [%rd48];
	// end inline asm
	mov.b32 	%f101, %r98;
	add.s64 	%rd49, %rd36, 26624;
	// begin inline asm
	ld.global.nc.u32 %r99, [%rd49];
	// end inline asm
	mov.b32 	%f102, %r99;
	add.s64 	%rd50, %rd36, 28672;
	// begin inline asm
	ld.global.nc.u32 %r100, [%rd50];
	// end inline asm
	mov.b32 	%f103, %r100;
	add.s64 	%rd51, %rd36, 30720;
	// begin inline asm
	ld.global.nc.u32 %r101, [%rd51];
	// end inline asm
	mov.b32 	%f104, %r101;
	add.f32 	%f105, %f529, %f89;
	add.f32 	%f106, %f90, %f91;
	add.f32 	%f107, %f92, %f93;
	add.f32 	%f108, %f94, %f95;
	add.f32 	%f109, %f96, %f97;
	add.f32 	%f110, %f98, %f99;
	add.f32 	%f111, %f100, %f101;
	add.f32 	%f112, %f102, %f103;
	add.f32 	%f113, %f105, %f106;
	add.f32 	%f114, %f107, %f108;
	add.f32 	%f115, %f109, %f110;
	add.f32 	%f116, %f111, %f112;
	add.f32 	%f117, %f113, %f114;
	add.f32 	%f118, %f115, %f116;
	add.f32 	%f119, %f117, %f118;
	add.f32 	%f529, %f119, %f104;
	sub.s32 	%r102, %r67, %r400;
	setp.lt.s32 	%p5, %r102, 8192;
	@%p5 bra 	$L__BB5_68;
	add.s32 	%r400, %r400, 8192;
	setp.le.s32 	%p6, %r400, %r47;
	@%p6 bra 	$L__BB5_58;
$L__BB5_60:
	setp.le.s32 	%p7, %r67, %r400;
	@%p7 bra 	$L__BB5_68;
	sub.s32 	%r51, %r67, %r400;
	setp.ge.s32 	%p8, %r46, %r51;
	@%p8 bra 	$L__BB5_68;
	not.b32 	%r103, %r46;
	add.s32 	%r104, %r67, %r103;
	sub.s32 	%r52, %r104, %r400;
	and.b32  	%r105, %r52, 1536;
	setp.eq.s32 	%p9, %r105, 1536;
	mov.u32 	%r404, %r46;
	@%p9 bra 	$L__BB5_65;
	add.s32 	%r402, %r46, %r400;
	shr.u32 	%r106, %r52, 9;
	add.s32 	%r107, %r106, 1;
	and.b32  	%r108, %r107, 3;
	neg.s32 	%r401, %r108;
	mov.u32 	%r404, %r46;
$L__BB5_64:
	.pragma "nounroll";
	mul.wide.u32 	%rd54, %r402, 4;
	add.s64 	%rd53, %rd16, %rd54;
	// begin inline asm
	ld.global.nc.u32 %r109, [%rd53];
	// end inline asm
	mov.b32 	%f121, %r109;
	add.f32 	%f529, %f529, %f121;
	add.s32 	%r404, %r404, 512;
	add.s32 	%r402, %r402, 512;
	add.s32 	%r401, %r401, 1;
	setp.ne.s32 	%p10, %r401, 0;
	@%p10 bra 	$L__BB5_64;
$L__BB5_65:
	setp.lt.u32 	%p11, %r52, 1536;
	@%p11 bra 	$L__BB5_68;
	cvt.u64.u32 	%rd55, %r404;
	cvt.u64.u32 	%rd56, %r400;
	add.s64 	%rd57, %rd55, %rd56;
	shl.b64 	%rd58, %rd57, 2;
	add.s64 	%rd59, %rd58, %rd16;
	add.s64 	%rd132, %rd59, 4096;
	add.s32 	%r405, %r404, %r400;
$L__BB5_67:
	mul.wide.u32 	%rd64, %r405, 4;
	add.s64 	%rd60, %rd16, %rd64;
	// begin inline asm
	ld.global.nc.u32 %r110, [%rd60];
	// end inline asm
	mov.b32 	%f122, %r110;
	add.f32 	%f123, %f529, %f122;
	add.s64 	%rd61, %rd132, -2048;
	// begin inline asm
	ld.global.nc.u32 %r111, [%rd61];
	// end inline asm
	mov.b32 	%f124, %r111;
	add.f32 	%f125, %f123, %f124;
	// begin inline asm
	ld.global.nc.u32 %r112, [%rd132];
	// end inline asm
	mov.b32 	%f126, %r112;
	add.f32 	%f127, %f125, %f126;
	add.s64 	%rd63, %rd132, 2048;
	// begin inline asm
	ld.global.nc.u32 %r113, [%rd63];
	// end inline asm
	mov.b32 	%f128, %r113;
	add.f32 	%f529, %f127, %f128;
	add.s32 	%r404, %r404, 2048;
	add.s64 	%rd132, %rd132, 8192;
	add.s32 	%r405, %r405, 2048;
	setp.lt.s32 	%p12, %r404, %r51;
	@%p12 bra 	$L__BB5_67;
$L__BB5_68:
	// begin inline asm
	mov.u32 %r114, %laneid;
	// end inline asm
	mov.b32 	%r116, %f529;
	mov.b32 	%r117, 1;
	mov.b32 	%r138, 31;
	mov.b32 	%r139, -1;
	// begin inline asm
	shfl.sync.down.b32 %r115, %r116, %r117, %r138, %r139;
	// end inline asm
	setp.gt.s32 	%p13, %r114, 30;
	mov.b32 	%f129, %r115;
	add.f32 	%f130, %f529, %f129;
	selp.f32 	%f131, %f529, %f130, %p13;
	mov.b32 	%r121, %f131;
	mov.b32 	%r122, 2;
	// begin inline asm
	shfl.sync.down.b32 %r120, %r121, %r122, %r138, %r139;
	// end inline asm
	setp.gt.s32 	%p14, %r114, 29;
	mov.b32 	%f132, %r120;
	add.f32 	%f133, %f131, %f132;
	selp.f32 	%f134, %f131, %f133, %p14;
	mov.b32 	%r126, %f134;
	mov.b32 	%r127, 4;
	// begin inline asm
	shfl.sync.down.b32 %r125, %r126, %r127, %r138, %r139;
	// end inline asm
	setp.gt.s32 	%p15, %r114, 27;
	mov.b32 	%f135, %r125;
	add.f32 	%f136, %f134, %f135;
	selp.f32 	%f137, %f134, %f136, %p15;
	mov.b32 	%r131, %f137;
	mov.b32 	%r132, 8;
	// begin inline asm
	shfl.sync.down.b32 %r130, %r131, %r132, %r138, %r139;
	// end inline asm
	setp.gt.s32 	%p16, %r114, 23;
	mov.b32 	%f138, %r130;
	add.f32 	%f139, %f137, %f138;
	selp.f32 	%f140, %f137, %f139, %p16;
	mov.b32 	%r136, %f140;
	mov.b32 	%r137, 16;
	// begin inline asm
	shfl.sync.down.b32 %r135, %r136, %r137, %r138, %r139;
	// end inline asm
	setp.gt.s32 	%p17, %r114, 15;
	mov.b32 	%f141, %r135;
	add.f32 	%f54, %f140, %f141;
	selp.f32 	%f530, %f140, %f54, %p17;
	setp.ne.s32 	%p18, %r114, 0;
	@%p18 bra 	$L__BB5_70;
	shr.u32 	%r140, %r46, 3;
	and.b32  	%r141, %r140, 124;
	mov.u32 	%r142, _ZZN3cub18CUB_300001_SM_10006detail6reduce28DeviceReduceSingleTileKernelINS2_10policy_hubIfjN4cuda3std3__44plusIfEEE10Policy1000EPfSC_iS9_ffNS7_10__identityEEEvT0_T1_T2_T3_T4_T6_E12temp_storage;
	add.s32 	%r143, %r142, %r141;
	st.shared.f32 	[%r143+16], %f54;
$L__BB5_70:
	bar.sync 	0;
	setp.ne.s32 	%p19, %r46, 0;
	@%p19 bra 	$L__BB5_72;
	ld.shared.f32 	%f142, [_ZZN3cub18CUB_300001_SM_10006detail6reduce28DeviceReduceSingleTileKernelINS2_10policy_hubIfjN4cuda3std3__44plusIfEEE10Policy1000EPfSC_iS9_ffNS7_10__identityEEEvT0_T1_T2_T3_T4_T6_E12temp_storage+20];
	add.f32 	%f143, %f530, %f142;
	ld.shared.f32 	%f144, [_ZZN3cub18CUB_300001_SM_10006detail6reduce28DeviceReduceSingleTileKernelINS2_10policy_hubIfjN4cuda3std3__44plusIfEEE10Policy1000EPfSC_iS9_ffNS7_10__identityEEEvT0_T1_T2_T3_T4_T6_E12temp_storage+24];
	add.f32 	%f145, %f143, %f144;
	ld.shared.f32 	%f146, [_ZZN3cub18CUB_300001_SM_10006detail6reduce28DeviceReduceSingleTileKernelINS2_10policy_hubIfjN4cuda3std3__44plusIfEEE10Policy1000EPfSC_iS9_ffNS7_10__identityEEEvT0_T1_T2_T3_T4_T6_E12temp_storage+28];
	add.f32 	%f147, %f145, %f146;
	ld.shared.f32 	%f148, [_ZZN3cub18CUB_300001_SM_10006detail6reduce28DeviceReduceSingleTileKernelINS2_10policy_hubIfjN4cuda3std3__44plusIfEEE10Policy1000EPfSC_iS9_ffNS7_10__identityEEEvT0_T1_T2_T3_T4_T6_E12temp_storage+32];
	add.f32 	%f149, %f147, %f148;
	ld.shared.f32 	%f150, [_ZZN3cub18CUB_300001_SM_10006detail6reduce28DeviceReduceSingleTileKernelINS2_10policy_hubIfjN4cuda3std3__44plusIfEEE10Policy1000EPfSC_iS9_ffNS7_10__identityEEEvT0_T1_T2_T3_T4_T6_E12temp_storage+36];
	add.f32 	%f151, %f149, %f150;
	ld.shared.f32 	%f152, [_ZZN3cub18CUB_300001_SM_10006detail6reduce28DeviceReduceSingleTileKernelINS2_10policy_hubIfjN4cuda3std3__44plusIfEEE10Policy1000EPfSC_iS9_ffNS7_10__identityEEEvT0_T1_T2_T3_T4_T6_E12temp_storage+40];
	add.f32 	%f153, %f151, %f152;
	ld.shared.f32 	%f154, [_ZZN3cub18CUB_300001_SM_10006detail6reduce28DeviceReduceSingleTileKernelINS2_10policy_hubIfjN4cuda3std3__44plusIfEEE10Policy1000EPfSC_iS9_ffNS7_10__identityEEEvT0_T1_T2_T3_T4_T6_E12temp_storage+44];
	add.f32 	%f155, %f153, %f154;
	ld.shared.f32 	%f156, [_ZZN3cub18CUB_300001_SM_10006detail6reduce28DeviceReduceSingleTileKernelINS2_10policy_hubIfjN4cuda3std3__44plusIfEEE10Policy1000EPfSC_iS9_ffNS7_10__identityEEEvT0_T1_T2_T3_T4_T6_E12temp_storage+48];
	add.f32 	%f157, %f155, %f156;
	ld.shared.f32 	%f158, [_ZZN3cub18CUB_300001_SM_10006detail6reduce28DeviceReduceSingleTileKernelINS2_10policy_hubIfjN4cuda3std3__44plusIfEEE10Policy1000EPfSC_iS9_ffNS7_10__identityEEEvT0_T1_T2_T3_T4_T6_E12temp_storage+52];
	add.f32 	%f159, %f157, %f158;
	ld.shared.f32 	%f160, [_ZZN3cub18CUB_300001_SM_10006detail6reduce28DeviceReduceSingleTileKernelINS2_10policy_hubIfjN4cuda3std3__44plusIfEEE10Policy1000EPfSC_iS9_ffNS7_10__identityEEEvT0_T1_T2_T3_T4_T6_E12temp_storage+56];
	add.f32 	%f161, %f159, %f160;
	ld.shared.f32 	%f162, [_ZZN3cub18CUB_300001_SM_10006detail6reduce28DeviceReduceSingleTileKernelINS2_10policy_hubIfjN4cuda3std3__44plusIfEEE10Policy1000EPfSC_iS9_ffNS7_10__identityEEEvT0_T1_T2_T3_T4_T6_E12temp_storage+60];
	add.f32 	%f163, %f161, %f162;
	ld.shared.f32 	%f164, [_ZZN3cub18CUB_300001_SM_10006detail6reduce28DeviceReduceSingleTileKernelINS2_10policy_hubIfjN4cuda3std3__44plusIfEEE10Policy1000EPfSC_iS9_ffNS7_10__identityEEEvT0_T1_T2_T3_T4_T6_E12temp_storage+64];
	add.f32 	%f165, %f163, %f164;
	ld.shared.f32 	%f166, [_ZZN3cub18CUB_300001_SM_10006detail6reduce28DeviceReduceSingleTileKernelINS2_10policy_hubIfjN4cuda3std3__44plusIfEEE10Policy1000EPfSC_iS9_ffNS7_10__identityEEEvT0_T1_T2_T3_T4_T6_E12temp_storage+68];
	add.f32 	%f167, %f165, %f166;
	ld.shared.f32 	%f168, [_ZZN3cub18CUB_300001_SM_10006detail6reduce28DeviceReduceSingleTileKernelINS2_10policy_hubIfjN4cuda3std3__44plusIfEEE10Policy1000EPfSC_iS9_ffNS7_10__identityEEEvT0_T1_T2_T3_T4_T6_E12temp_storage+72];
	add.f32 	%f169, %f167, %f168;
	ld.shared.f32 	%f170, [_ZZN3cub18CUB_300001_SM_10006detail6reduce28DeviceReduceSingleTileKernelINS2_10policy_hubIfjN4cuda3std3__44plusIfEEE10Policy1000EPfSC_iS9_ffNS7_10__identityEEEvT0_T1_T2_T3_T4_T6_E12temp_storage+76];
	add.f32 	%f530, %f169, %f170;
$L__BB5_72:
	mov.u32 	%r379, %tid.x;
	setp.ne.s32 	%p111, %r379, 0;
	@%p111 bra 	$L__BB5_74;
	add.f32 	%f503, %f58, %f530;
	st.global.f32 	[%rd1], %f503;
$L__BB5_74:
	ret;

}
	// .globl	_ZN3cub18CUB_300001_SM_10006detail6reduce28DeviceReduceSingleTileKernelINS2_10policy_hubIfyN4cuda3std3__44plusIfEEE10Policy1000EN6thrust24THRUST_300001_SM_1000_NS10device_ptrIfEEPfyS9_ffNS7_10__identityEEEvT0_T1_T2_T3_T4_T6_
.visible .entry _ZN3cub18CUB_300001_SM_10006detail6reduce28DeviceReduceSingleTileKernelINS2_10policy_hubIfyN4cuda3std3__44plusIfEEE10Policy1000EN6thrust24THRUST_300001_SM_1000_NS10device_ptrIfEEPfyS9_ffNS7_10__identityEEEvT0_T1_T2_T3_T4_T6_(
	.param .align 8 .b8 _ZN3cub18CUB_300001_SM_10006detail6reduce28DeviceReduceSingleTileKernelINS2_10policy_hubIfyN4cuda3std3__44plusIfEEE10Policy1000EN6thrust24THRUST_300001_SM_1000_NS10device_ptrIfEEPfyS9_ffNS7_10__identityEEEvT0_T1_T2_T3_T4_T6__param_0[8],
	.param .u64 .ptr .align 1 _ZN3cub18CUB_300001_SM_10006detail6reduce28DeviceReduceSingleTileKernelINS2_10policy_hubIfyN4cuda3std3__44plusIfEEE10Policy1000EN6thrust24THRUST_300001_SM_1000_NS10device_ptrIfEEPfyS9_ffNS7_10__identityEEEvT0_T1_T2_T3_T4_T6__param_1,
	.param .u64 _ZN3cub18CUB_300001_SM_10006detail6reduce28DeviceReduceSingleTileKernelINS2_10policy_hubIfyN4cuda3std3__44plusIfEEE10Policy1000EN6thrust24THRUST_300001_SM_1000_NS10device_ptrIfEEPfyS9_ffNS7_10__identityEEEvT0_T1_T2_T3_T4_T6__param_2,
	.param .align 1 .b8 _ZN3cub18CUB_300001_SM_10006detail6reduce28DeviceReduceSingleTileKernelINS2_10policy_hubIfyN4cuda3std3__44plusIfEEE10Policy1000EN6thrust24THRUST_300001_SM_1000_NS10device_ptrIfEEPfyS9_ffNS7_10__identityEEEvT0_T1_T2_T3_T4_T6__param_3[1],
	.param .f32 _ZN3cub18CUB_300001_SM_10006detail6reduce28DeviceReduceSingleTileKernelINS2_10policy_hubIfyN4cuda3std3__44plusIfEEE10Policy1000EN6thrust24THRUST_300001_SM_1000_NS10device_ptrIfEEPfyS9_ffNS7_10__identityEEEvT0_T1_T2_T3_T4_T6__param_4,
	.param .align 1 .b8 _ZN3cub18CUB_300001_SM_10006detail6reduce28DeviceReduceSingleTileKernelINS2_10policy_hubIfyN4cuda3std3__44plusIfEEE10Policy1000EN6thrust24THRUST_300001_SM_1000_NS10device_ptrIfEEPfyS9_ffNS7_10__identityEEEvT0_T1_T2_T3_T4_T6__param_5[1]
)
.maxntid 256
.minnctapersm 1
{
	.reg .pred 	%p<59>;
	.reg .b32 	%r<171>;
	.reg .b32 	%f<328>;
	.reg .b64 	%rd<56>;
	// demoted variable
	.shared .align 4 .b8 _ZZN3cub18CUB_300001_SM_10006detail6reduce28DeviceReduceSingleTileKernelINS2_10policy_hubIfyN4cuda3std3__44plusIfEEE10Policy1000EN6thrust24THRUST_300001_SM_1000_NS10device_ptrIfEEPfyS9_ffNS7_10__identityEEEvT0_T1_T2_T3_T4_T6_E12temp_storage[44];
	ld.param.u64 	%rd18, [_ZN3cub18CUB_300001_SM_10006detail6reduce28DeviceReduceSingleTileKernelINS2_10policy_hubIfyN4cuda3std3__44plusIfEEE10Policy1000EN6thrust24THRUST_300001_SM_1000_NS10device_ptrIfEEPfyS9_ffNS7_10__identityEEEvT0_T1_T2_T3_T4_T6__param_0];
	ld.param.u64 	%rd20, [_ZN3cub18CUB_300001_SM_10006detail6reduce28DeviceReduceSingleTileKernelINS2_10policy_hubIfyN4cuda3std3__44plusIfEEE10Policy1000EN6thrust24THRUST_300001_SM_1000_NS10device_ptrIfEEPfyS9_ffNS7_10__identityEEEvT0_T1_T2_T3_T4_T6__param_1];
	ld.param.u64 	%rd19, [_ZN3cub18CUB_300001_SM_10006detail6reduce28DeviceReduceSingleTileKernelINS2_10policy_hubIfyN4cuda3std3__44plusIfEEE10Policy1000EN6thrust24THRUST_300001_SM_1000_NS10device_ptrIfEEPfyS9_ffNS7_10__identityEEEvT0_T1_T2_T3_T4_T6__param_2];
	ld.param.f32 	%f42, [_ZN3cub18CUB_300001_SM_10006detail6reduce28DeviceReduceSingleTileKernelINS2_10policy_hubIfyN4cuda3std3__44plusIfEEE10Policy1000EN6thrust24THRUST_300001_SM_1000_NS10device_ptrIfEEPfyS9_ffNS7_10__identityEEEvT0_T1_T2_T3_T4_T6__param_4];
	cvta.to.global.u64 	%rd1, %rd20;
	setp.ne.s64 	%p1, %rd19, 0;
	@%p1 bra 	$L__BB6_3;
	mov.u32 	%r156, %tid.x;
	setp.ne.s32 	%p58, %r156, 0;
	@%p58 bra 	$L__BB6_51;
	st.global.f32 	[%rd1], %f42;
	bra.uni 	$L__BB6_51;
$L__BB6_3:
	cvta.to.global.u64 	%rd2, %rd18;
	setp.gt.u64 	%p2, %rd19, 4095;
	@%p2 bra 	$L__BB6_28;
	cvt.u32.u64 	%r1, %rd19;
	mov.u32 	%r2, %tid.x;
	setp.ge.u32 	%p24, %r2, %r1;
	mov.f32 	%f315, 0f00000000;
	mov.u32 	%r160, %r2;
	@%p24 bra 	$L__BB6_6;
	mul.wide.u32 	%rd41, %r2, 4;
	add.s64 	%rd42, %rd2, %rd41;
	ld.global.f32 	%f315, [%rd42];
	add.s32 	%r160, %r2, 256;
$L__BB6_6:
	setp.ge.u32 	%p25, %r160, %r1;
	@%p25 bra 	$L__BB6_19;
	not.b32 	%r83, %r160;
	add.s32 	%r84, %r83, %r1;
	shr.u32 	%r85, %r84, 8;
	add.s32 	%r5, %r85, 1;
	and.b32  	%r6, %r5, 15;
	setp.lt.u32 	%p26, %r84, 3840;
	@%p26 bra 	$L__BB6_10;
	and.b32  	%r86, %r5, 33554416;
	neg.s32 	%r158, %r86;
	mul.wide.u32 	%rd43, %r160, 4;
	add.s64 	%rd44, %rd43, %rd2;
	add.s64 	%rd51, %rd44, 8192;
$L__BB6_9:
	.pragma "nounroll";
	ld.global.f32 	%f189, [%rd51+-8192];
	add.f32 	%f190, %f315, %f189;
	ld.global.f32 	%f191, [%rd51+-7168];
	add.f32 	%f192, %f190, %f191;
	ld.global.f32 	%f193, [%rd51+-6144];
	add.f32 	%f194, %f192, %f193;
	ld.global.f32 	%f195, [%rd51+-5120];
	add.f32 	%f196, %f194, %f195;
	ld.global.f32 	%f197, [%rd51+-4096];
	add.f32 	%f198, %f196, %f197;
	ld.global.f32 	%f199, [%rd51+-3072];
	add.f32 	%f200, %f198, %f199;
	ld.global.f32 	%f201, [%rd51+-2048];
	add.f32 	%f202, %f200, %f201;
	ld.global.f32 	%f203, [%rd51+-1024];
	add.f32 	%f204, %f202, %f203;
	ld.global.f32 	%f205, [%rd51];
	add.f32 	%f206, %f204, %f205;
	ld.global.f32 	%f207, [%rd51+1024];
	add.f32 	%f208, %f206, %f207;
	ld.global.f32 	%f209, [%rd51+2048];
	add.f32 	%f210, %f208, %f209;
	ld.global.f32 	%f211, [%rd51+3072];
	add.f32 	%f212, %f210, %f211;
	ld.global.f32 	%f213, [%rd51+4096];
	add.f32 	%f214, %f212, %f213;
	ld.global.f32 	%f215, [%rd51+5120];
	add.f32 	%f216, %f214, %f215;
	ld.global.f32 	%f217, [%rd51+6144];
	add.f32 	%f218, %f216, %f217;
	ld.global.f32 	%f219, [%rd51+7168];
	add.f32 	%f315, %f218, %f219;
	add.s32 	%r160, %r160, 4096;
	add.s32 	%r158, %r158, 16;
	add.s64 	%rd51, %rd51, 16384;
	setp.ne.s32 	%p27, %r158, 0;
	@%p27 bra 	$L__BB6_9;
$L__BB6_10:
	setp.eq.s32 	%p28, %r6, 0;
	@%p28 bra 	$L__BB6_19;
	and.b32  	%r13, %r5, 7;
	setp.lt.u32 	%p29, %r6, 8;
	@%p29 bra 	$L__BB6_13;
	mul.wide.s32 	%rd45, %r160, 4;
	add.s64 	%rd46, %rd2, %rd45;
	ld.global.f32 	%f221, [%rd46];
	add.f32 	%f222, %f315, %f221;
	ld.global.f32 	%f223, [%rd46+1024];
	add.f32 	%f224, %f222, %f223;
	ld.global.f32 	%f225, [%rd46+2048];
	add.f32 	%f226, %f224, %f225;
	ld.global.f32 	%f227, [%rd46+3072];
	add.f32 	%f228, %f226, %f227;
	ld.global.f32 	%f229, [%rd46+4096];
	add.f32 	%f230, %f228, %f229;
	ld.global.f32 	%f231, [%rd46+5120];
	add.f32 	%f232, %f230, %f231;
	ld.global.f32 	%f233, [%rd46+6144];
	add.f32 	%f234, %f232, %f233;
	ld.global.f32 	%f235, [%rd46+7168];
	add.f32 	%f315, %f234, %f235;
	add.s32 	%r160, %r160, 2048;
$L__BB6_13:
	setp.eq.s32 	%p30, %r13, 0;
	@%p30 bra 	$L__BB6_19;
	and.b32  	%r16, %r5, 3;
	setp.lt.u32 	%p31, %r13, 4;
	@%p31 bra 	$L__BB6_16;
	mul.wide.s32 	%rd47, %r160, 4;
	add.s64 	%rd48, %rd2, %rd47;
	ld.global.f32 	%f237, [%rd48];
	add.f32 	%f238, %f315, %f237;
	ld.global.f32 	%f239, [%rd48+1024];
	add.f32 	%f240, %f238, %f239;
	ld.global.f32 	%f241, [%rd48+2048];
	add.f32 	%f242, %f240, %f241;
	ld.global.f32 	%f243, [%rd48+3072];
	add.f32 	%f315, %f242, %f243;
	add.s32 	%r160, %r160, 1024;
$L__BB6_16:
	setp.eq.s32 	%p32, %r16, 0;
	@%p32 bra 	$L__BB6_19;
	neg.s32 	%r163, %r16;
$L__BB6_18:
	.pragma "nounroll";
	mul.wide.s32 	%rd49, %r160, 4;
	add.s64 	%rd50, %rd2, %rd49;
	ld.global.f32 	%f244, [%rd50];
	add.f32 	%f315, %f315, %f244;
	add.s32 	%r160, %r160, 256;
	add.s32 	%r163, %r163, 1;
	setp.ne.s32 	%p33, %r163, 0;
	@%p33 bra 	$L__BB6_18;
$L__BB6_19:
	setp.lt.u64 	%p34, %rd19, 256;
	@%p34 bra 	$L__BB6_24;
	// begin inline asm
	mov.u32 %r125, %laneid;
	// end inline asm
	mov.b32 	%r127, %f315;
	mov.b32 	%r128, 1;
	mov.b32 	%r149, 31;
	mov.b32 	%r150, -1;
	// begin inline asm
	shfl.sync.down.b32 %r126, %r127, %r128, %r149, %r150;
	// end inline asm
	setp.gt.s32 	%p50, %r125, 30;
	mov.b32 	%f279, %r126;
	add.f32 	%f280, %f315, %f279;
	selp.f32 	%f281, %f315, %f280, %p50;
	mov.b32 	%r132, %f281;
	mov.b32 	%r133, 2;
	// begin inline asm
	shfl.sync.down.b32 %r131, %r132, %r133, %r149, %r150;
	// end inline asm
	setp.gt.s32 	%p51, %r125, 29;
	mov.b32 	%f282, %r131;
	add.f32 	%f283, %f281, %f282;
	selp.f32 	%f284, %f281, %f283, %p51;
	mov.b32 	%r137, %f284;
	mov.b32 	%r138, 4;
	// begin inline asm
	shfl.sync.down.b32 %r136, %r137, %r138, %r149, %r150;
	// end inline asm
	setp.gt.s32 	%p52, %r125, 27;
	mov.b32 	%f285, %r136;
	add.f32 	%f286, %f284, %f285;
	selp.f32 	%f287, %f284, %f286, %p52;
	mov.b32 	%r142, %f287;
	mov.b32 	%r143, 8;
	// begin inline asm
	shfl.sync.down.b32 %r141, %r142, %r143, %r149, %r150;
	// end inline asm
	setp.gt.s32 	%p53, %r125, 23;
	mov.b32 	%f288, %r141;
	add.f32 	%f289, %f287, %f288;
	selp.f32 	%f290, %f287, %f289, %p53;
	mov.b32 	%r147, %f290;
	mov.b32 	%r148, 16;
	// begin inline asm
	shfl.sync.down.b32 %r146, %r147, %r148, %r149, %r150;
	// end inline asm
	setp.gt.s32 	%p54, %r125, 15;
	mov.b32 	%f291, %r146;
	add.f32 	%f16, %f290, %f291;
	selp.f32 	%f327, %f290, %f16, %p54;
	setp.ne.s32 	%p55, %r125, 0;
	@%p55 bra 	$L__BB6_22;
	shr.u32 	%r151, %r2, 3;
	and.b32  	%r152, %r151, 124;
	mov.u32 	%r153, _ZZN3cub18CUB_300001_SM_10006detail6reduce28DeviceReduceSingleTileKernelINS2_10policy_hubIfyN4cuda3std3__44plusIfEEE10Policy1000EN6thrust24THRUST_300001_SM_1000_NS10device_ptrIfEEPfyS9_ffNS7_10__identityEEEvT0_T1_T2_T3_T4_T6_E12temp_storage;
	add.s32 	%r154, %r153, %r152;
	st.shared.f32 	[%r154+8], %f16;
$L__BB6_22:
	bar.sync 	0;
	setp.ne.s32 	%p56, %r2, 0;
	@%p56 bra 	$L__BB6_49;
	ld.shared.f32 	%f292, [_ZZN3cub18CUB_300001_SM_10006detail6reduce28DeviceReduceSingleTileKernelINS2_10policy_hubIfyN4cuda3std3__44plusIfEEE10Policy1000EN6thrust24THRUST_300001_SM_1000_NS10device_ptrIfEEPfyS9_ffNS7_10__identityEEEvT0_T1_T2_T3_T4_T6_E12temp_storage+12];
	add.f32 	%f293, %f327, %f292;
	ld.shared.f32 	%f294, [_ZZN3cub18CUB_300001_SM_10006detail6reduce28DeviceReduceSingleTileKernelINS2_10policy_hubIfyN4cuda3std3__44plusIfEEE10Policy1000EN6thrust24THRUST_300001_SM_1000_NS10device_ptrIfEEPfyS9_ffNS7_10__identityEEEvT0_T1_T2_T3_T4_T6_E12temp_storage+16];
	add.f32 	%f295, %f293, %f294;
	ld.shared.f32 	%f296, [_ZZN3cub18CUB_300001_SM_10006detail6reduce28DeviceReduceSingleTileKernelINS2_10policy_hubIfyN4cuda3std3__44plusIfEEE10Policy1000EN6thrust24THRUST_300001_SM_1000_NS10device_ptrIfEEPfyS9_ffNS7_10__identityEEEvT0_T1_T2_T3_T4_T6_E12temp_storage+20];
	add.f32 	%f297, %f295, %f296;
	ld.shared.f32 	%f298, [_ZZN3cub18CUB_300001_SM_10006detail6reduce28DeviceReduceSingleTileKernelINS2_10policy_hubIfyN4cuda3std3__44plusIfEEE10Policy1000EN6thrust24THRUST_300001_SM_1000_NS10device_ptrIfEEPfyS9_ffNS7_10__identityEEEvT0_T1_T2_T3_T4_T6_E12temp_storage+24];
	add.f32 	%f299, %f297, %f298;
	ld.shared.f32 	%f300, [_ZZN3cub18CUB_300001_SM_10006detail6reduce28DeviceReduceSingleTileKernelINS2_10policy_hubIfyN4cuda3std3__44plusIfEEE10Policy1000EN6thrust24THRUST_300001_SM_1000_NS10device_ptrIfEEPfyS9_ffNS7_10__identityEEEvT0_T1_T2_T3_T4_T6_E12temp_storage+28];
	add.f32 	%f301, %f299, %f300;
	ld.shared.f32 	%f302, [_ZZN3cub18CUB_300001_SM_10006detail6reduce28DeviceReduceSingleTileKernelINS2_10policy_hubIfyN4cuda3std3__44plusIfEEE10Policy1000EN6thrust24THRUST_300001_SM_1000_NS10device_ptrIfEEPfyS9_ffNS7_10__identityEEEvT0_T1_T2_T3_T4_T6_E12temp_storage+32];
	add.f32 	%f303, %f301, %f302;
	ld.shared.f32 	%f304, [_ZZN3cub18CUB_300001_SM_10006detail6reduce28DeviceReduceSingleTileKernelINS2_10policy_hubIfyN4cuda3std3__44plusIfEEE10Policy1000EN6thrust24THRUST_300001_SM_1000_NS10device_ptrIfEEPfyS9_ffNS7_10__identityEEEvT0_T1_T2_T3_T4_T6_E12temp_storage+36];
	add.f32 	%f327, %f303, %f304;
	bra.uni 	$L__BB6_49;
$L__BB6_24:
	// begin inline asm
	mov.u32 %r87, %laneid;
	// end inline asm
	and.b32  	%r113, %r2, 992;
	add.s32 	%r114, %r113, 32;
	setp.gt.u32 	%p35, %r114, %r1;
	not.b32 	%r115, %r113;
	add.s32 	%r116, %r1, %r115;
	selp.b32 	%r111, %r116, 31, %p35;
	mov.b32 	%r89, %f315;
	mov.b32 	%r90, 1;
	mov.b32 	%r112, -1;
	// begin inline asm
	shfl.sync.down.b32 %r88, %r89, %r90, %r111, %r112;
	// end inline asm
	setp.lt.s32 	%p36, %r87, %r111;
	mov.b32 	%f245, %r88;
	add.f32 	%f246, %f315, %f245;
	selp.f32 	%f247, %f246, %f315, %p36;
	mov.b32 	%r94, %f247;
	mov.b32 	%r95, 2;
	// begin inline asm
	shfl.sync.down.b32 %r93, %r94, %r95, %r111, %r112;
	// end inline asm
	add.s32 	%r117, %r87, 2;
	setp.gt.s32 	%p37, %r117, %r111;
	mov.b32 	%f248, %r93;
	add.f32 	%f249, %f247, %f248;
	selp.f32 	%f250, %f247, %f249, %p37;
	mov.b32 	%r99, %f250;
	mov.b32 	%r100, 4;
	// begin inline asm
	shfl.sync.down.b32 %r98, %r99, %r100, %r111, %r112;
	// end inline asm
	add.s32 	%r118, %r87, 4;
	setp.gt.s32 	%p38, %r118, %r111;
	mov.b32 	%f251, %r98;
	add.f32 	%f252, %f250, %f251;
	selp.f32 	%f253, %f250, %f252, %p38;
	mov.b32 	%r104, %f253;
	mov.b32 	%r105, 8;
	// begin inline asm
	shfl.sync.down.b32 %r103, %r104, %r105, %r111, %r112;
	// end inline asm
	add.s32 	%r119, %r87, 8;
	setp.gt.s32 	%p39, %r119, %r111;
	mov.b32 	%f254, %r103;
	add.f32 	%f255, %f253, %f254;
	selp.f32 	%f256, %f253, %f255, %p39;
	mov.b32 	%r109, %f256;
	mov.b32 	%r110, 16;
	// begin inline asm
	shfl.sync.down.b32 %r108, %r109, %r110, %r111, %r112;
	// end inline asm
	add.s32 	%r120, %r87, 16;
	setp.gt.s32 	%p40, %r120, %r111;
	mov.b32 	%f257, %r108;
	add.f32 	%f258, %f256, %f257;
	selp.f32 	%f327, %f256, %f258, %p40;
	setp.ne.s32 	%p41, %r87, 0;
	@%p41 bra 	$L__BB6_26;
	shr.u32 	%r121, %r2, 3;
	and.b32  	%r122, %r121, 124;
	mov.u32 	%r123, _ZZN3cub18CUB_300001_SM_10006detail6reduce28DeviceReduceSingleTileKernelINS2_10policy_hubIfyN4cuda3std3__44plusIfEEE10Policy1000EN6thrust24THRUST_300001_SM_1000_NS10device_ptrIfEEPfyS9_ffNS7_10__identityEEEvT0_T1_T2_T3_T4_T6_E12temp_storage;
	add.s32 	%r124, %r123, %r122;
	st.shared.f32 	[%r124+8], %f327;
$L__BB6_26:
	bar.sync 	0;
	setp.ne.s32 	%p42, %r2, 0;
	@%p42 bra 	$L__BB6_49;
	setp.gt.u64 	%p43, %rd19, 32;
	ld.shared.f32 	%f259, [_ZZN3cub18CUB_300001_SM_10006detail6reduce28DeviceReduceSingleTileKernelINS2_10policy_hubIfyN4cuda3std3__44plusIfEEE10Policy1000EN6thrust24THRUST_300001_SM_1000_NS10device_ptrIfEEPfyS9_ffNS7_10__identityEEEvT0_T1_T2_T3_T4_T6_E12temp_storage+12];
	add.f32 	%f260, %f327, %f259;
	selp.f32 	%f261, %f260, %f327, %p43;
	setp.gt.u64 	%p44, %rd19, 64;
	ld.shared.f32 	%f262, [_ZZN3cub18CUB_300001_SM_10006detail6reduce28DeviceReduceSingleTileKernelINS2_10policy_hubIfyN4cuda3std3__44plusIfEEE10Policy1000EN6thrust24THRUST_300001_SM_1000_NS10device_ptrIfEEPfyS9_ffNS7_10__identityEEEvT0_T1_T2_T3_T4_T6_E12temp_storage+16];
	add.f32 	%f263, %f262, %f261;
	selp.f32 	%f264, %f263, %f261, %p44;
	setp.gt.u64 	%p45, %rd19, 96;
	ld.shared.f32 	%f265, [_ZZN3cub18CUB_300001_SM_10006detail6reduce28DeviceReduceSingleTileKernelINS2_10policy_hubIfyN4cuda3std3__44plusIfEEE10Policy1000EN6thrust24THRUST_300001_SM_1000_NS10device_ptrIfEEPfyS9_ffNS7_10__identityEEEvT0_T1_T2_T3_T4_T6_E12temp_storage+20];
	add.f32 	%f266, %f265, %f264;
	selp.f32 	%f267, %f266, %f264, %p45;
	setp.gt.u64 	%p46, %rd19, 128;
	ld.shared.f32 	%f268, [_ZZN3cub18CUB_300001_SM_10006detail6reduce28DeviceReduceSingleTileKernelINS2_10policy_hubIfyN4cuda3std3__44plusIfEEE10Policy1000EN6thrust24THRUST_300001_SM_1000_NS10device_ptrIfEEPfyS9_ffNS7_10__identityEEEvT0_T1_T2_T3_T4_T6_E12temp_storage+24];
	add.f32 	%f269, %f268, %f267;
	selp.f32 	%f270, %f269, %f267, %p46;
	setp.gt.u64 	%p47, %rd19, 160;
	ld.shared.f32 	%f271, [_ZZN3cub18CUB_300001_SM_10006detail6reduce28DeviceReduceSingleTileKernelINS2_10policy_hubIfyN4cuda3std3__44plusIfEEE10Policy1000EN6thrust24THRUST_300001_SM_1000_NS10device_ptrIfEEPfyS9_ffNS7_10__identityEEEvT0_T1_T2_T3_T4_T6_E12temp_storage+28];
	add.f32 	%f272, %f271, %f270;
	selp.f32 	%f273, %f272, %f270, %p47;
	setp.gt.u64 	%p48, %rd19, 192;
	ld.shared.f32 	%f274, [_ZZN3cub18CUB_300001_SM_10006detail6reduce28DeviceReduceSingleTileKernelINS2_10policy_hubIfyN4cuda3std3__44plusIfEEE10Policy1000EN6thrust24THRUST_300001_SM_1000_NS10device_ptrIfEEPfyS9_ffNS7_10__identityEEEvT0_T1_T2_T3_T4_T6_E12temp_storage+32];
	add.f32 	%f275, %f274, %f273;
	selp.f32 	%f276, %f275, %f273, %p48;
	setp.gt.u64 	%p49, %rd19, 224;
	ld.shared.f32 	%f277, [_ZZN3cub18CUB_300001_SM_10006detail6reduce28DeviceReduceSingleTileKernelINS2_10policy_hubIfyN4cuda3std3__44plusIfEEE10Policy1000EN6thrust24THRUST_300001_SM_1000_NS10device_ptrIfEEPfyS9_ffNS7_10__identityEEEvT0_T1_T2_T3_T4_T6_E12temp_storage+36];
	add.f32 	%f278, %f277, %f276;
	selp.f32 	%f327, %f278, %f276, %p49;
	bra.uni 	$L__BB6_49;
$L__BB6_28:
	mov.u32 	%r24, %tid.x;
	cvt.u64.u32 	%rd6, %r24;
	mul.wide.u32 	%rd22, %r24, 4;
	add.s64 	%rd7, %rd2, %rd22;
	ld.global.f32 	%f43, [%rd7];
	ld.global.f32 	%f44, [%rd7+1024];
	ld.global.f32 	%f45, [%rd7+2048];
	ld.global.f32 	%f46, [%rd7+3072];
	ld.global.f32 	%f47, [%rd7+4096];
	ld.global.f32 	%f48, [%rd7+5120];
	ld.global.f32 	%f49, [%rd7+6144];
	ld.global.f32 	%f50, [%rd7+7168];
	ld.global.f32 	%f51, [%rd7+8192];
	ld.global.f32 	%f52, [%rd7+9216];
	ld.global.f32 	%f53, [%rd7+10240];
	ld.global.f32 	%f54, [%rd7+11264];
	ld.global.f32 	%f55, [%rd7+12288];
	ld.global.f32 	%f56, [%rd7+13312];
	ld.global.f32 	%f57, [%rd7+14336];
	ld.global.f32 	%f58, [%rd7+15360];
	add.f32 	%f59, %f43, %f44;
	add.f32 	%f60, %f45, %f46;
	add.f32 	%f61, %f47, %f48;
	add.f32 	%f62, %f49, %f50;
	add.f32 	%f63, %f51, %f52;
	add.f32 	%f64, %f53, %f54;
	add.f32 	%f65, %f55, %f56;
	add.f32 	%f66, %f57, %f58;
	add.f32 	%f67, %f59, %f60;
	add.f32 	%f68, %f61, %f62;
	add.f32 	%f69, %f63, %f64;
	add.f32 	%f70, %f65, %f66;
	add.f32 	%f71, %f67, %f68;
	add.f32 	%f72, %f69, %f70;
	add.f32 	%f326, %f71, %f72;
	add.s64 	%rd8, %rd19, -4096;
	setp.lt.u64 	%p3, %rd8, 4096;
	mov.b64 	%rd53, 4096;
	@%p3 bra 	$L__BB6_32;
	mov.b64 	%rd53, 4096;
$L__BB6_30:
	shl.b64 	%rd24, %rd53, 2;
	add.s64 	%rd25, %rd7, %rd24;
	ld.global.f32 	%f73, [%rd25];
	ld.global.f32 	%f74, [%rd25+1024];
	ld.global.f32 	%f75, [%rd25+2048];
	ld.global.f32 	%f76, [%rd25+3072];
	ld.global.f32 	%f77, [%rd25+4096];
	ld.global.f32 	%f78, [%rd25+5120];
	ld.global.f32 	%f79, [%rd25+6144];
	ld.global.f32 	%f80, [%rd25+7168];
	ld.global.f32 	%f81, [%rd25+8192];
	ld.global.f32 	%f82, [%rd25+9216];
	ld.global.f32 	%f83, [%rd25+10240];
	ld.global.f32 	%f84, [%rd25+11264];
	ld.global.f32 	%f85, [%rd25+12288];
	ld.global.f32 	%f86, [%rd25+13312];
	ld.global.f32 	%f87, [%rd25+14336];
	ld.global.f32 	%f88, [%rd25+15360];
	add.f32 	%f89, %f326, %f73;
	add.f32 	%f90, %f74, %f75;
	add.f32 	%f91, %f76, %f77;
	add.f32 	%f92, %f78, %f79;
	add.f32 	%f93, %f80, %f81;
	add.f32 	%f94, %f82, %f83;
	add.f32 	%f95, %f84, %f85;
	add.f32 	%f96, %f86, %f87;
	add.f32 	%f97, %f89, %f90;
	add.f32 	%f98, %f91, %f92;
	add.f32 	%f99, %f93, %f94;
	add.f32 	%f100, %f95, %f96;
	add.f32 	%f101, %f97, %f98;
	add.f32 	%f102, %f99, %f100;
	add.f32 	%f103, %f101, %f102;
	add.f32 	%f326, %f103, %f88;
	sub.s64 	%rd26, %rd19, %rd53;
	setp.lt.u64 	%p4, %rd26, 4096;
	@%p4 bra 	$L__BB6_45;
	add.s64 	%rd53, %rd53, 4096;
	setp.le.u64 	%p5, %rd53, %rd8;
	@%p5 bra 	$L__BB6_30;
$L__BB6_32:
	setp.le.u64 	%p6, %rd19, %rd53;
	cvt.u32.u64 	%r42, %rd53;
	cvt.u32.u64 	%r43, %rd19;
	sub.s32 	%r44, %r43, %r42;
	setp.ge.s32 	%p7, %r24, %r44;
	or.pred  	%p8, %p6, %p7;
	@%p8 bra 	$L__BB6_45;
	not.b32 	%r47, %r24;
	add.s32 	%r48, %r47, %r43;
	sub.s32 	%r50, %r48, %r42;
	shr.u32 	%r51, %r50, 8;
	add.s32 	%r25, %r51, 1;
	and.b32  	%r26, %r25, 15;
	setp.lt.u32 	%p9, %r50, 3840;
	mov.u32 	%r167, %r24;
	@%p9 bra 	$L__BB6_36;
	and.b32  	%r52, %r25, 33554416;
	neg.s32 	%r165, %r52;
	add.s64 	%rd27, %rd53, %rd6;
	shl.b64 	%rd28, %rd27, 2;
	add.s64 	%rd29, %rd28, %rd2;
	add.s64 	%rd54, %rd29, 8192;
	mov.u32 	%r167, %r24;
$L__BB6_35:
	.pragma "nounroll";
	ld.global.f32 	%f105, [%rd54+-8192];
	add.f32 	%f106, %f326, %f105;
	ld.global.f32 	%f107, [%rd54+-7168];
	add.f32 	%f108, %f106, %f107;
	ld.global.f32 	%f109, [%rd54+-6144];
	add.f32 	%f110, %f108, %f109;
	ld.global.f32 	%f111, [%rd54+-5120];
	add.f32 	%f112, %f110, %f111;
	ld.global.f32 	%f113, [%rd54+-4096];
	add.f32 	%f114, %f112, %f113;
	ld.global.f32 	%f115, [%rd54+-3072];
	add.f32 	%f116, %f114, %f115;
	ld.global.f32 	%f117, [%rd54+-2048];
	add.f32 	%f118, %f116, %f117;
	ld.global.f32 	%f119, [%rd54+-1024];
	add.f32 	%f120, %f118, %f119;
	ld.global.f32 	%f121, [%rd54];
	add.f32 	%f122, %f120, %f121;
	ld.global.f32 	%f123, [%rd54+1024];
	add.f32 	%f124, %f122, %f123;
	ld.global.f32 	%f125, [%rd54+2048];
	add.f32 	%f126, %f124, %f125;
	ld.global.f32 	%f127, [%rd54+3072];
	add.f32 	%f128, %f126, %f127;
	ld.global.f32 	%f129, [%rd54+4096];
	add.f32 	%f130, %f128, %f129;
	ld.global.f32 	%f131, [%rd54+5120];
	add.f32 	%f132, %f130, %f131;
	ld.global.f32 	%f133, [%rd54+6144];
	add.f32 	%f134, %f132, %f133;
	ld.global.f32 	%f135, [%rd54+7168];
	add.f32 	%f326, %f134, %f135;
	add.s32 	%r167, %r167, 4096;
	add.s32 	%r165, %r165, 16;
	add.s64 	%rd54, %rd54, 16384;
	setp.ne.s32 	%p10, %r165, 0;
	@%p10 bra 	$L__BB6_35;
$L__BB6_36:
	setp.eq.s32 	%p11, %r26, 0;
	@%p11 bra 	$L__BB6_45;
	and.b32  	%r33, %r25, 7;
	setp.lt.u32 	%p12, %r26, 8;
	@%p12 bra 	$L__BB6_39;
	cvt.u64.u32 	%rd30, %r167;
	add.s64 	%rd31, %rd53, %rd30;
	shl.b64 	%rd32, %rd31, 2;
	add.s64 	%rd33, %rd2, %rd32;
	ld.global.f32 	%f137, [%rd33];
	add.f32 	%f138, %f326, %f137;
	ld.global.f32 	%f139, [%rd33+1024];
	add.f32 	%f140, %f138, %f139;
	ld.global.f32 	%f141, [%rd33+2048];
	add.f32 	%f142, %f140, %f141;
	ld.global.f32 	%f143, [%rd33+3072];
	add.f32 	%f144, %f142, %f143;
	ld.global.f32 	%f145, [%rd33+4096];
	add.f32 	%f146, %f144, %f145;
	ld.global.f32 	%f147, [%rd33+5120];
	add.f32 	%f148, %f146, %f147;
	ld.global.f32 	%f149, [%rd33+6144];
	add.f32 	%f150, %f148, %f149;
	ld.global.f32 	%f151, [%rd33+7168];
	add.f32 	%f326, %f150, %f151;
	add.s32 	%r167, %r167, 2048;
$L__BB6_39:
	setp.eq.s32 	%p13, %r33, 0;
	@%p13 bra 	$L__BB6_45;
	and.b32  	%r36, %r25, 3;
	setp.lt.u32 	%p14, %r33, 4;
	@%p14 bra 	$L__BB6_42;
	cvt.u64.u32 	%rd34, %r167;
	add.s64 	%rd35, %rd53, %rd34;
	shl.b64 	%rd36, %rd35, 2;
	add.s64 	%rd37, %rd2, %rd36;
	ld.global.f32 	%f153, [%rd37];
	add.f32 	%f154, %f326, %f153;
	ld.global.f32 	%f155, [%rd37+1024];
	add.f32 	%f156, %f154, %f155;
	ld.global.f32 	%f157, [%rd37+2048];
	add.f32 	%f158, %f156, %f157;
	ld.global.f32 	%f159, [%rd37+3072];
	add.f32 	%f326, %f158, %f159;
	add.s32 	%r167, %r167, 1024;
$L__BB6_42:
	setp.eq.s32 	%p15, %r36, 0;
	@%p15 bra 	$L__BB6_45;
	cvt.u64.u32 	%rd38, %r167;
	add.s64 	%rd39, %rd53, %rd38;
	shl.b64 	%rd40, %rd39, 2;
	add.s64 	%rd55, %rd2, %rd40;
	neg.s32 	%r170, %r36;
$L__BB6_44:
	.pragma "nounroll";
	ld.global.f32 	%f160, [%rd55];
	add.f32 	%f326, %f326, %f160;
	add.s64 	%rd55, %rd55, 1024;
	add.s32 	%r170, %r170, 1;
	setp.ne.s32 	%p16, %r170, 0;
	@%p16 bra 	$L__BB6_44;
$L__BB6_45:
	// begin inline asm
	mov.u32 %r53, %laneid;
	// end inline asm
	mov.b32 	%r55, %f326;
	mov.b32 	%r56, 1;
	mov.b32 	%r77, 31;
	mov.b32 	%r78, -1;
	// begin inline asm
	shfl.sync.down.b32 %r54, %r55, %r56, %r77, %r78;
	// end inline asm
	setp.gt.s32 	%p17, %r53, 30;
	mov.b32 	%f161, %r54;
	add.f32 	%f162, %f326, %f161;
	selp.f32 	%f163, %f326, %f162, %p17;
	mov.b32 	%r60, %f163;
	mov.b32 	%r61, 2;
	// begin inline asm
	shfl.sync.down.b32 %r59, %r60, %r61, %r77, %r78;
	// end inline asm
	setp.gt.s32 	%p18, %r53, 29;
	mov.b32 	%f164, %r59;
	add.f32 	%f165, %f163, %f164;
	selp.f32 	%f166, %f163, %f165, %p18;
	mov.b32 	%r65, %f166;
	mov.b32 	%r66, 4;
	// begin inline asm
	shfl.sync.down.b32 %r64, %r65, %r66, %r77, %r78;
	// end inline asm
	setp.gt.s32 	%p19, %r53, 27;
	mov.b32 	%f167, %r64;
	add.f32 	%f168, %f166, %f167;
	selp.f32 	%f169, %f166, %f168, %p19;
	mov.b32 	%r70, %f169;
	mov.b32 	%r71, 8;
	// begin inline asm
	shfl.sync.down.b32 %r69, %r70, %r71, %r77, %r78;
	// end inline asm
	setp.gt.s32 	%p20, %r53, 23;
	mov.b32 	%f170, %r69;
	add.f32 	%f171, %f169, %f170;
	selp.f32 	%f172, %f169, %f171, %p20;
	mov.b32 	%r75, %f172;
	mov.b32 	%r76, 16;
	// begin inline asm
	shfl.sync.down.b32 %r74, %r75, %r76, %r77, %r78;
	// end inline asm
	setp.gt.s32 	%p21, %r53, 15;
	mov.b32 	%f173, %r74;
	add.f32 	%f38, %f172, %f173;
	selp.f32 	%f327, %f172, %f38, %p21;
	setp.ne.s32 	%p22, %r53, 0;
	@%p22 bra 	$L__BB6_47;
	shr.u32 	%r79, %r24, 3;
	and.b32  	%r80, %r79, 124;
	mov.u32 	%r81, _ZZN3cub18CUB_300001_SM_10006detail6reduce28DeviceReduceSingleTileKernelINS2_10policy_hubIfyN4cuda3std3__44plusIfEEE10Policy1000EN6thrust24THRUST_300001_SM_1000_NS10device_ptrIfEEPfyS9_ffNS7_10__identityEEEvT0_T1_T2_T3_T4_T6_E12temp_storage;
	add.s32 	%r82, %r81, %r80;
	st.shared.f32 	[%r82+8], %f38;
$L__BB6_47:
	bar.sync 	0;
	setp.ne.s32 	%p23, %r24, 0;
	@%p23 bra 	$L__BB6_49;
	ld.shared.f32 	%f174, [_ZZN3cub18CUB_300001_SM_10006detail6reduce28DeviceReduceSingleTileKernelINS2_10policy_hubIfyN4cuda3std3__44plusIfEEE10Policy1000EN6thrust24THRUST_300001_SM_1000_NS10device_ptrIfEEPfyS9_ffNS7_10__identityEEEvT0_T1_T2_T3_T4_T6_E12temp_storage+12];
	add.f32 	%f175, %f327, %f174;
	ld.shared.f32 	%f176, [_ZZN3cub18CUB_300001_SM_10006detail6reduce28DeviceReduceSingleTileKernelINS2_10policy_hubIfyN4cuda3std3__44plusIfEEE10Policy1000EN6thrust24THRUST_300001_SM_1000_NS10device_ptrIfEEPfyS9_ffNS7_10__identityEEEvT0_T1_T2_T3_T4_T6_E12temp_storage+16];
	add.f32 	%f177, %f175, %f176;
	ld.shared.f32 	%f178, [_ZZN3cub18CUB_300001_SM_10006detail6reduce28DeviceReduceSingleTileKernelINS2_10policy_hubIfyN4cuda3std3__44plusIfEEE10Policy1000EN6thrust24THRUST_300001_SM_1000_NS10device_ptrIfEEPfyS9_ffNS7_10__identityEEEvT0_T1_T2_T3_T4_T6_E12temp_storage+20];
	add.f32 	%f179, %f177, %f178;
	ld.shared.f32 	%f180, [_ZZN3cub18CUB_300001_SM_10006detail6reduce28DeviceReduceSingleTileKernelINS2_10policy_hubIfyN4cuda3std3__44plusIfEEE10Policy1000EN6thrust24THRUST_300001_SM_1000_NS10device_ptrIfEEPfyS9_ffNS7_10__identityEEEvT0_T1_T2_T3_T4_T6_E12temp_storage+24];
	add.f32 	%f181, %f179, %f180;
	ld.shared.f32 	%f182, [_ZZN3cub18CUB_300001_SM_10006detail6reduce28DeviceReduceSingleTileKernelINS2_10policy_hubIfyN4cuda3std3__44plusIfEEE10Policy1000EN6thrust24THRUST_300001_SM_1000_NS10device_ptrIfEEPfyS9_ffNS7_10__identityEEEvT0_T1_T2_T3_T4_T6_E12temp_storage+28];
	add.f32 	%f183, %f181, %f182;
	ld.shared.f32 	%f184, [_ZZN3cub18CUB_300001_SM_10006detail6reduce28DeviceReduceSingleTileKernelINS2_10policy_hubIfyN4cuda3std3__44plusIfEEE10Policy1000EN6thrust24THRUST_300001_SM_1000_NS10device_ptrIfEEPfyS9_ffNS7_10__identityEEEvT0_T1_T2_T3_T4_T6_E12temp_storage+32];
	add.f32 	%f185, %f183, %f184;
	ld.shared.f32 	%f186, [_ZZN3cub18CUB_300001_SM_10006detail6reduce28DeviceReduceSingleTileKernelINS2_10policy_hubIfyN4cuda3std3__44plusIfEEE10Policy1000EN6thrust24THRUST_300001_SM_1000_NS10device_ptrIfEEPfyS9_ffNS7_10__identityEEEvT0_T1_T2_T3_T4_T6_E12temp_storage+36];
	add.f32 	%f327, %f185, %f186;
$L__BB6_49:
	mov.u32 	%r155, %tid.x;
	setp.ne.s32 	%p57, %r155, 0;
	@%p57 bra 	$L__BB6_51;
	add.f32 	%f305, %f42, %f327;
	st.global.f32 	[%rd1], %f305;
$L__BB6_51:
	ret;

}
	// .globl	_ZN3cub18CUB_300001_SM_10006detail6reduce18DeviceReduceKernelINS2_10policy_hubIfyN4cuda3std3__44plusIfEEE10Policy1000EN6thrust24THRUST_300001_SM_1000_NS10device_ptrIfEEyS9_fNS7_10__identityEEEvT0_PT3_T1_NS0_13GridEvenShareISK_EET2_T4_
.visible .entry _ZN3cub18CUB_300001_SM_10006detail6reduce18DeviceReduceKernelINS2_10policy_hubIfyN4cuda3std3__44plusIfEEE10Policy1000EN6thrust24THRUST_300001_SM_1000_NS10device_ptrIfEEyS9_fNS7_10__identityEEEvT0_PT3_T1_NS0_13GridEvenShareISK_EET2_T4_(
	.param .align 8 .b8 _ZN3cub18CUB_300001_SM_10006detail6reduce18DeviceReduceKernelINS2_10policy_hubIfyN4cuda3std3__44plusIfEEE10Policy1000EN6thrust24THRUST_300001_SM_1000_NS10device_ptrIfEEyS9_fNS7_10__identityEEEvT0_PT3_T1_NS0_13GridEvenShareISK_EET2_T4__param_0[8],
	.param .u64 .ptr .align 1 _ZN3cub18CUB_300001_SM_10006detail6reduce18DeviceReduceKernelINS2_10policy_hubIfyN4cuda3std3__44plusIfEEE10Policy1000EN6thrust24THRUST_300001_SM_1000_NS10device_ptrIfEEyS9_fNS7_10__identityEEEvT0_PT3_T1_NS0_13GridEvenShareISK_EET2_T4__param_1,
	.param .u64 _ZN3cub18CUB_300001_SM_10006detail6reduce18DeviceReduceKernelINS2_10policy_hubIfyN4cuda3std3__44plusIfEEE10Policy1000EN6thrust24THRUST_300001_SM_1000_NS10device_ptrIfEEyS9_fNS7_10__identityEEEvT0_PT3_T1_NS0_13GridEvenShareISK_EET2_T4__param_2,
	.param .align 8 .b8 _ZN3cub18CUB_300001_SM_10006detail6reduce18DeviceReduceKernelINS2_10policy_hubIfyN4cuda3std3__44plusIfEEE10Policy1000EN6thrust24THRUST_300001_SM_1000_NS10device_ptrIfEEyS9_fNS7_10__identityEEEvT0_PT3_T1_NS0_13GridEvenShareISK_EET2_T4__param_3[72],
	.param .align 1 .b8 _ZN3cub18CUB_300001_SM_10006detail6reduce18DeviceReduceKernelINS2_10policy_hubIfyN4cuda3std3__44plusIfEEE10Policy1000EN6thrust24THRUST_300001_SM_1000_NS10device_ptrIfEEyS9_fNS7_10__identityEEEvT0_PT3_T1_NS0_13GridEvenShareISK_EET2_T4__param_4[1],
	.param .align 1 .b8 _ZN3cub18CUB_300001_SM_10006detail6reduce18DeviceReduceKernelINS2_10policy_hubIfyN4cuda3std3__44plusIfEEE10Policy1000EN6thrust24THRUST_300001_SM_1000_NS10device_ptrIfEEyS9_fNS7_10__identityEEEvT0_PT3_T1_NS0_13GridEvenShareISK_EET2_T4__param_5[1]
)
.maxntid 256
{
	.reg .pred 	%p<57>;
	.reg .b16 	%rs<4>;
	.reg .b32 	%r<206>;
	.reg .b32 	%f<324>;
	.reg .b64 	%rd<78>;
	// demoted variable
	.shared .align 4 .b8 _ZZN3cub18CUB_300001_SM_10006detail6reduce18DeviceReduceKernelINS2_10policy_hubIfyN4cuda3std3__44plusIfEEE10Policy1000EN6thrust24THRUST_300001_SM_1000_NS10device_ptrIfEEyS9_fNS7_10__identityEEEvT0_PT3_T1_NS0_13GridEvenShareISK_EET2_T4_E12temp_storage[44];
	ld.param.u64 	%rd1, [_ZN3cub18CUB_300001_SM_10006detail6reduce18DeviceReduceKernelINS2_10policy_hubIfyN4cuda3std3__44plusIfEEE10Policy1000EN6thrust24THRUST_300001_SM_1000_NS10device_ptrIfEEyS9_fNS7_10__identityEEEvT0_PT3_T1_NS0_13GridEvenShareISK_EET2_T4__param_3+32];
	ld.param.u32 	%r1, [_ZN3cub18CUB_300001_SM_10006detail6reduce18DeviceReduceKernelINS2_10policy_hubIfyN4cuda3std3__44plusIfEEE10Policy1000EN6thrust24THRUST_300001_SM_1000_NS10device_ptrIfEEyS9_fNS7_10__identityEEEvT0_PT3_T1_NS0_13GridEvenShareISK_EET2_T4__param_3+40];
	ld.param.u64 	%rd25, [_ZN3cub18CUB_300001_SM_10006detail6reduce18DeviceReduceKernelINS2_10policy_hubIfyN4cuda3std3__44plusIfEEE10Policy1000EN6thrust24THRUST_300001_SM_1000_NS10device_ptrIfEEyS9_fNS7_10__identityEEEvT0_PT3_T1_NS0_13GridEvenShareISK_EET2_T4__param_0];
	cvta.to.global.u64 	%rd2, %rd25;
	mov.u32 	%r2, %ctaid.x;
	shl.b32 	%r50, %r1, 12;
	cvt.s64.s32 	%rd3, %r50;
	shl.b32 	%r51, %r2, 12;
	cvt.u64.u32 	%rd4, %r51;
	sub.s64 	%rd5, %rd1, %rd4;
	setp.gt.u64 	%p1, %rd5, 4095;
	@%p1 bra 	$L__BB7_25;
	cvt.u32.u64 	%r112, %rd4;
	cvt.u32.u64 	%r3, %rd1;
	sub.s32 	%r4, %r3, %r112;
	mov.u32 	%r5, %tid.x;
	setp.ge.s32 	%p23, %r5, %r4;
	mov.f32 	%f312, 0f00000000;
	mov.u32 	%r193, %r5;
	@%p23 bra 	$L__BB7_3;
	add.s32 	%r114, %r112, %r5;
	mul.wide.u32 	%rd51, %r114, 4;
	add.s64 	%rd52, %rd2, %rd51;
	ld.global.f32 	%f312, [%rd52];
	add.s32 	%r193, %r5, 256;
$L__BB7_3:
	setp.ge.s32 	%p24, %r193, %r4;
	@%p24 bra 	$L__BB7_16;
	not.b32 	%r116, %r193;
	add.s32 	%r117, %r116, %r3;
	sub.s32 	%r118, %r117, %r112;
	shr.u32 	%r119, %r118, 8;
	add.s32 	%r8, %r119, 1;
	and.b32  	%r9, %r8, 15;
	setp.lt.u32 	%p25, %r118, 3840;
	@%p25 bra 	$L__BB7_7;
	and.b32  	%r120, %r8, 33554416;
	neg.s32 	%r191, %r120;
	mul.wide.u32 	%rd53, %r2, 16384;
	mul.wide.u32 	%rd54, %r193, 4;
	or.b64  	%rd55, %rd53, %rd54;
	add.s64 	%rd56, %rd55, %rd2;
	add.s64 	%rd72, %rd56, 8192;
$L__BB7_6:
	.pragma "nounroll";
	ld.global.f32 	%f187, [%rd72+-8192];
	add.f32 	%f188, %f312, %f187;
	ld.global.f32 	%f189, [%rd72+-7168];
	add.f32 	%f190, %f188, %f189;
	ld.global.f32 	%f191, [%rd72+-6144];
	add.f32 	%f192, %f190, %f191;
	ld.global.f32 	%f193, [%rd72+-5120];
	add.f32 	%f194, %f192, %f193;
	ld.global.f32 	%f195, [%rd72+-4096];
	add.f32 	%f196, %f194, %f195;
	ld.global.f32 	%f197, [%rd72+-3072];
	add.f32 	%f198, %f196, %f197;
	ld.global.f32 	%f199, [%rd72+-2048];
	add.f32 	%f200, %f198, %f199;
	ld.global.f32 	%f201, [%rd72+-1024];
	add.f32 	%f202, %f200, %f201;
	ld.global.f32 	%f203, [%rd72];
	add.f32 	%f204, %f202, %f203;
	ld.global.f32 	%f205, [%rd72+1024];
	add.f32 	%f206, %f204, %f205;
	ld.global.f32 	%f207, [%rd72+2048];
	add.f32 	%f208, %f206, %f207;
	ld.global.f32 	%f209, [%rd72+3072];
	add.f32 	%f210, %f208, %f209;
	ld.global.f32 	%f211, [%rd72+4096];
	add.f32 	%f212, %f210, %f211;
	ld.global.f32 	%f213, [%rd72+5120];
	add.f32 	%f214, %f212, %f213;
	ld.global.f32 	%f215, [%rd72+6144];
	add.f32 	%f216, %f214, %f215;
	ld.global.f32 	%f217, [%rd72+7168];
	add.f32 	%f312, %f216, %f217;
	add.s32 	%r193, %r193, 4096;
	add.s32 	%r191, %r191, 16;
	add.s64 	%rd72, %rd72, 16384;
	setp.ne.s32 	%p26, %r191, 0;
	@%p26 bra 	$L__BB7_6;
$L__BB7_7:
	setp.eq.s32 	%p27, %r9, 0;
	@%p27 bra 	$L__BB7_16;
	and.b32  	%r16, %r8, 7;
	setp.lt.u32 	%p28, %r9, 8;
	@%p28 bra 	$L__BB7_10;
	cvt.s64.s32 	%rd57, %r193;
	add.s64 	%rd58, %rd57, %rd4;
	shl.b64 	%rd59, %rd58, 2;
	add.s64 	%rd60, %rd2, %rd59;
	ld.global.f32 	%f219, [%rd60];
	add.f32 	%f220, %f312, %f219;
	ld.global.f32 	%f221, [%rd60+1024];
	add.f32 	%f222, %f220, %f221;
	ld.global.f32 	%f223, [%rd60+2048];
	add.f32 	%f224, %f222, %f223;
	ld.global.f32 	%f225, [%rd60+3072];
	add.f32 	%f226, %f224, %f225;
	ld.global.f32 	%f227, [%rd60+4096];
	add.f32 	%f228, %f226, %f227;
	ld.global.f32 	%f229, [%rd60+5120];
	add.f32 	%f230, %f228, %f229;
	ld.global.f32 	%f231, [%rd60+6144];
	add.f32 	%f232, %f230, %f231;
	ld.global.f32 	%f233, [%rd60+7168];
	add.f32 	%f312, %f232, %f233;
	add.s32 	%r193, %r193, 2048;
$L__BB7_10:
	setp.eq.s32 	%p29, %r16, 0;
	@%p29 bra 	$L__BB7_16;
	and.b32  	%r19, %r8, 3;
	setp.lt.u32 	%p30, %r16, 4;
	@%p30 bra 	$L__BB7_13;
	cvt.s64.s32 	%rd61, %r193;
	add.s64 	%rd62, %rd61, %rd4;
	shl.b64 	%rd63, %rd62, 2;
	add.s64 	%rd64, %rd2, %rd63;
	ld.global.f32 	%f235, [%rd64];
	add.f32 	%f236, %f312, %f235;
	ld.global.f32 	%f237, [%rd64+1024];
	add.f32 	%f238, %f236, %f237;
	ld.global.f32 	%f239, [%rd64+2048];
	add.f32 	%f240, %f238, %f239;
	ld.global.f32 	%f241, [%rd64+3072];
	add.f32 	%f312, %f240, %f241;
	add.s32 	%r193, %r193, 1024;
$L__BB7_13:
	setp.eq.s32 	%p31, %r19, 0;
	@%p31 bra 	$L__BB7_16;
	mul.wide.u32 	%rd65, %r2, 16384;
	add.s64 	%rd9, %rd2, %rd65;
	neg.s32 	%r196, %r19;
$L__BB7_15:
	.pragma "nounroll";
	mul.wide.s32 	%rd66, %r193, 4;
	add.s64 	%rd67, %rd9, %rd66;
	ld.global.f32 	%f242, [%rd67];
	add.f32 	%f312, %f312, %f242;
	add.s32 	%r193, %r193, 256;
	add.s32 	%r196, %r196, 1;
	setp.ne.s32 	%p32, %r196, 0;
	@%p32 bra 	$L__BB7_15;
$L__BB7_16:
	setp.lt.s32 	%p33, %r4, 256;
	@%p33 bra 	$L__BB7_21;
	// begin inline asm
	mov.u32 %r159, %laneid;
	// end inline asm
	mov.b32 	%r161, %f312;
	mov.b32 	%r162, 1;
	mov.b32 	%r183, 31;
	mov.b32 	%r184, -1;
	// begin inline asm
	shfl.sync.down.b32 %r160, %r161, %r162, %r183, %r184;
	// end inline asm
	setp.gt.s32 	%p49, %r159, 30;
	mov.b32 	%f277, %r160;
	add.f32 	%f278, %f312, %f277;
	selp.f32 	%f279, %f312, %f278, %p49;
	mov.b32 	%r166, %f279;
	mov.b32 	%r167, 2;
	// begin inline asm
	shfl.sync.down.b32 %r165, %r166, %r167, %r183, %r184;
	// end inline asm
	setp.gt.s32 	%p50, %r159, 29;
	mov.b32 	%f280, %r165;
	add.f32 	%f281, %f279, %f280;
	selp.f32 	%f282, %f279, %f281, %p50;
	mov.b32 	%r171, %f282;
	mov.b32 	%r172, 4;
	// begin inline asm
	shfl.sync.down.b32 %r170, %r171, %r172, %r183, %r184;
	// end inline asm
	setp.gt.s32 	%p51, %r159, 27;
	mov.b32 	%f283, %r170;
	add.f32 	%f284, %f282, %f283;
	selp.f32 	%f285, %f282, %f284, %p51;
	mov.b32 	%r176, %f285;
	mov.b32 	%r177, 8;
	// begin inline asm
	shfl.sync.down.b32 %r175, %r176, %r177, %r183, %r184;
	// end inline asm
	setp.gt.s32 	%p52, %r159, 23;
	mov.b32 	%f286, %r175;
	add.f32 	%f287, %f285, %f286;
	selp.f32 	%f288, %f285, %f287, %p52;
	mov.b32 	%r181, %f288;
	mov.b32 	%r182, 16;
	// begin inline asm
	shfl.sync.down.b32 %r180, %r181, %r182, %r183, %r184;
	// end inline asm
	setp.gt.s32 	%p53, %r159, 15;
	mov.b32 	%f289, %r180;
	add.f32 	%f16, %f288, %f289;
	selp.f32 	%f323, %f288, %f16, %p53;
	setp.ne.s32 	%p54, %r159, 0;
	@%p54 bra 	$L__BB7_19;
	shr.u32 	%r185, %r5, 3;
	and.b32  	%r186, %r185, 124;
	mov.u32 	%r187, _ZZN3cub18CUB_300001_SM_10006detail6reduce18DeviceReduceKernelINS2_10policy_hubIfyN4cuda3std3__44plusIfEEE10Policy1000EN6thrust24THRUST_300001_SM_1000_NS10device_ptrIfEEyS9_fNS7_10__identityEEEvT0_PT3_T1_NS0_13GridEvenShareISK_EET2_T4_E12temp_storage;
	add.s32 	%r188, %r187, %r186;
	st.shared.f32 	[%r188+8], %f16;
$L__BB7_19:
	bar.sync 	0;
	setp.ne.s32 	%p55, %r5, 0;
	@%p55 bra 	$L__BB7_46;
	ld.shared.f32 	%f290, [_ZZN3cub18CUB_300001_SM_10006detail6reduce18DeviceReduceKernelINS2_10policy_hubIfyN4cuda3std3__44plusIfEEE10Policy1000EN6thrust24THRUST_300001_SM_1000_NS10device_ptrIfEEyS9_fNS7_10__identityEEEvT0_PT3_T1_NS0_13GridEvenShareISK_EET2_T4_E12temp_storage+12];
	add.f32 	%f291, %f323, %f290;
	ld.shared.f32 	%f292, [_ZZN3cub18CUB_300001_SM_10006detail6reduce18DeviceReduceKernelINS2_10policy_hubIfyN4cuda3std3__44plusIfEEE10Policy1000EN6thrust24THRUST_300001_SM_1000_NS10device_ptrIfEEyS9_fNS7_10__identityEEEvT0_PT3_T1_NS0_13GridEvenShareISK_EET2_T4_E12temp_storage+16];
	add.f32 	%f293, %f291, %f292;
	ld.shared.f32 	%f294, [_ZZN3cub18CUB_300001_SM_10006detail6reduce18DeviceReduceKernelINS2_10policy_hubIfyN4cuda3std3__44plusIfEEE10Policy1000EN6thrust24THRUST_300001_SM_1000_NS10device_ptrIfEEyS9_fNS7_10__identityEEEvT0_PT3_T1_NS0_13GridEvenShareISK_EET2_T4_E12temp_storage+20];
	add.f32 	%f295, %f293, %f294;
	ld.shared.f32 	%f296, [_ZZN3cub18CUB_300001_SM_10006detail6reduce18DeviceReduceKernelINS2_10policy_hubIfyN4cuda3std3__44plusIfEEE10Policy1000EN6thrust24THRUST_300001_SM_1000_NS10device_ptrIfEEyS9_fNS7_10__identityEEEvT0_PT3_T1_NS0_13GridEvenShareISK_EET2_T4_E12temp_storage+24];
	add.f32 	%f297, %f295, %f296;
	ld.shared.f32 	%f298, [_ZZN3cub18CUB_300001_SM_10006detail6reduce18DeviceReduceKernelINS2_10policy_hubIfyN4cuda3std3__44plusIfEEE10Policy1000EN6thrust24THRUST_300001_SM_1000_NS10device_ptrIfEEyS9_fNS7_10__identityEEEvT0_PT3_T1_NS0_13GridEvenShareISK_EET2_T4_E12temp_storage+28];
	add.f32 	%f299, %f297, %f298;
	ld.shared.f32 	%f300, [_ZZN3cub18CUB_300001_SM_10006detail6reduce18DeviceReduceKernelINS2_10policy_hubIfyN4cuda3std3__44plusIfEEE10Policy1000EN6thrust24THRUST_300001_SM_1000_NS10device_ptrIfEEyS9_fNS7_10__identityEEEvT0_PT3_T1_NS0_13GridEvenShareISK_EET2_T4_E12temp_storage+32];
	add.f32 	%f301, %f299, %f300;
	ld.shared.f32 	%f302, [_ZZN3cub18CUB_300001_SM_10006detail6reduce18DeviceReduceKernelINS2_10policy_hubIfyN4cuda3std3__44plusIfEEE10Policy1000EN6thrust24THRUST_300001_SM_1000_NS10device_ptrIfEEyS9_fNS7_10__identityEEEvT0_PT3_T1_NS0_13GridEvenShareISK_EET2_T4_E12temp_storage+36];
	add.f32 	%f323, %f301, %f302;
	bra.uni 	$L__BB7_46;
$L__BB7_21:
	// begin inline asm
	mov.u32 %r121, %laneid;
	// end inline asm
	and.b32  	%r147, %r5, 992;
	add.s32 	%r148, %r147, 32;
	setp.gt.s32 	%p34, %r148, %r4;
	not.b32 	%r149, %r147;
	add.s32 	%r150, %r4, %r149;
	selp.b32 	%r145, %r150, 31, %p34;
	mov.b32 	%r123, %f312;
	mov.b32 	%r124, 1;
	mov.b32 	%r146, -1;
	// begin inline asm
	shfl.sync.down.b32 %r122, %r123, %r124, %r145, %r146;
	// end inline asm
	setp.lt.s32 	%p35, %r121, %r145;
	mov.b32 	%f243, %r122;
	add.f32 	%f244, %f312, %f243;
	selp.f32 	%f245, %f244, %f312, %p35;
	mov.b32 	%r128, %f245;
	mov.b32 	%r129, 2;
	// begin inline asm
	shfl.sync.down.b32 %r127, %r128, %r129, %r145, %r146;
	// end inline asm
	add.s32 	%r151, %r121, 2;
	setp.gt.s32 	%p36, %r151, %r145;
	mov.b32 	%f246, %r127;
	add.f32 	%f247, %f245, %f246;
	selp.f32 	%f248, %f245, %f247, %p36;
	mov.b32 	%r133, %f248;
	mov.b32 	%r134, 4;
	// begin inline asm
	shfl.sync.down.b32 %r132, %r133, %r134, %r145, %r146;
	// end inline asm
	add.s32 	%r152, %r121, 4;
	setp.gt.s32 	%p37, %r152, %r145;
	mov.b32 	%f249, %r132;
	add.f32 	%f250, %f248, %f249;
	selp.f32 	%f251, %f248, %f250, %p37;
	mov.b32 	%r138, %f251;
	mov.b32 	%r139, 8;
	// begin inline asm
	shfl.sync.down.b32 %r137, %r138, %r139, %r145, %r146;
	// end inline asm
	add.s32 	%r153, %r121, 8;
	setp.gt.s32 	%p38, %r153, %r145;
	mov.b32 	%f252, %r137;
	add.f32 	%f253, %f251, %f252;
	selp.f32 	%f254, %f251, %f253, %p38;
	mov.b32 	%r143, %f254;
	mov.b32 	%r144, 16;
	// begin inline asm
	shfl.sync.down.b32 %r142, %r143, %r144, %r145, %r146;
	// end inline asm
	add.s32 	%r154, %r121, 16;
	setp.gt.s32 	%p39, %r154, %r145;
	mov.b32 	%f255, %r142;
	add.f32 	%f256, %f254, %f255;
	selp.f32 	%f323, %f254, %f256, %p39;
	setp.ne.s32 	%p40, %r121, 0;
	@%p40 bra 	$L__BB7_23;
	shr.u32 	%r155, %r5, 3;
	and.b32  	%r156, %r155, 124;
	mov.u32 	%r157, _ZZN3cub18CUB_300001_SM_10006detail6reduce18DeviceReduceKernelINS2_10policy_hubIfyN4cuda3std3__44plusIfEEE10Policy1000EN6thrust24THRUST_300001_SM_1000_NS10device_ptrIfEEyS9_fNS7_10__identityEEEvT0_PT3_T1_NS0_13GridEvenShareISK_EET2_T4_E12temp_storage;
	add.s32 	%r158, %r157, %r156;
	st.shared.f32 	[%r158+8], %f323;
$L__BB7_23:
	bar.sync 	0;
	setp.ne.s32 	%p41, %r5, 0;
	@%p41 bra 	$L__BB7_46;
	setp.gt.s32 	%p42, %r4, 32;
	ld.shared.f32 	%f257, [_ZZN3cub18CUB_300001_SM_10006detail6reduce18DeviceReduceKernelINS2_10policy_hubIfyN4cuda3std3__44plusIfEEE10Policy1000EN6thrust24THRUST_300001_SM_1000_NS10device_ptrIfEEyS9_fNS7_10__identityEEEvT0_PT3_T1_NS0_13GridEvenShareISK_EET2_T4_E12temp_storage+12];
	add.f32 	%f258, %f323, %f257;
	selp.f32 	%f259, %f258, %f323, %p42;
	setp.gt.s32 	%p43, %r4, 64;
	ld.shared.f32 	%f260, [_ZZN3cub18CUB_300001_SM_10006detail6reduce18DeviceReduceKernelINS2_10policy_hubIfyN4cuda3std3__44plusIfEEE10Policy1000EN6thrust24THRUST_300001_SM_1000_NS10device_ptrIfEEyS9_fNS7_10__identityEEEvT0_PT3_T1_NS0_13GridEvenShareISK_EET2_T4_E12temp_storage+16];
	add.f32 	%f261, %f260, %f259;
	selp.f32 	%f262, %f261, %f259, %p43;
	setp.gt.s32 	%p44, %r4, 96;
	ld.shared.f32 	%f263, [_ZZN3cub18CUB_300001_SM_10006detail6reduce18DeviceReduceKernelINS2_10policy_hubIfyN4cuda3std3__44plusIfEEE10Policy1000EN6thrust24THRUST_300001_SM_1000_NS10device_ptrIfEEyS9_fNS7_10__identityEEEvT0_PT3_T1_NS0_13GridEvenShareISK_EET2_T4_E12temp_storage+20];
	add.f32 	%f264, %f263, %f262;
	selp.f32 	%f265, %f264, %f262, %p44;
	setp.gt.s32 	%p45, %r4, 128;
	ld.shared.f32 	%f266, [_ZZN3cub18CUB_300001_SM_10006detail6reduce18DeviceReduceKernelINS2_10policy_hubIfyN4cuda3std3__44plusIfEEE10Policy1000EN6thrust24THRUST_300001_SM_1000_NS10device_ptrIfEEyS9_fNS7_10__identityEEEvT0_PT3_T1_NS0_13GridEvenShareISK_EET2_T4_E12temp_storage+24];
	add.f32 	%f267, %f266, %f265;
	selp.f32 	%f268, %f267, %f265, %p45;
	setp.gt.s32 	%p46, %r4, 160;
	ld.shared.f32 	%f269, [_ZZN3cub18CUB_300001_SM_10006detail6reduce18DeviceReduceKernelINS2_10policy_hubIfyN4cuda3std3__44plusIfEEE10Policy1000EN6thrust24THRUST_300001_SM_1000_NS10device_ptrIfEEyS9_fNS7_10__identityEEEvT0_PT3_T1_NS0_13GridEvenShareISK_EET2_T4_E12temp_storage+28];
	add.f32 	%f270, %f269, %f268;
	selp.f32 	%f271, %f270, %f268, %p46;
	setp.gt.s32 	%p47, %r4, 192;
	ld.shared.f32 	%f272, [_ZZN3cub18CUB_300001_SM_10006detail6reduce18DeviceReduceKernelINS2_10policy_hubIfyN4cuda3std3__44plusIfEEE10Policy1000EN6thrust24THRUST_300001_SM_1000_NS10device_ptrIfEEyS9_fNS7_10__identityEEEvT0_PT3_T1_NS0_13GridEvenShareISK_EET2_T4_E12temp_storage+32];
	add.f32 	%f273, %f272, %f271;
	selp.f32 	%f274, %f273, %f271, %p47;
	setp.gt.s32 	%p48, %r4, 224;
	ld.shared.f32 	%f275, [_ZZN3cub18CUB_300001_SM_10006detail6reduce18DeviceReduceKernelINS2_10policy_hubIfyN4cuda3std3__44plusIfEEE10Policy1000EN6thrust24THRUST_300001_SM_1000_NS10device_ptrIfEEyS9_fNS7_10__identityEEEvT0_PT3_T1_NS0_13GridEvenShareISK_EET2_T4_E12temp_storage+36];
	add.f32 	%f276, %f275, %f274;
	selp.f32 	%f323, %f276, %f274, %p48;
	bra.uni 	$L__BB7_46;
$L__BB7_25:
	cvt.u32.u64 	%r52, %rd4;
	mov.u32 	%r27, %tid.x;
	add.s32 	%r53, %r27, %r52;
	mul.wide.u32 	%rd26, %r53, 4;
	add.s64 	%rd27, %rd2, %rd26;
	ld.global.f32 	%f41, [%rd27];
	ld.global.f32 	%f42, [%rd27+1024];
	ld.global.f32 	%f43, [%rd27+2048];
	ld.global.f32 	%f44, [%rd27+3072];
	ld.global.f32 	%f45, [%rd27+4096];
	ld.global.f32 	%f46, [%rd27+5120];
	ld.global.f32 	%f47, [%rd27+6144];
	ld.global.f32 	%f48, [%rd27+7168];
	ld.global.f32 	%f49, [%rd27+8192];
	ld.global.f32 	%f50, [%rd27+9216];
	ld.global.f32 	%f51, [%rd27+10240];
	ld.global.f32 	%f52, [%rd27+11264];
	ld.global.f32 	%f53, [%rd27+12288];
	ld.global.f32 	%f54, [%rd27+13312];
	ld.global.f32 	%f55, [%rd27+14336];
	ld.global.f32 	%f56, [%rd27+15360];
	add.f32 	%f57, %f41, %f42;
	add.f32 	%f58, %f43, %f44;
	add.f32 	%f59, %f45, %f46;
	add.f32 	%f60, %f47, %f48;
	add.f32 	%f61, %f49, %f50;
	add.f32 	%f62, %f51, %f52;
	add.f32 	%f63, %f53, %f54;
	add.f32 	%f64, %f55, %f56;
	add.f32 	%f65, %f57, %f58;
	add.f32 	%f66, %f59, %f60;
	add.f32 	%f67, %f61, %f62;
	add.f32 	%f68, %f63, %f64;
	add.f32 	%f69, %f65, %f66;
	add.f32 	%f70, %f67, %f68;
	add.f32 	%f322, %f69, %f70;
	setp.lt.u64 	%p2, %rd5, %rd3;
	@%p2 bra 	$L__BB7_42;
	cvt.u32.u64 	%r55, %rd3;
	cvt.u64.u32 	%rd28, %r27;
	add.s64 	%rd74, %rd4, %rd3;
	cvt.u32.u64 	%r28, %rd1;
	not.b32 	%r57, %r27;
	add.s32 	%r58, %r57, %r28;
	sub.s32 	%r59, %r58, %r55;
	sub.s32 	%r198, %r59, %r52;
	add.s64 	%rd29, %rd74, %rd28;
	shl.b64 	%rd30, %rd29, 2;
	add.s64 	%rd31, %rd30, %rd2;
	add.s64 	%rd73, %rd31, 8192;
	mov.b32 	%r199, 0;
	shl.b32 	%r60, %r1, 12;
	mov.u64 	%rd75, %rd4;
$L__BB7_27:
	cvt.s64.s32 	%rd15, %r60;
	add.s64 	%rd75, %rd75, %rd15;
	add.s64 	%rd32, %rd1, -4096;
	setp.gt.u64 	%p3, %rd75, %rd32;
	@%p3 bra 	$L__BB7_29;
	shl.b32 	%r61, %r1, 12;
	cvt.s64.s32 	%rd33, %r61;
	cvt.u64.u32 	%rd34, %r27;
	add.s64 	%rd35, %rd75, %rd34;
	shl.b64 	%rd36, %rd35, 2;
	add.s64 	%rd37, %rd2, %rd36;
	ld.global.f32 	%f71, [%rd37];
	ld.global.f32 	%f72, [%rd37+1024];
	ld.global.f32 	%f73, [%rd37+2048];
	ld.global.f32 	%f74, [%rd37+3072];
	ld.global.f32 	%f75, [%rd37+4096];
	ld.global.f32 	%f76, [%rd37+5120];
	ld.global.f32 	%f77, [%rd37+6144];
	ld.global.f32 	%f78, [%rd37+7168];
	ld.global.f32 	%f79, [%rd37+8192];
	ld.global.f32 	%f80, [%rd37+9216];
	ld.global.f32 	%f81, [%rd37+10240];
	ld.global.f32 	%f82, [%rd37+11264];
	ld.global.f32 	%f83, [%rd37+12288];
	ld.global.f32 	%f84, [%rd37+13312];
	ld.global.f32 	%f85, [%rd37+14336];
	ld.global.f32 	%f86, [%rd37+15360];
	add.f32 	%f87, %f322, %f71;
	add.f32 	%f88, %f72, %f73;
	add.f32 	%f89, %f74, %f75;
	add.f32 	%f90, %f76, %f77;
	add.f32 	%f91, %f78, %f79;
	add.f32 	%f92, %f80, %f81;
	add.f32 	%f93, %f82, %f83;
	add.f32 	%f94, %f84, %f85;
	add.f32 	%f95, %f87, %f88;
	add.f32 	%f96, %f89, %f90;
	add.f32 	%f97, %f91, %f92;
	add.f32 	%f98, %f93, %f94;
	add.f32 	%f99, %f95, %f96;
	add.f32 	%f100, %f97, %f98;
	add.f32 	%f101, %f99, %f100;
	add.f32 	%f322, %f101, %f86;
	sub.s64 	%rd38, %rd1, %rd75;
	setp.lt.u64 	%p4, %rd38, %rd33;
	add.s32 	%r199, %r199, 1;
	add.s64 	%rd74, %rd74, %rd33;
	sub.s32 	%r198, %r198, %r61;
	mul.wide.s32 	%rd39, %r61, 4;
	add.s64 	%rd73, %rd73, %rd39;
	@%p4 bra 	$L__BB7_42;
	bra.uni 	$L__BB7_27;
$L__BB7_29:
	setp.le.u64 	%p5, %rd1, %rd75;
	cvt.u32.u64 	%r62, %rd75;
	cvt.u32.u64 	%r63, %rd1;
	sub.s32 	%r64, %r63, %r62;
	setp.ge.s32 	%p6, %r27, %r64;
	or.pred  	%p7, %p5, %p6;
	@%p7 bra 	$L__BB7_42;
	cvt.u32.u64 	%r66, %rd15;
	cvt.u32.u64 	%r67, %rd4;
	not.b32 	%r68, %r27;
	add.s32 	%r69, %r68, %r28;
	add.s32 	%r70, %r66, %r67;
	sub.s32 	%r71, %r69, %r70;
	mul.lo.s32 	%r72, %r1, %r199;
	shl.b32 	%r73, %r72, 12;
	sub.s32 	%r74, %r71, %r73;
	shr.u32 	%r75, %r74, 8;
	add.s32 	%r34, %r75, 1;
	and.b32  	%r35, %r34, 15;
	setp.lt.u32 	%p8, %r74, 3840;
	mov.u32 	%r202, %r27;
	@%p8 bra 	$L__BB7_33;
	shr.u32 	%r76, %r198, 8;
	add.s32 	%r77, %r76, 1;
	and.b32  	%r78, %r77, 33554416;
	neg.s32 	%r200, %r78;
	mov.u32 	%r202, %r27;
$L__BB7_32:
	.pragma "nounroll";
	ld.global.f32 	%f103, [%rd73+-8192];
	add.f32 	%f104, %f322, %f103;
	ld.global.f32 	%f105, [%rd73+-7168];
	add.f32 	%f106, %f104, %f105;
	ld.global.f32 	%f107, [%rd73+-6144];
	add.f32 	%f108, %f106, %f107;
	ld.global.f32 	%f109, [%rd73+-5120];
	add.f32 	%f110, %f108, %f109;
	ld.global.f32 	%f111, [%rd73+-4096];
	add.f32 	%f112, %f110, %f111;
	ld.global.f32 	%f113, [%rd73+-3072];
	add.f32 	%f114, %f112, %f113;
	ld.global.f32 	%f115, [%rd73+-2048];
	add.f32 	%f116, %f114, %f115;
	ld.global.f32 	%f117, [%rd73+-1024];
	add.f32 	%f118, %f116, %f117;
	ld.global.f32 	%f119, [%rd73];
	add.f32 	%f120, %f118, %f119;
	ld.global.f32 	%f121, [%rd73+1024];
	add.f32 	%f122, %f120, %f121;
	ld.global.f32 	%f123, [%rd73+2048];
	add.f32 	%f124, %f122, %f123;
	ld.global.f32 	%f125, [%rd73+3072];
	add.f32 	%f126, %f124, %f125;
	ld.global.f32 	%f127, [%rd73+4096];
	add.f32 	%f128, %f126, %f127;
	ld.global.f32 	%f129, [%rd73+5120];
	add.f32 	%f130, %f128, %f129;
	ld.global.f32 	%f131, [%rd73+6144];
	add.f32 	%f132, %f130, %f131;
	ld.global.f32 	%f133, [%rd73+7168];
	add.f32 	%f322, %f132, %f133;
	add.s32 	%r202, %r202, 4096;
	add.s32 	%r200, %r200, 16;
	add.s64 	%rd73, %rd73, 16384;
	setp.ne.s32 	%p9, %r200, 0;
	@%p9 bra 	$L__BB7_32;
$L__BB7_33:
	setp.eq.s32 	%p10, %r35, 0;
	@%p10 bra 	$L__BB7_42;
	and.b32  	%r42, %r34, 7;
	setp.lt.u32 	%p11, %r35, 8;
	@%p11 bra 	$L__BB7_36;
	cvt.u64.u32 	%rd40, %r202;
	add.s64 	%rd41, %rd75, %rd40;
	shl.b64 	%rd42, %rd41, 2;
	add.s64 	%rd43, %rd2, %rd42;
	ld.global.f32 	%f135, [%rd43];
	add.f32 	%f136, %f322, %f135;
	ld.global.f32 	%f137, [%rd43+1024];
	add.f32 	%f138, %f136, %f137;
	ld.global.f32 	%f139, [%rd43+2048];
	add.f32 	%f140, %f138, %f139;
	ld.global.f32 	%f141, [%rd43+3072];
	add.f32 	%f142, %f140, %f141;
	ld.global.f32 	%f143, [%rd43+4096];
	add.f32 	%f144, %f142, %f143;
	ld.global.f32 	%f145, [%rd43+5120];
	add.f32 	%f146, %f144, %f145;
	ld.global.f32 	%f147, [%rd43+6144];
	add.f32 	%f148, %f146, %f147;
	ld.global.f32 	%f149, [%rd43+7168];
	add.f32 	%f322, %f148, %f149;
	add.s32 	%r202, %r202, 2048;
$L__BB7_36:
	setp.eq.s32 	%p12, %r42, 0;
	@%p12 bra 	$L__BB7_42;
	setp.lt.u32 	%p13, %r42, 4;
	@%p13 bra 	$L__BB7_39;
	cvt.u64.u32 	%rd44, %r202;
	add.s64 	%rd45, %rd75, %rd44;
	shl.b64 	%rd46, %rd45, 2;
	add.s64 	%rd47, %rd2, %rd46;
	ld.global.f32 	%f151, [%rd47];
	add.f32 	%f152, %f322, %f151;
	ld.global.f32 	%f153, [%rd47+1024];
	add.f32 	%f154, %f152, %f153;
	ld.global.f32 	%f155, [%rd47+2048];
	add.f32 	%f156, %f154, %f155;
	ld.global.f32 	%f157, [%rd47+3072];
	add.f32 	%f322, %f156, %f157;
	add.s32 	%r202, %r202, 1024;
$L__BB7_39:
	and.b32  	%r79, %r34, 3;
	setp.eq.s32 	%p14, %r79, 0;
	@%p14 bra 	$L__BB7_42;
	cvt.u64.u32 	%rd48, %r202;
	add.s64 	%rd49, %rd48, %rd74;
	shl.b64 	%rd50, %rd49, 2;
	add.s64 	%rd77, %rd2, %rd50;
	cvt.u16.u32 	%rs1, %r198;
	shr.u16 	%rs2, %rs1, 8;
	add.s16 	%rs3, %rs2, 1;
	cvt.u32.u16 	%r80, %rs3;
	and.b32  	%r81, %r80, 3;
	neg.s32 	%r205, %r81;
$L__BB7_41:
	.pragma "nounroll";
	ld.global.f32 	%f158, [%rd77];
	add.f32 	%f322, %f322, %f158;
	add.s64 	%rd77, %rd77, 1024;
	add.s32 	%r205, %r205, 1;
	setp.ne.s32 	%p15, %r205, 0;
	@%p15 bra 	$L__BB7_41;
$L__BB7_42:
	// begin inline asm
	mov.u32 %r82, %laneid;
	// end inline asm
	mov.b32 	%r84, %f322;
	mov.b32 	%r85, 1;
	mov.b32 	%r106, 31;
	mov.b32 	%r107, -1;
	// begin inline asm
	shfl.sync.down.b32 %r83, %r84, %r85, %r106, %r107;
	// end inline asm
	setp.gt.s32 	%p16, %r82, 30;
	mov.b32 	%f159, %r83;
	add.f32 	%f160, %f322, %f159;
	selp.f32 	%f161, %f322, %f160, %p16;
	mov.b32 	%r89, %f161;
	mov.b32 	%r90, 2;
	// begin inline asm
	shfl.sync.down.b32 %r88, %r89, %r90, %r106, %r107;
	// end inline asm
	setp.gt.s32 	%p17, %r82, 29;
	mov.b32 	%f162, %r88;
	add.f32 	%f163, %f161, %f162;
	selp.f32 	%f164, %f161, %f163, %p17;
	mov.b32 	%r94, %f164;
	mov.b32 	%r95, 4;
	// begin inline asm
	shfl.sync.down.b32 %r93, %r94, %r95, %r106, %r107;
	// end inline asm
	setp.gt.s32 	%p18, %r82, 27;
	mov.b32 	%f165, %r93;
	add.f32 	%f166, %f164, %f165;
	selp.f32 	%f167, %f164, %f166, %p18;
	mov.b32 	%r99, %f167;
	mov.b32 	%r100, 8;
	// begin inline asm
	shfl.sync.down.b32 %r98, %r99, %r100, %r106, %r107;
	// end inline asm
	setp.gt.s32 	%p19, %r82, 23;
	mov.b32 	%f168, %r98;
	add.f32 	%f169, %f167, %f168;
	selp.f32 	%f170, %f167, %f169, %p19;
	mov.b32 	%r104, %f170;
	mov.b32 	%r105, 16;
	// begin inline asm
	shfl.sync.down.b32 %r103, %r104, %r105, %r106, %r107;
	// end inline asm
	setp.gt.s32 	%p20, %r82, 15;
	mov.b32 	%f171, %r103;
	add.f32 	%f37, %f170, %f171;
	selp.f32 	%f323, %f170, %f37, %p20;
	setp.ne.s32 	%p21, %r82, 0;
	@%p21 bra 	$L__BB7_44;
	shr.u32 	%r108, %r27, 3;
	and.b32  	%r109, %r108, 124;
	mov.u32 	%r110, _ZZN3cub18CUB_300001_SM_10006detail6reduce18DeviceReduceKernelINS2_10policy_hubIfyN4cuda3std3__44plusIfEEE10Policy1000EN6thrust24THRUST_300001_SM_1000_NS10device_ptrIfEEyS9_fNS7_10__identityEEEvT0_PT3_T1_NS0_13GridEvenShareISK_EET2_T4_E12temp_storage;
	add.s32 	%r111, %r110, %r109;
	st.shared.f32 	[%r111+8], %f37;
$L__BB7_44:
	bar.sync 	0;
	setp.ne.s32 	%p22, %r27, 0;
	@%p22 bra 	$L__BB7_46;
	ld.shared.f32 	%f172, [_ZZN3cub18CUB_300001_SM_10006detail6reduce18DeviceReduceKernelINS2_10policy_hubIfyN4cuda3std3__44plusIfEEE10Policy1000EN6thrust24THRUST_300001_SM_1000_NS10device_ptrIfEEyS9_fNS7_10__identityEEEvT0_PT3_T1_NS0_13GridEvenShareISK_EET2_T4_E12temp_storage+12];
	add.f32 	%f173, %f323, %f172;
	ld.shared.f32 	%f174, [_ZZN3cub18CUB_300001_SM_10006detail6reduce18DeviceReduceKernelINS2_10policy_hubIfyN4cuda3std3__44plusIfEEE10Policy1000EN6thrust24THRUST_300001_SM_1000_NS10device_ptrIfEEyS9_fNS7_10__identityEEEvT0_PT3_T1_NS0_13GridEvenShareISK_EET2_T4_E12temp_storage+16];
	add.f32 	%f175, %f173, %f174;
	ld.shared.f32 	%f176, [_ZZN3cub18CUB_300001_SM_10006detail6reduce18DeviceReduceKernelINS2_10policy_hubIfyN4cuda3std3__44plusIfEEE10Policy1000EN6thrust24THRUST_300001_SM_1000_NS10device_ptrIfEEyS9_fNS7_10__identityEEEvT0_PT3_T1_NS0_13GridEvenShareISK_EET2_T4_E12temp_storage+20];
	add.f32 	%f177, %f175, %f176;
	ld.shared.f32 	%f178, [_ZZN3cub18CUB_300001_SM_10006detail6reduce18DeviceReduceKernelINS2_10policy_hubIfyN4cuda3std3__44plusIfEEE10Policy1000EN6thrust24THRUST_300001_SM_1000_NS10device_ptrIfEEyS9_fNS7_10__identityEEEvT0_PT3_T1_NS0_13GridEvenShareISK_EET2_T4_E12temp_storage+24];
	add.f32 	%f179, %f177, %f178;
	ld.shared.f32 	%f180, [_ZZN3cub18CUB_300001_SM_10006detail6reduce18DeviceReduceKernelINS2_10policy_hubIfyN4cuda3std3__44plusIfEEE10Policy1000EN6thrust24THRUST_300001_SM_1000_NS10device_ptrIfEEyS9_fNS7_10__identityEEEvT0_PT3_T1_NS0_13GridEvenShareISK_EET2_T4_E12temp_storage+28];
	add.f32 	%f181, %f179, %f180;
	ld.shared.f32 	%f182, [_ZZN3cub18CUB_300001_SM_10006detail6reduce18DeviceReduceKernelINS2_10policy_hubIfyN4cuda3std3__44plusIfEEE10Policy1000EN6thrust24THRUST_300001_SM_1000_NS10device_ptrIfEEyS9_fNS7_10__identityEEEvT0_PT3_T1_NS0_13GridEvenShareISK_EET2_T4_E12temp_storage+32];
	add.f32 	%f183, %f181, %f182;
	ld.shared.f32 	%f184, [_ZZN3cub18CUB_300001_SM_10006detail6reduce18DeviceReduceKernelINS2_10policy_hubIfyN4cuda3std3__44plusIfEEE10Policy1000EN6thrust24THRUST_300001_SM_1000_NS10device_ptrIfEEyS9_fNS7_10__identityEEEvT0_PT3_T1_NS0_13GridEvenShareISK_EET2_T4_E12temp_storage+36];
	add.f32 	%f323, %f183, %f184;
$L__BB7_46:
	mov.u32 	%r189, %tid.x;
	setp.ne.s32 	%p56, %r189, 0;
	@%p56 bra 	$L__BB7_48;
	ld.param.u64 	%rd71, [_ZN3cub18CUB_300001_SM_10006detail6reduce18DeviceReduceKernelINS2_10policy_hubIfyN4cuda3std3__44plusIfEEE10Policy1000EN6thrust24THRUST_300001_SM_1000_NS10device_ptrIfEEyS9_fNS7_10__identityEEEvT0_PT3_T1_NS0_13GridEvenShareISK_EET2_T4__param_1];
	cvta.to.global.u64 	%rd68, %rd71;
	mul.wide.u32 	%rd69, %r2, 4;
	add.s64 	%rd70, %rd68, %rd69;
	st.global.f32 	[%rd70], %f323;
$L__BB7_48:
	ret;

}
	// .globl	_ZN3cub18CUB_300001_SM_10006detail6reduce28DeviceReduceSingleTileKernelINS2_10policy_hubIfyN4cuda3std3__44plusIfEEE10Policy1000EPfSC_iS9_ffNS7_10__identityEEEvT0_T1_T2_T3_T4_T6_
.visible .entry _ZN3cub18CUB_300001_SM_10006detail6reduce28DeviceReduceSingleTileKernelINS2_10policy_hubIfyN4cuda3std3__44plusIfEEE10Policy1000EPfSC_iS9_ffNS7_10__identityEEEvT0_T1_T2_T3_T4_T6_(
	.param .u64 .ptr .align 1 _ZN3cub18CUB_300001_SM_10006detail6reduce28DeviceReduceSingleTileKernelINS2_10policy_hubIfyN4cuda3std3__44plusIfEEE10Policy1000EPfSC_iS9_ffNS7_10__identityEEEvT0_T1_T2_T3_T4_T6__param_0,
	.param .u64 .ptr .align 1 _ZN3cub18CUB_300001_SM_10006detail6reduce28DeviceReduceSingleTileKernelINS2_10policy_hubIfyN4cuda3std3__44plusIfEEE10Policy1000EPfSC_iS9_ffNS7_10__identityEEEvT0_T1_T2_T3_T4_T6__param_1,
	.param .u32 _ZN3cub18CUB_300001_SM_10006detail6reduce28DeviceReduceSingleTileKernelINS2_10policy_hubIfyN4cuda3std3__44plusIfEEE10Policy1000EPfSC_iS9_ffNS7_10__identityEEEvT0_T1_T2_T3_T4_T6__param_2,
	.param .align 1 .b8 _ZN3cub18CUB_300001_SM_10006detail6reduce28DeviceReduceSingleTileKernelINS2_10policy_hubIfyN4cuda3std3__44plusIfEEE10Policy1000EPfSC_iS9_ffNS7_10__identityEEEvT0_T1_T2_T3_T4_T6__param_3[1],
	.param .f32 _ZN3cub18CUB_300001_SM_10006detail6reduce28DeviceReduceSingleTileKernelINS2_10policy_hubIfyN4cuda3std3__44plusIfEEE10Policy1000EPfSC_iS9_ffNS7_10__identityEEEvT0_T1_T2_T3_T4_T6__param_4,
	.param .align 1 .b8 _ZN3cub18CUB_300001_SM_10006detail6reduce28DeviceReduceSingleTileKernelINS2_10policy_hubIfyN4cuda3std3__44plusIfEEE10Policy1000EPfSC_iS9_ffNS7_10__identityEEEvT0_T1_T2_T3_T4_T6__param_5[1]
)
.maxntid 256
.minnctapersm 1
{
	.reg .pred 	%p<97>;
	.reg .b32 	%r<407>;
	.reg .b32 	%f<419>;
	.reg .b64 	%rd<125>;
	// demoted variable
	.shared .align 4 .b8 _ZZN3cub18CUB_300001_SM_10006detail6reduce28DeviceReduceSingleTileKernelINS2_10policy_hubIfyN4cuda3std3__44plusIfEEE10Policy1000EPfSC_iS9_ffNS7_10__identityEEEvT0_T1_T2_T3_T4_T6_E12temp_storage[44];
	ld.param.u64 	%rd16, [_ZN3cub18CUB_300001_SM_10006detail6reduce28DeviceReduceSingleTileKernelINS2_10policy_hubIfyN4cuda3std3__44plusIfEEE10Policy1000EPfSC_iS9_ffNS7_10__identityEEEvT0_T1_T2_T3_T4_T6__param_0];
	ld.param.u64 	%rd17, [_ZN3cub18CUB_300001_SM_10006detail6reduce28DeviceReduceSingleTileKernelINS2_10policy_hubIfyN4cuda3std3__44plusIfEEE10Policy1000EPfSC_iS9_ffNS7_10__identityEEEvT0_T1_T2_T3_T4_T6__param_1];
	ld.param.u32 	%r67, [_ZN3cub18CUB_300001_SM_10006detail6reduce28DeviceReduceSingleTileKernelINS2_10policy_hubIfyN4cuda3std3__44plusIfEEE10Policy1000EPfSC_iS9_ffNS7_10__identityEEEvT0_T1_T2_T3_T4_T6__param_2];
	ld.param.f32 	%f58, [_ZN3cub18CUB_300001_SM_10006detail6reduce28DeviceReduceSingleTileKernelINS2_10policy_hubIfyN4cuda3std3__44plusIfEEE10Policy1000EPfSC_iS9_ffNS7_10__identityEEEvT0_T1_T2_T3_T4_T6__param_4];
	cvta.to.global.u64 	%rd1, %rd17;
	setp.ne.s32 	%p1, %r67, 0;
	@%p1 bra 	$L__BB8_3;
	mov.u32 	%r380, %tid.x;
	setp.ne.s32 	%p96, %r380, 0;
	@%p96 bra 	$L__BB8_74;
	st.global.f32 	[%rd1], %f58;
	bra.uni 	$L__BB8_74;
$L__BB8_3:
	and.b64  	%rd18, %rd16, 15;
	setp.ne.s64 	%p2, %rd18, 0;
	@%p2 bra 	$L__BB8_38;
	setp.gt.s32 	%p49, %r67, 4095;
	@%p49 bra 	$L__BB8_22;
	mov.u32 	%r1, %tid.x;
	setp.ge.s32 	%p66, %r1, %r67;
	mov.f32 	%f397, 0f00000000;
	mov.u32 	%r384, %r1;
	@%p66 bra 	$L__BB8_7;
	mul.wide.u32 	%rd113, %r1, 4;
	add.s64 	%rd112, %rd16, %rd113;
	// begin inline asm
	ld.global.nc.u32 %r300, [%rd112];
	// end inline asm
	mov.b32 	%f397, %r300;
	add.s32 	%r384, %r1, 256;
$L__BB8_7:
	setp.ge.s32 	%p67, %r384, %r67;
	@%p67 bra 	$L__BB8_13;
	not.b32 	%r301, %r384;
	add.s32 	%r4, %r67, %r301;
	and.b32  	%r302, %r4, 768;
	setp.eq.s32 	%p68, %r302, 768;
	@%p68 bra 	$L__BB8_11;
	mul.wide.u32 	%rd114, %r384, 4;
	add.s64 	%rd121, %rd16, %rd114;
	shr.u32 	%r303, %r4, 8;
	add.s32 	%r304, %r303, 1;
	and.b32  	%r305, %r304, 3;
	neg.s32 	%r382, %r305;
$L__BB8_10:
	.pragma "nounroll";
	// begin inline asm
	ld.global.nc.u32 %r306, [%rd121];
	// end inline asm
	mov.b32 	%f323, %r306;
	add.f32 	%f397, %f397, %f323;
	add.s32 	%r384, %r384, 256;
	add.s64 	%rd121, %rd121, 1024;
	add.s32 	%r382, %r382, 1;
	setp.ne.s32 	%p69, %r382, 0;
	@%p69 bra 	$L__BB8_10;
$L__BB8_11:
	setp.lt.u32 	%p70, %r4, 768;
	@%p70 bra 	$L__BB8_13;
$L__BB8_12:
	mul.wide.s32 	%rd120, %r384, 4;
	add.s64 	%rd116, %rd16, %rd120;
	// begin inline asm
	ld.global.nc.u32 %r307, [%rd116];
	// end inline asm
	mov.b32 	%f324, %r307;
	add.f32 	%f325, %f397, %f324;
	add.s64 	%rd117, %rd116, 1024;
	// begin inline asm
	ld.global.nc.u32 %r308, [%rd117];
	// end inline asm
	mov.b32 	%f326, %r308;
	add.f32 	%f327, %f325, %f326;
	add.s64 	%rd118, %rd116, 2048;
	// begin inline asm
	ld.global.nc.u32 %r309, [%rd118];
	// end inline asm
	mov.b32 	%f328, %r309;
	add.f32 	%f329, %f327, %f328;
	add.s64 	%rd119, %rd116, 3072;
	// begin inline asm
	ld.global.nc.u32 %r310, [%rd119];
	// end inline asm
	mov.b32 	%f330, %r310;
	add.f32 	%f397, %f329, %f330;
	add.s32 	%r384, %r384, 1024;
	setp.lt.s32 	%p71, %r384, %r67;
	@%p71 bra 	$L__BB8_12;
$L__BB8_13:
	setp.lt.s32 	%p72, %r67, 256;
	@%p72 bra 	$L__BB8_18;
	// begin inline asm
	mov.u32 %r349, %laneid;
	// end inline asm
	mov.b32 	%r351, %f397;
	mov.b32 	%r352, 1;
	mov.b32 	%r373, 31;
	mov.b32 	%r374, -1;
	// begin inline asm
	shfl.sync.down.b32 %r350, %r351, %r352, %r373, %r374;
	// end inline asm
	setp.gt.s32 	%p88, %r349, 30;
	mov.b32 	%f365, %r350;
	add.f32 	%f366, %f397, %f365;
	selp.f32 	%f367, %f397, %f366, %p88;
	mov.b32 	%r356, %f367;
	mov.b32 	%r357, 2;
	// begin inline asm
	shfl.sync.down.b32 %r355, %r356, %r357, %r373, %r374;
	// end inline asm
	setp.gt.s32 	%p89, %r349, 29;
	mov.b32 	%f368, %r355;
	add.f32 	%f369, %f367, %f368;
	selp.f32 	%f370, %f367, %f369, %p89;
	mov.b32 	%r361, %f370;
	mov.b32 	%r362, 4;
	// begin inline asm
	shfl.sync.down.b32 %r360, %r361, %r362, %r373, %r374;
	// end inline asm
	setp.gt.s32 	%p90, %r349, 27;
	mov.b32 	%f371, %r360;
	add.f32 	%f372, %f370, %f371;
	selp.f32 	%f373, %f370, %f372, %p90;
	mov.b32 	%r366, %f373;
	mov.b32 	%r367, 8;
	// begin inline asm
	shfl.sync.down.b32 %r365, %r366, %r367, %r373, %r374;
	// end inline asm
	setp.gt.s32 	%p91, %r349, 23;
	mov.b32 	%f374, %r365;
	add.f32 	%f375, %f373, %f374;
	selp.f32 	%f376, %f373, %f375, %p91;
	mov.b32 	%r371, %f376;
	mov.b32 	%r372, 16;
	// begin inline asm
	shfl.sync.down.b32 %r370, %r371, %r372, %r373, %r374;
	// end inline asm
	setp.gt.s32 	%p92, %r349, 15;
	mov.b32 	%f377, %r370;
	add.f32 	%f10, %f376, %f377;
	selp.f32 	%f418, %f376, %f10, %p92;
	setp.ne.s32 	%p93, %r349, 0;
	@%p93 bra 	$L__BB8_16;
	shr.u32 	%r375, %r1, 3;
	and.b32  	%r376, %r375, 124;
	mov.u32 	%r377, _ZZN3cub18CUB_300001_SM_10006detail6reduce28DeviceReduceSingleTileKernelINS2_10policy_hubIfyN4cuda3std3__44plusIfEEE10Policy1000EPfSC_iS9_ffNS7_10__identityEEEvT0_T1_T2_T3_T4_T6_E12temp_storage;
	add.s32 	%r378, %r377, %r376;
	st.shared.f32 	[%r378+8], %f10;
$L__BB8_16:
	bar.sync 	0;
	setp.ne.s32 	%p94, %r1, 0;
	@%p94 bra 	$L__BB8_72;
	ld.shared.f32 	%f378, [_ZZN3cub18CUB_300001_SM_10006detail6reduce28DeviceReduceSingleTileKernelINS2_10policy_hubIfyN4cuda3std3__44plusIfEEE10Policy1000EPfSC_iS9_ffNS7_10__identityEEEvT0_T1_T2_T3_T4_T6_E12temp_storage+12];
	add.f32 	%f379, %f418, %f378;
	ld.shared.f32 	%f380, [_ZZN3cub18CUB_300001_SM_10006detail6reduce28DeviceReduceSingleTileKernelINS2_10policy_hubIfyN4cuda3std3__44plusIfEEE10Policy1000EPfSC_iS9_ffNS7_10__identityEEEvT0_T1_T2_T3_T4_T6_E12temp_storage+16];
	add.f32 	%f381, %f379, %f380;
	ld.shared.f32 	%f382, [_ZZN3cub18CUB_300001_SM_10006detail6reduce28DeviceReduceSingleTileKernelINS2_10policy_hubIfyN4cuda3std3__44plusIfEEE10Policy1000EPfSC_iS9_ffNS7_10__identityEEEvT0_T1_T2_T3_T4_T6_E12temp_storage+20];
	add.f32 	%f383, %f381, %f382;
	ld.shared.f32 	%f384, [_ZZN3cub18CUB_300001_SM_10006detail6reduce28DeviceReduceSingleTileKernelINS2_10policy_hubIfyN4cuda3std3__44plusIfEEE10Policy1000EPfSC_iS9_ffNS7_10__identityEEEvT0_T1_T2_T3_T4_T6_E12temp_storage+24];
	add.f32 	%f385, %f383, %f384;
	ld.shared.f32 	%f386, [_ZZN3cub18CUB_300001_SM_10006detail6reduce28DeviceReduceSingleTileKernelINS2_10policy_hubIfyN4cuda3std3__44plusIfEEE10Policy1000EPfSC_iS9_ffNS7_10__identityEEEvT0_T1_T2_T3_T4_T6_E12temp_storage+28];
	add.f32 	%f387, %f385, %f386;
	ld.shared.f32 	%f388, [_ZZN3cub18CUB_300001_SM_10006detail6reduce28DeviceReduceSingleTileKernelINS2_10policy_hubIfyN4cuda3std3__44plusIfEEE10Policy1000EPfSC_iS9_ffNS7_10__identityEEEvT0_T1_T2_T3_T4_T6_E12temp_storage+32];
	add.f32 	%f389, %f387, %f388;
	ld.shared.f32 	%f390, [_ZZN3cub18CUB_300001_SM_10006detail6reduce28DeviceReduceSingleTileKernelINS2_10policy_hubIfyN4cuda3std3__44plusIfEEE10Policy1000EPfSC_iS9_ffNS7_10__identityEEEvT0_T1_T2_T3_T4_T6_E12temp_storage+36];
	add.f32 	%f418, %f389, %f390;
	bra.uni 	$L__BB8_72;
$L__BB8_18:
	// begin inline asm
	mov.u32 %r311, %laneid;
	// end inline asm
	and.b32  	%r337, %r1, 992;
	add.s32 	%r338, %r337, 32;
	setp.gt.s32 	%p73, %r338, %r67;
	not.b32 	%r339, %r337;
	add.s32 	%r340, %r67, %r339;
	selp.b32 	%r335, %r340, 31, %p73;
	mov.b32 	%r313, %f397;
	mov.b32 	%r314, 1;
	mov.b32 	%r336, -1;
	// begin inline asm
	shfl.sync.down.b32 %r312, %r313, %r314, %r335, %r336;
	// end inline asm
	setp.lt.s32 	%p74, %r311, %r335;
	mov.b32 	%f331, %r312;
	add.f32 	%f332, %f397, %f331;
	selp.f32 	%f333, %f332, %f397, %p74;
	mov.b32 	%r318, %f333;
	mov.b32 	%r319, 2;
	// begin inline asm
	shfl.sync.down.b32 %r317, %r318, %r319, %r335, %r336;
	// end inline asm
	add.s32 	%r341, %r311, 2;
	setp.gt.s32 	%p75, %r341, %r335;
	mov.b32 	%f334, %r317;
	add.f32 	%f335, %f333, %f334;
	selp.f32 	%f336, %f333, %f335, %p75;
	mov.b32 	%r323, %f336;
	mov.b32 	%r324, 4;
	// begin inline asm
	shfl.sync.down.b32 %r322, %r323, %r324, %r335, %r336;
	// end inline asm
	add.s32 	%r342, %r311, 4;
	setp.gt.s32 	%p76, %r342, %r335;
	mov.b32 	%f337, %r322;
	add.f32 	%f338, %f336, %f337;
	selp.f32 	%f339, %f336, %f338, %p76;
	mov.b32 	%r328, %f339;
	mov.b32 	%r329, 8;
	// begin inline asm
	shfl.sync.down.b32 %r327, %r328, %r329, %r335, %r336;
	// end inline asm
	add.s32 	%r343, %r311, 8;
	setp.gt.s32 	%p77, %r343, %r335;
	mov.b32 	%f340, %r327;
	add.f32 	%f341, %f339, %f340;
	selp.f32 	%f342, %f339, %f341, %p77;
	mov.b32 	%r333, %f342;
	mov.b32 	%r334, 16;
	// begin inline asm
	shfl.sync.down.b32 %r332, %r333, %r334, %r335, %r336;
	// end inline asm
	add.s32 	%r344, %r311, 16;
	setp.gt.s32 	%p78, %r344, %r335;
	mov.b32 	%f343, %r332;
	add.f32 	%f344, %f342, %f343;
	selp.f32 	%f418, %f342, %f344, %p78;
	setp.ne.s32 	%p79, %r311, 0;
	@%p79 bra 	$L__BB8_20;
	shr.u32 	%r345, %r1, 3;
	and.b32  	%r346, %r345, 124;
	mov.u32 	%r347, _ZZN3cub18CUB_300001_SM_10006detail6reduce28DeviceReduceSingleTileKernelINS2_10policy_hubIfyN4cuda3std3__44plusIfEEE10Policy1000EPfSC_iS9_ffNS7_10__identityEEEvT0_T1_T2_T3_T4_T6_E12temp_storage;
	add.s32 	%r348, %r347, %r346;
	st.shared.f32 	[%r348+8], %f418;
$L__BB8_20:
	bar.sync 	0;
	setp.ne.s32 	%p80, %r1, 0;
	@%p80 bra 	$L__BB8_72;
	setp.gt.s32 	%p81, %r67, 32;
	ld.shared.f32 	%f345, [_ZZN3cub18CUB_300001_SM_10006detail6reduce28DeviceReduceSingleTileKernelINS2_10policy_hubIfyN4cuda3std3__44plusIfEEE10Policy1000EPfSC_iS9_ffNS7_10__identityEEEvT0_T1_T2_T3_T4_T6_E12temp_storage+12];
	add.f32 	%f346, %f418, %f345;
	selp.f32 	%f347, %f346, %f418, %p81;
	setp.gt.s32 	%p82, %r67, 64;
	ld.shared.f32 	%f348, [_ZZN3cub18CUB_300001_SM_10006detail6reduce28DeviceReduceSingleTileKernelINS2_10policy_hubIfyN4cuda3std3__44plusIfEEE10Policy1000EPfSC_iS9_ffNS7_10__identityEEEvT0_T1_T2_T3_T4_T6_E12temp_storage+16];
	add.f32 	%f349, %f348, %f347;
	selp.f32 	%f350, %f349, %f347, %p82;
	setp.gt.s32 	%p83, %r67, 96;
	ld.shared.f32 	%f351, [_ZZN3cub18CUB_300001_SM_10006detail6reduce28DeviceReduceSingleTileKernelINS2_10policy_hubIfyN4cuda3std3__44plusIfEEE10Policy1000EPfSC_iS9_ffNS7_10__identityEEEvT0_T1_T2_T3_T4_T6_E12temp_storage+20];
	add.f32 	%f352, %f351, %f350;
	selp.f32 	%f353, %f352, %f350, %p83;
	setp.gt.s32 	%p84, %r67, 128;
	ld.shared.f32 	%f354, [_ZZN3cub18CUB_300001_SM_10006detail6reduce28DeviceReduceSingleTileKernelINS2_10policy_hubIfyN4cuda3std3__44plusIfEEE10Policy1000EPfSC_iS9_ffNS7_10__identityEEEvT0_T1_T2_T3_T4_T6_E12temp_storage+24];
	add.f32 	%f355, %f354, %f353;
	selp.f32 	%f356, %f355, %f353, %p84;
	setp.gt.s32 	%p85, %r67, 160;
	ld.shared.f32 	%f357, [_ZZN3cub18CUB_300001_SM_10006detail6reduce28DeviceReduceSingleTileKernelINS2_10policy_hubIfyN4cuda3std3__44plusIfEEE10Policy1000EPfSC_iS9_ffNS7_10__identityEEEvT0_T1_T2_T3_T4_T6_E12temp_storage+28];
	add.f32 	%f358, %f357, %f356;
	selp.f32 	%f359, %f358, %f356, %p85;
	setp.gt.s32 	%p86, %r67, 192;
	ld.shared.f32 	%f360, [_ZZN3cub18CUB_300001_SM_10006detail6reduce28DeviceReduceSingleTileKernelINS2_10policy_hubIfyN4cuda3std3__44plusIfEEE10Policy1000EPfSC_iS9_ffNS7_10__identityEEEvT0_T1_T2_T3_T4_T6_E12temp_storage+32];
	add.f32 	%f361, %f360, %f359;
	selp.f32 	%f362, %f361, %f359, %p86;
	setp.gt.s32 	%p87, %r67, 224;
	ld.shared.f32 	%f363, [_ZZN3cub18CUB_300001_SM_10006detail6reduce28DeviceReduceSingleTileKernelINS2_10policy_hubIfyN4cuda3std3__44plusIfEEE10Policy1000EPfSC_iS9_ffNS7_10__identityEEEvT0_T1_T2_T3_T4_T6_E12temp_storage+36];
	add.f32 	%f364, %f363, %f362;
	selp.f32 	%f418, %f364, %f362, %p87;
	bra.uni 	$L__BB8_72;
$L__BB8_22:
	mov.u32 	%r13, %tid.x;
	shl.b32 	%r224, %r13, 2;
	mul.wide.u32 	%rd86, %r224, 4;
	add.s64 	%rd76, %rd16, %rd86;
	// begin inline asm
	ld.global.nc.v2.u64 {%rd74, %rd75}, [%rd76];
	// end inline asm
	mov.b64 	{%r225, %r226}, %rd75;
	mov.b64 	{%r227, %r228}, %rd74;
	mov.b32 	%f225, %r228;
	mov.b32 	%f226, %r227;
	mov.b32 	%f227, %r226;
	mov.b32 	%f228, %r225;
	add.s64 	%rd79, %rd76, 4096;
	// begin inline asm
	ld.global.nc.v2.u64 {%rd77, %rd78}, [%rd79];
	// end inline asm
	mov.b64 	{%r229, %r230}, %rd78;
	mov.b64 	{%r231, %r232}, %rd77;
	mov.b32 	%f229, %r232;
	mov.b32 	%f230, %r231;
	mov.b32 	%f231, %r230;
	mov.b32 	%f232, %r229;
	add.s64 	%rd82, %rd76, 8192;
	// begin inline asm
	ld.global.nc.v2.u64 {%rd80, %rd81}, [%rd82];
	// end inline asm
	mov.b64 	{%r233, %r234}, %rd81;
	mov.b64 	{%r235, %r236}, %rd80;
	mov.b32 	%f233, %r236;
	mov.b32 	%f234, %r235;
	mov.b32 	%f235, %r234;
	mov.b32 	%f236, %r233;
	add.s64 	%rd85, %rd76, 12288;
	// begin inline asm
	ld.global.nc.v2.u64 {%rd83, %rd84}, [%rd85];
	// end inline asm
	mov.b64 	{%r237, %r238}, %rd84;
	mov.b64 	{%r239, %r240}, %rd83;
	mov.b32 	%f237, %r240;
	mov.b32 	%f238, %r239;
	mov.b32 	%f239, %r238;
	mov.b32 	%f240, %r237;
	add.f32 	%f241, %f226, %f225;
	add.f32 	%f242, %f228, %f227;
	add.f32 	%f243, %f230, %f229;
	add.f32 	%f244, %f232, %f231;
	add.f32 	%f245, %f234, %f233;
	add.f32 	%f246, %f236, %f235;
	add.f32 	%f247, %f238, %f237;
	add.f32 	%f248, %f240, %f239;
	add.f32 	%f249, %f241, %f242;
	add.f32 	%f250, %f243, %f244;
	add.f32 	%f251, %f245, %f246;
	add.f32 	%f252, %f247, %f248;
	add.f32 	%f253, %f249, %f250;
	add.f32 	%f254, %f251, %f252;
	add.f32 	%f404, %f253, %f254;
	setp.lt.u32 	%p50, %r67, 8192;
	mov.b32 	%r387, 4096;
	@%p50 bra 	$L__BB8_26;
	add.s32 	%r14, %r67, -4096;
	mov.b32 	%r387, 4096;
$L__BB8_24:
	mul.wide.s32 	%rd99, %r387, 4;
	add.s64 	%rd89, %rd76, %rd99;
	// begin inline asm
	ld.global.nc.v2.u64 {%rd87, %rd88}, [%rd89];
	// end inline asm
	mov.b64 	{%r242, %r243}, %rd88;
	mov.b64 	{%r244, %r245}, %rd87;
	mov.b32 	%f255, %r245;
	mov.b32 	%f256, %r244;
	mov.b32 	%f257, %r243;
	mov.b32 	%f258, %r242;
	add.s64 	%rd92, %rd89, 4096;
	// begin inline asm
	ld.global.nc.v2.u64 {%rd90, %rd91}, [%rd92];
	// end inline asm
	mov.b64 	{%r246, %r247}, %rd91;
	mov.b64 	{%r248, %r249}, %rd90;
	mov.b32 	%f259, %r249;
	mov.b32 	%f260, %r248;
	mov.b32 	%f261, %r247;
	mov.b32 	%f262, %r246;
	add.s64 	%rd95, %rd89, 8192;
	// begin inline asm
	ld.global.nc.v2.u64 {%rd93, %rd94}, [%rd95];
	// end inline asm
	mov.b64 	{%r250, %r251}, %rd94;
	mov.b64 	{%r252, %r253}, %rd93;
	mov.b32 	%f263, %r253;
	mov.b32 	%f264, %r252;
	mov.b32 	%f265, %r251;
	mov.b32 	%f266, %r250;
	add.s64 	%rd98, %rd89, 12288;
	// begin inline asm
	ld.global.nc.v2.u64 {%rd96, %rd97}, [%rd98];
	// end inline asm
	mov.b64 	{%r254, %r255}, %rd97;
	mov.b64 	{%r256, %r257}, %rd96;
	mov.b32 	%f267, %r257;
	mov.b32 	%f268, %r256;
	mov.b32 	%f269, %r255;
	mov.b32 	%f270, %r254;
	add.f32 	%f271, %f404, %f256;
	add.f32 	%f272, %f255, %f258;
	add.f32 	%f273, %f257, %f260;
	add.f32 	%f274, %f259, %f262;
	add.f32 	%f275, %f261, %f264;
	add.f32 	%f276, %f263, %f266;
	add.f32 	%f277, %f265, %f268;
	add.f32 	%f278, %f267, %f270;
	add.f32 	%f279, %f271, %f272;
	add.f32 	%f280, %f273, %f274;
	add.f32 	%f281, %f275, %f276;
	add.f32 	%f282, %f277, %f278;
	add.f32 	%f283, %f279, %f280;
	add.f32 	%f284, %f281, %f282;
	add.f32 	%f285, %f283, %f284;
	add.f32 	%f404, %f285, %f269;
	sub.s32 	%r258, %r67, %r387;
	setp.lt.s32 	%p51, %r258, 4096;
	@%p51 bra 	$L__BB8_34;
	add.s32 	%r387, %r387, 4096;
	setp.le.s32 	%p52, %r387, %r14;
	@%p52 bra 	$L__BB8_24;
$L__BB8_26:
	setp.le.s32 	%p53, %r67, %r387;
	@%p53 bra 	$L__BB8_34;
	sub.s32 	%r18, %r67, %r387;
	setp.ge.s32 	%p54, %r13, %r18;
	@%p54 bra 	$L__BB8_34;
	not.b32 	%r259, %r13;
	add.s32 	%r260, %r67, %r259;
	sub.s32 	%r19, %r260, %r387;
	and.b32  	%r261, %r19, 768;
	setp.eq.s32 	%p55, %r261, 768;
	mov.u32 	%r391, %r13;
	@%p55 bra 	$L__BB8_31;
	add.s32 	%r389, %r13, %r387;
	shr.u32 	%r262, %r19, 8;
	add.s32 	%r263, %r262, 1;
	and.b32  	%r264, %r263, 3;
	neg.s32 	%r388, %r264;
	mov.u32 	%r391, %r13;
$L__BB8_30:
	.pragma "nounroll";
	mul.wide.u32 	%rd101, %r389, 4;
	add.s64 	%rd100, %rd16, %rd101;
	// begin inline asm
	ld.global.nc.u32 %r265, [%rd100];
	// end inline asm
	mov.b32 	%f287, %r265;
	add.f32 	%f404, %f404, %f287;
	add.s32 	%r391, %r391, 256;
	add.s32 	%r389, %r389, 256;
	add.s32 	%r388, %r388, 1;
	setp.ne.s32 	%p56, %r388, 0;
	@%p56 bra 	$L__BB8_30;
$L__BB8_31:
	setp.lt.u32 	%p57, %r19, 768;
	@%p57 bra 	$L__BB8_34;
	cvt.u64.u32 	%rd102, %r391;
	cvt.u64.u32 	%rd103, %r387;
	add.s64 	%rd104, %rd102, %rd103;
	shl.b64 	%rd105, %rd104, 2;
	add.s64 	%rd106, %rd105, %rd16;
	add.s64 	%rd122, %rd106, 2048;
	add.s32 	%r392, %r391, %r387;
$L__BB8_33:
	mul.wide.u32 	%rd111, %r392, 4;
	add.s64 	%rd107, %rd16, %rd111;
	// begin inline asm
	ld.global.nc.u32 %r266, [%rd107];
	// end inline asm
	mov.b32 	%f288, %r266;
	add.f32 	%f289, %f404, %f288;
	add.s64 	%rd108, %rd122, -1024;
	// begin inline asm
	ld.global.nc.u32 %r267, [%rd108];
	// end inline asm
	mov.b32 	%f290, %r267;
	add.f32 	%f291, %f289, %f290;
	// begin inline asm
	ld.global.nc.u32 %r268, [%rd122];
	// end inline asm
	mov.b32 	%f292, %r268;
	add.f32 	%f293, %f291, %f292;
	add.s64 	%rd110, %rd122, 1024;
	// begin inline asm
	ld.global.nc.u32 %r269, [%rd110];
	// end inline asm
	mov.b32 	%f294, %r269;
	add.f32 	%f404, %f293, %f294;
	add.s32 	%r391, %r391, 1024;
	add.s64 	%rd122, %rd122, 4096;
	add.s32 	%r392, %r392, 1024;
	setp.lt.s32 	%p58, %r391, %r18;
	@%p58 bra 	$L__BB8_33;
$L__BB8_34:
	// begin inline asm
	mov.u32 %r270, %laneid;
	// end inline asm
	mov.b32 	%r272, %f404;
	mov.b32 	%r273, 1;
	mov.b32 	%r294, 31;
	mov.b32 	%r295, -1;
	// begin inline asm
	shfl.sync.down.b32 %r271, %r272, %r273, %r294, %r295;
	// end inline asm
	setp.gt.s32 	%p59, %r270, 30;
	mov.b32 	%f295, %r271;
	add.f32 	%f296, %f404, %f295;
	selp.f32 	%f297, %f404, %f296, %p59;
	mov.b32 	%r277, %f297;
	mov.b32 	%r278, 2;
	// begin inline asm
	shfl.sync.down.b32 %r276, %r277, %r278, %r294, %r295;
	// end inline asm
	setp.gt.s32 	%p60, %r270, 29;
	mov.b32 	%f298, %r276;
	add.f32 	%f299, %f297, %f298;
	selp.f32 	%f300, %f297, %f299, %p60;
	mov.b32 	%r282, %f300;
	mov.b32 	%r283, 4;
	// begin inline asm
	shfl.sync.down.b32 %r281, %r282, %r283, %r294, %r295;
	// end inline asm
	setp.gt.s32 	%p61, %r270, 27;
	mov.b32 	%f301, %r281;
	add.f32 	%f302, %f300, %f301;
	selp.f32 	%f303, %f300, %f302, %p61;
	mov.b32 	%r287, %f303;
	mov.b32 	%r288, 8;
	// begin inline asm
	shfl.sync.down.b32 %r286, %r287, %r288, %r294, %r295;
	// end inline asm
	setp.gt.s32 	%p62, %r270, 23;
	mov.b32 	%f304, %r286;
	add.f32 	%f305, %f303, %f304;
	selp.f32 	%f306, %f303, %f305, %p62;
	mov.b32 	%r292, %f306;
	mov.b32 	%r293, 16;
	// begin inline asm
	shfl.sync.down.b32 %r291, %r292, %r293, %r294, %r295;
	// end inline asm
	setp.gt.s32 	%p63, %r270, 15;
	mov.b32 	%f307, %r291;
	add.f32 	%f26, %f306, %f307;
	selp.f32 	%f418, %f306, %f26, %p63;
	setp.ne.s32 	%p64, %r270, 0;
	@%p64 bra 	$L__BB8_36;
	shr.u32 	%r296, %r13, 3;
	and.b32  	%r297, %r296, 124;
	mov.u32 	%r298, _ZZN3cub18CUB_300001_SM_10006detail6reduce28DeviceReduceSingleTileKernelINS2_10policy_hubIfyN4cuda3std3__44plusIfEEE10Policy1000EPfSC_iS9_ffNS7_10__identityEEEvT0_T1_T2_T3_T4_T6_E12temp_storage;
	add.s32 	%r299, %r298, %r297;
	st.shared.f32 	[%r299+8], %f26;
$L__BB8_36:
	bar.sync 	0;
	setp.ne.s32 	%p65, %r13, 0;
	@%p65 bra 	$L__BB8_72;
	ld.shared.f32 	%f308, [_ZZN3cub18CUB_300001_SM_10006detail6reduce28DeviceReduceSingleTileKernelINS2_10policy_hubIfyN4cuda3std3__44plusIfEEE10Policy1000EPfSC_iS9_ffNS7_10__identityEEEvT0_T1_T2_T3_T4_T6_E12temp_storage+12];
	add.f32 	%f309, %f418, %f308;
	ld.shared.f32 	%f310, [_ZZN3cub18CUB_300001_SM_10006detail6reduce28DeviceReduceSingleTileKernelINS2_10policy_hubIfyN4cuda3std3__44plusIfEEE10Policy1000EPfSC_iS9_ffNS7_10__identityEEEvT0_T1_T2_T3_T4_T6_E12temp_storage+16];
	add.f32 	%f311, %f309, %f310;
	ld.shared.f32 	%f312, [_ZZN3cub18CUB_300001_SM_10006detail6reduce28DeviceReduceSingleTileKernelINS2_10policy_hubIfyN4cuda3std3__44plusIfEEE10Policy1000EPfSC_iS9_ffNS7_10__identityEEEvT0_T1_T2_T3_T4_T6_E12temp_storage+20];
	add.f32 	%f313, %f311, %f312;
	ld.shared.f32 	%f314, [_ZZN3cub18CUB_300001_SM_10006detail6reduce28DeviceReduceSingleTileKernelINS2_10policy_hubIfyN4cuda3std3__44plusIfEEE10Policy1000EPfSC_iS9_ffNS7_10__identityEEEvT0_T1_T2_T3_T4_T6_E12temp_storage+24];
	add.f32 	%f315, %f313, %f314;
	ld.shared.f32 	%f316, [_ZZN3cub18CUB_300001_SM_10006detail6reduce28DeviceReduceSingleTileKernelINS2_10policy_hubIfyN4cuda3std3__44plusIfEEE10Policy1000EPfSC_iS9_ffNS7_10__identityEEEvT0_T1_T2_T3_T4_T6_E12temp_storage+28];
	add.f32 	%f317, %f315, %f316;
	ld.shared.f32 	%f318, [_ZZN3cub18CUB_300001_SM_10006detail6reduce28DeviceReduceSingleTileKernelINS2_10policy_hubIfyN4cuda3std3__44plusIfEEE10Policy1000EPfSC_iS9_ffNS7_10__identityEEEvT0_T1_T2_T3_T4_T6_E12temp_storage+32];
	add.f32 	%f319, %f317, %f318;
	ld.shared.f32 	%f320, [_ZZN3cub18CUB_300001_SM_10006detail6reduce28DeviceReduceSingleTileKernelINS2_10policy_hubIfyN4cuda3std3__44plusIfEEE10Policy1000EPfSC_iS9_ffNS7_10__identityEEEvT0_T1_T2_T3_T4_T6_E12temp_storage+36];
	add.f32 	%f418, %f319, %f320;
	bra.uni 	$L__BB8_72;
$L__BB8_38:
	setp.gt.s32 	%p3, %r67, 4095;
	@%p3 bra 	$L__BB8_56;
	mov.u32 	%r34, %tid.x;
	setp.ge.s32 	%p20, %r34, %r67;
	mov.f32 	%f410, 0f00000000;
	mov.u32 	%r397, %r34;
	@%p20 bra 	$L__BB8_41;
	mul.wide.u32 	%rd66, %r34, 4;
	add.s64 	%rd65, %rd16, %rd66;
	// begin inline asm
	ld.global.nc.u32 %r144, [%rd65];
	// end inline asm
	mov.b32 	%f410, %r144;
	add.s32 	%r397, %r34, 256;
$L__BB8_41:
	setp.ge.s32 	%p21, %r397, %r67;
	@%p21 bra 	$L__BB8_47;
	not.b32 	%r145, %r397;
	add.s32 	%r37, %r67, %r145;
	and.b32  	%r146, %r37, 768;
	setp.eq.s32 	%p22, %r146, 768;
	@%p22 bra 	$L__BB8_45;
	mul.wide.u32 	%rd67, %r397, 4;
	add.s64 	%rd123, %rd16, %rd67;
	shr.u32 	%r147, %r37, 8;
	add.s32 	%r148, %r147, 1;
	and.b32  	%r149, %r148, 3;
	neg.s32 	%r395, %r149;
$L__BB8_44:
	.pragma "nounroll";
	// begin inline asm
	ld.global.nc.u32 %r150, [%rd123];
	// end inline asm
	mov.b32 	%f157, %r150;
	add.f32 	%f410, %f410, %f157;
	add.s32 	%r397, %r397, 256;
	add.s64 	%rd123, %rd123, 1024;
	add.s32 	%r395, %r395, 1;
	setp.ne.s32 	%p23, %r395, 0;
	@%p23 bra 	$L__BB8_44;
$L__BB8_45:
	setp.lt.u32 	%p24, %r37, 768;
	@%p24 bra 	$L__BB8_47;
$L__BB8_46:
	mul.wide.s32 	%rd73, %r397, 4;
	add.s64 	%rd69, %rd16, %rd73;
	// begin inline asm
	ld.global.nc.u32 %r151, [%rd69];
	// end inline asm
	mov.b32 	%f158, %r151;
	add.f32 	%f159, %f410, %f158;
	add.s64 	%rd70, %rd69, 1024;
	// begin inline asm
	ld.global.nc.u32 %r152, [%rd70];
	// end inline asm
	mov.b32 	%f160, %r152;
	add.f32 	%f161, %f159, %f160;
	add.s64 	%rd71, %rd69, 2048;
	// begin inline asm
	ld.global.nc.u32 %r153, [%rd71];
	// end inline asm
	mov.b32 	%f162, %r153;
	add.f32 	%f163, %f161, %f162;
	add.s64 	%rd72, %rd69, 3072;
	// begin inline asm
	ld.global.nc.u32 %r154, [%rd72];
	// end inline asm
	mov.b32 	%f164, %r154;
	add.f32 	%f410, %f163, %f164;
	add.s32 	%r397, %r397, 1024;
	setp.lt.s32 	%p25, %r397, %r67;
	@%p25 bra 	$L__BB8_46;
$L__BB8_47:
	setp.lt.s32 	%p26, %r67, 256;
	@%p26 bra 	$L__BB8_52;
	// begin inline asm
	mov.u32 %r193, %laneid;
	// end inline asm
	mov.b32 	%r195, %f410;
	mov.b32 	%r196, 1;
	mov.b32 	%r217, 31;
	mov.b32 	%r218, -1;
	// begin inline asm
	shfl.sync.down.b32 %r194, %r195, %r196, %r217, %r218;
	// end inline asm
	setp.gt.s32 	%p42, %r193, 30;
	mov.b32 	%f199, %r194;
	add.f32 	%f200, %f410, %f199;
	selp.f32 	%f201, %f410, %f200, %p42;
	mov.b32 	%r200, %f201;
	mov.b32 	%r201, 2;
	// begin inline asm
	shfl.sync.down.b32 %r199, %r200, %r201, %r217, %r218;
	// end inline asm
	setp.gt.s32 	%p43, %r193, 29;
	mov.b32 	%f202, %r199;
	add.f32 	%f203, %f201, %f202;
	selp.f32 	%f204, %f201, %f203, %p43;
	mov.b32 	%r205, %f204;
	mov.b32 	%r206, 4;
	// begin inline asm
	shfl.sync.down.b32 %r204, %r205, %r206, %r217, %r218;
	// end inline asm
	setp.gt.s32 	%p44, %r193, 27;
	mov.b32 	%f205, %r204;
	add.f32 	%f206, %f204, %f205;
	selp.f32 	%f207, %f204, %f206, %p44;
	mov.b32 	%r210, %f207;
	mov.b32 	%r211, 8;
	// begin inline asm
	shfl.sync.down.b32 %r209, %r210, %r211, %r217, %r218;
	// end inline asm
	setp.gt.s32 	%p45, %r193, 23;
	mov.b32 	%f208, %r209;
	add.f32 	%f209, %f207, %f208;
	selp.f32 	%f210, %f207, %f209, %p45;
	mov.b32 	%r215, %f210;
	mov.b32 	%r216, 16;
	// begin inline asm
	shfl.sync.down.b32 %r214, %r215, %r216, %r217, %r218;
	// end inline asm
	setp.gt.s32 	%p46, %r193, 15;
	mov.b32 	%f211, %r214;
	add.f32 	%f38, %f210, %f211;
	selp.f32 	%f418, %f210, %f38, %p46;
	setp.ne.s32 	%p47, %r193, 0;
	@%p47 bra 	$L__BB8_50;
	shr.u32 	%r219, %r34, 3;
	and.b32  	%r220, %r219, 124;
	mov.u32 	%r221, _ZZN3cub18CUB_300001_SM_10006detail6reduce28DeviceReduceSingleTileKernelINS2_10policy_hubIfyN4cuda3std3__44plusIfEEE10Policy1000EPfSC_iS9_ffNS7_10__identityEEEvT0_T1_T2_T3_T4_T6_E12temp_storage;
	add.s32 	%r222, %r221, %r220;
	st.shared.f32 	[%r222+8], %f38;
$L__BB8_50:
	bar.sync 	0;
	setp.ne.s32 	%p48, %r34, 0;
	@%p48 bra 	$L__BB8_72;
	ld.shared.f32 	%f212, [_ZZN3cub18CUB_300001_SM_10006detail6reduce28DeviceReduceSingleTileKernelINS2_10policy_hubIfyN4cuda3std3__44plusIfEEE10Policy1000EPfSC_iS9_ffNS7_10__identityEEEvT0_T1_T2_T3_T4_T6_E12temp_storage+12];
	add.f32 	%f213, %f418, %f212;
	ld.shared.f32 	%f214, [_ZZN3cub18CUB_300001_SM_10006detail6reduce28DeviceReduceSingleTileKernelINS2_10policy_hubIfyN4cuda3std3__44plusIfEEE10Policy1000EPfSC_iS9_ffNS7_10__identityEEEvT0_T1_T2_T3_T4_T6_E12temp_storage+16];
	add.f32 	%f215, %f213, %f214;
	ld.shared.f32 	%f216, [_ZZN3cub18CUB_300001_SM_10006detail6reduce28DeviceReduceSingleTileKernelINS2_10policy_hubIfyN4cuda3std3__44plusIfEEE10Policy1000EPfSC_iS9_ffNS7_10__identityEEEvT0_T1_T2_T3_T4_T6_E12temp_storage+20];
	add.f32 	%f217, %f215, %f216;
	ld.shared.f32 	%f218, [_ZZN3cub18CUB_300001_SM_10006detail6reduce28DeviceReduceSingleTileKernelINS2_10policy_hubIfyN4cuda3std3__44plusIfEEE10Policy1000EPfSC_iS9_ffNS7_10__identityEEEvT0_T1_T2_T3_T4_T6_E12temp_storage+24];
	add.f32 	%f219, %f217, %f218;
	ld.shared.f32 	%f220, [_ZZN3cub18CUB_300001_SM_10006detail6reduce28DeviceReduceSingleTileKernelINS2_10policy_hubIfyN4cuda3std3__44plusIfEEE10Policy1000EPfSC_iS9_ffNS7_10__identityEEEvT0_T1_T2_T3_T4_T6_E12temp_storage+28];
	add.f32 	%f221, %f219, %f220;
	ld.shared.f32 	%f222, [_ZZN3cub18CUB_300001_SM_10006detail6reduce28DeviceReduceSingleTileKernelINS2_10policy_hubIfyN4cuda3std3__44plusIfEEE10Policy1000EPfSC_iS9_ffNS7_10__identityEEEvT0_T1_T2_T3_T4_T6_E12temp_storage+32];
	add.f32 	%f223, %f221, %f222;
	ld.shared.f32 	%f224, [_ZZN3cub18CUB_300001_SM_10006detail6reduce28DeviceReduceSingleTileKernelINS2_10policy_hubIfyN4cuda3std3__44plusIfEEE10Policy1000EPfSC_iS9_ffNS7_10__identityEEEvT0_T1_T2_T3_T4_T6_E12temp_storage+36];
	add.f32 	%f418, %f223, %f224;
	bra.uni 	$L__BB8_72;
$L__BB8_52:
	// begin inline asm
	mov.u32 %r155, %laneid;
	// end inline asm
	and.b32  	%r181, %r34, 992;
	add.s32 	%r182, %r181, 32;
	setp.gt.s32 	%p27, %r182, %r67;
	not.b32 	%r183, %r181;
	add.s32 	%r184, %r67, %r183;
	selp.b32 	%r179, %r184, 31, %p27;
	mov.b32 	%r157, %f410;
	mov.b32 	%r158, 1;
	mov.b32 	%r180, -1;
	// begin inline asm
	shfl.sync.down.b32 %r156, %r157, %r158, %r179, %r180;
	// end inline asm
	setp.lt.s32 	%p28, %r155, %r179;
	mov.b32 	%f165, %r156;
	add.f32 	%f166, %f410, %f165;
	selp.f32 	%f167, %f166, %f410, %p28;
	mov.b32 	%r162, %f167;
	mov.b32 	%r163, 2;
	// begin inline asm
	shfl.sync.down.b32 %r161, %r162, %r163, %r179, %r180;
	// end inline asm
	add.s32 	%r185, %r155, 2;
	setp.gt.s32 	%p29, %r185, %r179;
	mov.b32 	%f168, %r161;
	add.f32 	%f169, %f167, %f168;
	selp.f32 	%f170, %f167, %f169, %p29;
	mov.b32 	%r167, %f170;
	mov.b32 	%r168, 4;
	// begin inline asm
	shfl.sync.down.b32 %r166, %r167, %r168, %r179, %r180;
	// end inline asm
	add.s32 	%r186, %r155, 4;
	setp.gt.s32 	%p30, %r186, %r179;
	mov.b32 	%f171, %r166;
	add.f32 	%f172, %f170, %f171;
	selp.f32 	%f173, %f170, %f172, %p30;
	mov.b32 	%r172, %f173;
	mov.b32 	%r173, 8;
	// begin inline asm
	shfl.sync.down.b32 %r171, %r172, %r173, %r179, %r180;
	// end inline asm
	add.s32 	%r187, %r155, 8;
	setp.gt.s32 	%p31, %r187, %r179;
	mov.b32 	%f174, %r171;
	add.f32 	%f175, %f173, %f174;
	selp.f32 	%f176, %f173, %f175, %p31;
	mov.b32 	%r177, %f176;
	mov.b32 	%r178, 16;
	// begin inline asm
	shfl.sync.down.b32 %r176, %r177, %r178, %r179, %r180;
	// end inline asm
	add.s32 	%r188, %r155, 16;
	setp.gt.s32 	%p32, %r188, %r179;
	mov.b32 	%f177, %r176;
	add.f32 	%f178, %f176, %f177;
	selp.f32 	%f418, %f176, %f178, %p32;
	setp.ne.s32 	%p33, %r155, 0;
	@%p33 bra 	$L__BB8_54;
	shr.u32 	%r189, %r34, 3;
	and.b32  	%r190, %r189, 124;
	mov.u32 	%r191, _ZZN3cub18CUB_300001_SM_10006detail6reduce28DeviceReduceSingleTileKernelINS2_10policy_hubIfyN4cuda3std3__44plusIfEEE10Policy1000EPfSC_iS9_ffNS7_10__identityEEEvT0_T1_T2_T3_T4_T6_E12temp_storage;
	add.s32 	%r192, %r191, %r190;
	st.shared.f32 	[%r192+8], %f418;
$L__BB8_54:
	bar.sync 	0;
	setp.ne.s32 	%p34, %r34, 0;
	@%p34 bra 	$L__BB8_72;
	setp.gt.s32 	%p35, %r67, 32;
	ld.shared.f32 	%f179, [_ZZN3cub18CUB_300001_SM_10006detail6reduce28DeviceReduceSingleTileKernelINS2_10policy_hubIfyN4cuda3std3__44plusIfEEE10Policy1000EPfSC_iS9_ffNS7_10__identityEEEvT0_T1_T2_T3_T4_T6_E12temp_storage+12];
	add.f32 	%f180, %f418, %f179;
	selp.f32 	%f181, %f180, %f418, %p35;
	setp.gt.s32 	%p36, %r67, 64;
	ld.shared.f32 	%f182, [_ZZN3cub18CUB_300001_SM_10006detail6reduce28DeviceReduceSingleTileKernelINS2_10policy_hubIfyN4cuda3std3__44plusIfEEE10Policy1000EPfSC_iS9_ffNS7_10__identityEEEvT0_T1_T2_T3_T4_T6_E12temp_storage+16];
	add.f32 	%f183, %f182, %f181;
	selp.f32 	%f184, %f183, %f181, %p36;
	setp.gt.s32 	%p37, %r67, 96;
	ld.shared.f32 	%f185, [_ZZN3cub18CUB_300001_SM_10006detail6reduce28DeviceReduceSingleTileKernelINS2_10policy_hubIfyN4cuda3std3__44plusIfEEE10Policy1000EPfSC_iS9_ffNS7_10__identityEEEvT0_T1_T2_T3_T4_T6_E12temp_storage+20];
	add.f32 	%f186, %f185, %f184;
	selp.f32 	%f187, %f186, %f184, %p37;
	setp.gt.s32 	%p38, %r67, 128;
	ld.shared.f32 	%f188, [_ZZN3cub18CUB_300001_SM_10006detail6reduce28DeviceReduceSingleTileKernelINS2_10policy_hubIfyN4cuda3std3__44plusIfEEE10Policy1000EPfSC_iS9_ffNS7_10__identityEEEvT0_T1_T2_T3_T4_T6_E12temp_storage+24];
	add.f32 	%f189, %f188, %f187;
	selp.f32 	%f190, %f189, %f187, %p38;
	setp.gt.s32 	%p39, %r67, 160;
	ld.shared.f32 	%f191, [_ZZN3cub18CUB_300001_SM_10006detail6reduce28DeviceReduceSingleTileKernelINS2_10policy_hubIfyN4cuda3std3__44plusIfEEE10Policy1000EPfSC_iS9_ffNS7_10__identityEEEvT0_T1_T2_T3_T4_T6_E12temp_storage+28];
	add.f32 	%f192, %f191, %f190;
	selp.f32 	%f193, %f192, %f190, %p39;
	setp.gt.s32 	%p40, %r67, 192;
	ld.shared.f32 	%f194, [_ZZN3cub18CUB_300001_SM_10006detail6reduce28DeviceReduceSingleTileKernelINS2_10policy_hubIfyN4cuda3std3__44plusIfEEE10Policy1000EPfSC_iS9_ffNS7_10__identityEEEvT0_T1_T2_T3_T4_T6_E12temp_storage+32];
	add.f32 	%f195, %f194, %f193;
	selp.f32 	%f196, %f195, %f193, %p40;
	setp.gt.s32 	%p41, %r67, 224;
	ld.shared.f32 	%f197, [_ZZN3cub18CUB_300001_SM_10006detail6reduce28DeviceReduceSingleTileKernelINS2_10policy_hubIfyN4cuda3std3__44plusIfEEE10Policy1000EPfSC_iS9_ffNS7_10__identityEEEvT0_T1_T2_T3_T4_T6_E12temp_storage+36];
	add.f32 	%f198, %f197, %f196;
	selp.f32 	%f418, %f198, %f196, %p41;
	bra.uni 	$L__BB8_72;
$L__BB8_56:
	mov.u32 	%r46, %tid.x;
	mul.wide.u32 	%rd35, %r46, 4;
	add.s64 	%rd19, %rd16, %rd35;
	// begin inline asm
	ld.global.nc.u32 %r68, [%rd19];
	// end inline asm
	mov.b32 	%f59, %r68;
	add.s64 	%rd20, %rd19, 1024;
	// begin inline asm
	ld.global.nc.u32 %r69, [%rd20];
	// end inline asm
	mov.b32 	%f60, %r69;
	add.s64 	%rd21, %rd19, 2048;
	// begin inline asm
	ld.global.nc.u32 %r70, [%rd21];
	// end inline asm
	mov.b32 	%f61, %r70;
	add.s64 	%rd22, %rd19, 3072;
	// begin inline asm
	ld.global.nc.u32 %r71, [%rd22];
	// end inline asm
	mov.b32 	%f62, %r71;
	add.s64 	%rd23, %rd19, 4096;
	// begin inline asm
	ld.global.nc.u32 %r72, [%rd23];
	// end inline asm
	mov.b32 	%f63, %r72;
	add.s64 	%rd24, %rd19, 5120;
	// begin inline asm
	ld.global.nc.u32 %r73, [%rd24];
	// end inline asm
	mov.b32 	%f64, %r73;
	add.s64 	%rd25, %rd19, 6144;
	// begin inline asm
	ld.global.nc.u32 %r74, [%rd25];
	// end inline asm
	mov.b32 	%f65, %r74;
	add.s64 	%rd26, %rd19, 7168;
	// begin inline asm
	ld.global.nc.u32 %r75, [%rd26];
	// end inline asm
	mov.b32 	%f66, %r75;
	add.s64 	%rd27, %rd19, 8192;
	// begin inline asm
	ld.global.nc.u32 %r76, [%rd27];
	// end inline asm
	mov.b32 	%f67, %r76;
	add.s64 	%rd28, %rd19, 9216;
	// begin inline asm
	ld.global.nc.u32 %r77, [%rd28];
	// end inline asm
	mov.b32 	%f68, %r77;
	add.s64 	%rd29, %rd19, 10240;
	// begin inline asm
	ld.global.nc.u32 %r78, [%rd29];
	// end inline asm
	mov.b32 	%f69, %r78;
	add.s64 	%rd30, %rd19, 11264;
	// begin inline asm
	ld.global.nc.u32 %r79, [%rd30];
	// end inline asm
	mov.b32 	%f70, %r79;
	add.s64 	%rd31, %rd19, 12288;
	// begin inline asm
	ld.global.nc.u32 %r80, [%rd31];
	// end inline asm
	mov.b32 	%f71, %r80;
	add.s64 	%rd32, %rd19, 13312;
	// begin inline asm
	ld.global.nc.u32 %r81, [%rd32];
	// end inline asm
	mov.b32 	%f72, %r81;
	add.s64 	%rd33, %rd19, 14336;
	// begin inline asm
	ld.global.nc.u32 %r82, [%rd33];
	// end inline asm
	mov.b32 	%f73, %r82;
	add.s64 	%rd34, %rd19, 15360;
	// begin inline asm
	ld.global.nc.u32 %r83, [%rd34];
	// end inline asm
	mov.b32 	%f74, %r83;
	add.f32 	%f75, %f59, %f60;
	add.f32 	%f76, %f61, %f62;
	add.f32 	%f77, %f63, %f64;
	add.f32 	%f78, %f65, %f66;
	add.f32 	%f79, %f67, %f68;
	add.f32 	%f80, %f69, %f70;
	add.f32 	%f81, %f71, %f72;
	add.f32 	%f82, %f73, %f74;
	add.f32 	%f83, %f75, %f76;
	add.f32 	%f84, %f77, %f78;
	add.f32 	%f85, %f79, %f80;
	add.f32 	%f86, %f81, %f82;
	add.f32 	%f87, %f83, %f84;
	add.f32 	%f88, %f85, %f86;
	add.f32 	%f417, %f87, %f88;
	setp.lt.u32 	%p4, %r67, 8192;
	mov.b32 	%r400, 4096;
	@%p4 bra 	$L__BB8_60;
	add.s32 	%r47, %r67, -4096;
	mov.b32 	%r400, 4096;
$L__BB8_58:
	mul.wide.s32 	%rd52, %r400, 4;
	add.s64 	%rd36, %rd19, %rd52;
	// begin inline asm
	ld.global.nc.u32 %r86, [%rd36];
	// end inline asm
	mov.b32 	%f89, %r86;
	add.s64 	%rd37, %rd36, 1024;
	// begin inline asm
	ld.global.nc.u32 %r87, [%rd37];
	// end inline asm
	mov.b32 	%f90, %r87;
	add.s64 	%rd38, %rd36, 2048;
	// begin inline asm
	ld.global.nc.u32 %r88, [%rd38];
	// end inline asm
	mov.b32 	%f91, %r88;
	add.s64 	%rd39, %rd36, 3072;
	// begin inline asm
	ld.global.nc.u32 %r89, [%rd39];
	// end inline asm
	mov.b32 	%f92, %r89;
	add.s64 	%rd40, %rd36, 4096;
	// begin inline asm
	ld.global.nc.u32 %r90, [%rd40];
	// end inline asm
	mov.b32 	%f93, %r90;
	add.s64 	%rd41, %rd36, 5120;
	// begin inline asm
	ld.global.nc.u32 %r91, [%rd41];
	// end inline asm
	mov.b32 	%f94, %r91;
	add.s64 	%rd42, %rd36, 6144;
	// begin inline asm
	ld.global.nc.u32 %r92, [%rd42];
	// end inline asm
	mov.b32 	%f95, %r92;
	add.s64 	%rd43, %rd36, 7168;
	// begin inline asm
	ld.global.nc.u32 %r93, [%rd43];
	// end inline asm
	mov.b32 	%f96, %r93;
	add.s64 	%rd44, %rd36, 8192;
	// begin inline asm
	ld.global.nc.u32 %r94, [%rd44];
	// end inline asm
	mov.b32 	%f97, %r94;
	add.s64 	%rd45, %rd36, 9216;
	// begin inline asm
	ld.global.nc.u32 %r95, [%rd45];
	// end inline asm
	mov.b32 	%f98, %r95;
	add.s64 	%rd46, %rd36, 10240;
	// begin inline asm
	ld.global.nc.u32 %r96, [%rd46];
	// end inline asm
	mov.b32 	%f99, %r96;
	add.s64 	%rd47, %rd36, 11264;
	// begin inline asm
	ld.global.nc.u32 %r97, [%rd47];
	// end inline asm
	mov.b32 	%f100, %r97;
	add.s64 	%rd48, %rd36, 12288;
	// begin inline asm
	ld.global.nc.u32 %r98, [%rd48];
	// end inline asm
	mov.b32 	%f101, %r98;
	add.s64 	%rd49, %rd36, 13312;
	// begin inline asm
	ld.global.nc.u32 %r99, [%rd49];
	// end inline asm
	mov.b32 	%f102, %r99;
	add.s64 	%rd50, %rd36, 14336;
	// begin inline asm
	ld.global.nc.u32 %r100, [%rd50];
	// end inline asm
	mov.b32 	%f103, %r100;
	add.s64 	%rd51, %rd36, 15360;
	// begin inline asm
	ld.global.nc.u32 %r101, [%rd51];
	// end inline asm
	mov.b32 	%f104, %r101;
	add.f32 	%f105, %f417, %f89;
	add.f32 	%f106, %f90, %f91;
	add.f32 	%f107, %f92, %f93;
	add.f32 	%f108, %f94, %f95;
	add.f32 	%f109, %f96, %f97;
	add.f32 	%f110, %f98, %f99;
	add.f32 	%f111, %f100, %f101;
	add.f32 	%f112, %f102, %f103;
	add.f32 	%f113, %f105, %f106;
	add.f32 	%f114, %f107, %f108;
	add.f32 	%f115, %f109, %f110;
	add.f32 	%f116, %f111, %f112;
	add.f32 	%f117, %f113, %f114;
	add.f32 	%f118, %f115, %f116;
	add.f32 	%f119, %f117, %f118;
	add.f32 	%f417, %f119, %f104;
	sub.s32 	%r102, %r67, %r400;
	setp.lt.s32 	%p5, %r102, 4096;
	@%p5 bra 	$L__BB8_68;
	add.s32 	%r400, %r400, 4096;
	setp.le.s32 	%p6, %r400, %r47;
	@%p6 bra 	$L__BB8_58;
$L__BB8_60:
	setp.le.s32 	%p7, %r67, %r400;
	@%p7 bra 	$L__BB8_68;
	sub.s32 	%r51, %r67, %r400;
	setp.ge.s32 	%p8, %r46, %r51;
	@%p8 bra 	$L__BB8_68;
	not.b32 	%r103, %r46;
	add.s32 	%r104, %r67, %r103;
	sub.s32 	%r52, %r104, %r400;
	and.b32  	%r105, %r52, 768;
	setp.eq.s32 	%p9, %r105, 768;
	mov.u32 	%r404, %r46;
	@%p9 bra 	$L__BB8_65;
	add.s32 	%r402, %r46, %r400;
	shr.u32 	%r106, %r52, 8;
	add.s32 	%r107, %r106, 1;
	and.b32  	%r108, %r107, 3;
	neg.s32 	%r401, %r108;
	mov.u32 	%r404, %r46;
$L__BB8_64:
	.pragma "nounroll";
	mul.wide.u32 	%rd54, %r402, 4;
	add.s64 	%rd53, %rd16, %rd54;
	// begin inline asm
	ld.global.nc.u32 %r109, [%rd53];
	// end inline asm
	mov.b32 	%f121, %r109;
	add.f32 	%f417, %f417, %f121;
	add.s32 	%r404, %r404, 256;
	add.s32 	%r402, %r402, 256;
	add.s32 	%r401, %r401, 1;
	setp.ne.s32 	%p10, %r401, 0;
	@%p10 bra 	$L__BB8_64;
$L__BB8_65:
	setp.lt.u32 	%p11, %r52, 768;
	@%p11 bra 	$L__BB8_68;
	cvt.u64.u32 	%rd55, %r404;
	cvt.u64.u32 	%rd56, %r400;
	add.s64 	%rd57, %rd55, %rd56;
	shl.b64 	%rd58, %rd57, 2;
	add.s64 	%rd59, %rd58, %rd16;
	add.s64 	%rd124, %rd59, 2048;
	add.s32 	%r405, %r404, %r400;
$L__BB8_67:
	mul.wide.u32 	%rd64, %r405, 4;
	add.s64 	%rd60, %rd16, %rd64;
	// begin inline asm
	ld.global.nc.u32 %r110, [%rd60];
	// end inline asm
	mov.b32 	%f122, %r110;
	add.f32 	%f123, %f417, %f122;
	add.s64 	%rd61, %rd124, -1024;
	// begin inline asm
	ld.global.nc.u32 %r111, [%rd61];
	// end inline asm
	mov.b32 	%f124, %r111;
	add.f32 	%f125, %f123, %f124;
	// begin inline asm
	ld.global.nc.u32 %r112, [%rd124];
	// end inline asm
	mov.b32 	%f126, %r112;
	add.f32 	%f127, %f125, %f126;
	add.s64 	%rd63, %rd124, 1024;
	// begin inline asm
	ld.global.nc.u32 %r113, [%rd63];
	// end inline asm
	mov.b32 	%f128, %r113;
	add.f32 	%f417, %f127, %f128;
	add.s32 	%r404, %r404, 1024;
	add.s64 	%rd124, %rd124, 4096;
	add.s32 	%r405, %r405, 1024;
	setp.lt.s32 	%p12, %r404, %r51;
	@%p12 bra 	$L__BB8_67;
$L__BB8_68:
	// begin inline asm
	mov.u32 %r114, %laneid;
	// end inline asm
	mov.b32 	%r116, %f417;
	mov.b32 	%r117, 1;
	mov.b32 	%r138, 31;
	mov.b32 	%r139, -1;
	// begin inline asm
	shfl.sync.down.b32 %r115, %r116, %r117, %r138, %r139;
	// end inline asm
	setp.gt.s32 	%p13, %r114, 30;
	mov.b32 	%f129, %r115;
	add.f32 	%f130, %f417, %f129;
	selp.f32 	%f131, %f417, %f130, %p13;
	mov.b32 	%r121, %f131;
	mov.b32 	%r122, 2;
	// begin inline asm
	shfl.sync.down.b32 %r120, %r121, %r122, %r138, %r139;
	// end inline asm
	setp.gt.s32 	%p14, %r114, 29;
	mov.b32 	%f132, %r120;
	add.f32 	%f133, %f131, %f132;
	selp.f32 	%f134, %f131, %f133, %p14;
	mov.b32 	%r126, %f134;
	mov.b32 	%r127, 4;
	// begin inline asm
	shfl.sync.down.b32 %r125, %r126, %r127, %r138, %r139;
	// end inline asm
	setp.gt.s32 	%p15, %r114, 27;
	mov.b32 	%f135, %r125;
	add.f32 	%f136, %f134, %f135;
	selp.f32 	%f137, %f134, %f136, %p15;
	mov.b32 	%r131, %f137;
	mov.b32 	%r132, 8;
	// begin inline asm
	shfl.sync.down.b32 %r130, %r131, %r132, %r138, %r139;
	// end inline asm
	setp.gt.s32 	%p16, %r114, 23;
	mov.b32 	%f138, %r130;
	add.f32 	%f139, %f137, %f138;
	selp.f32 	%f140, %f137, %f139, %p16;
	mov.b32 	%r136, %f140;
	mov.b32 	%r137, 16;
	// begin inline asm
	shfl.sync.down.b32 %r135, %r136, %r137, %r138, %r139;
	// end inline asm
	setp.gt.s32 	%p17, %r114, 15;
	mov.b32 	%f141, %r135;
	add.f32 	%f54, %f140, %f141;
	selp.f32 	%f418, %f140, %f54, %p17;
	setp.ne.s32 	%p18, %r114, 0;
	@%p18 bra 	$L__BB8_70;
	shr.u32 	%r140, %r46, 3;
	and.b32  	%r141, %r140, 124;
	mov.u32 	%r142, _ZZN3cub18CUB_300001_SM_10006detail6reduce28DeviceReduceSingleTileKernelINS2_10policy_hubIfyN4cuda3std3__44plusIfEEE10Policy1000EPfSC_iS9_ffNS7_10__identityEEEvT0_T1_T2_T3_T4_T6_E12temp_storage;
	add.s32 	%r143, %r142, %r141;
	st.shared.f32 	[%r143+8], %f54;
$L__BB8_70:
	bar.sync 	0;
	setp.ne.s32 	%p19, %r46, 0;
	@%p19 bra 	$L__BB8_72;
	ld.shared.f32 	%f142, [_ZZN3cub18CUB_300001_SM_10006detail6reduce28DeviceReduceSingleTileKernelINS2_10policy_hubIfyN4cuda3std3__44plusIfEEE10Policy1000EPfSC_iS9_ffNS7_10__identityEEEvT0_T1_T2_T3_T4_T6_E12temp_storage+12];
	add.f32 	%f143, %f418, %f142;
	ld.shared.f32 	%f144, [_ZZN3cub18CUB_300001_SM_10006detail6reduce28DeviceReduceSingleTileKernelINS2_10policy_hubIfyN4cuda3std3__44plusIfEEE10Policy1000EPfSC_iS9_ffNS7_10__identityEEEvT0_T1_T2_T3_T4_T6_E12temp_storage+16];
	add.f32 	%f145, %f143, %f144;
	ld.shared.f32 	%f146, [_ZZN3cub18CUB_300001_SM_10006detail6reduce28DeviceReduceSingleTileKernelINS2_10policy_hubIfyN4cuda3std3__44plusIfEEE10Policy1000EPfSC_iS9_ffNS7_10__identityEEEvT0_T1_T2_T3_T4_T6_E12temp_storage+20];
	add.f32 	%f147, %f145, %f146;
	ld.shared.f32 	%f148, [_ZZN3cub18CUB_300001_SM_10006detail6reduce28DeviceReduceSingleTileKernelINS2_10policy_hubIfyN4cuda3std3__44plusIfEEE10Policy1000EPfSC_iS9_ffNS7_10__identityEEEvT0_T1_T2_T3_T4_T6_E12temp_storage+24];
	add.f32 	%f149, %f147, %f148;
	ld.shared.f32 	%f150, [_ZZN3cub18CUB_300001_SM_10006detail6reduce28DeviceReduceSingleTileKernelINS2_10policy_hubIfyN4cuda3std3__44plusIfEEE10Policy1000EPfSC_iS9_ffNS7_10__identityEEEvT0_T1_T2_T3_T4_T6_E12temp_storage+28];
	add.f32 	%f151, %f149, %f150;
	ld.shared.f32 	%f152, [_ZZN3cub18CUB_300001_SM_10006detail6reduce28DeviceReduceSingleTileKernelINS2_10policy_hubIfyN4cuda3std3__44plusIfEEE10Policy1000EPfSC_iS9_ffNS7_10__identityEEEvT0_T1_T2_T3_T4_T6_E12temp_storage+32];
	add.f32 	%f153, %f151, %f152;
	ld.shared.f32 	%f154, [_ZZN3cub18CUB_300001_SM_10006detail6reduce28DeviceReduceSingleTileKernelINS2_10policy_hubIfyN4cuda3std3__44plusIfEEE10Policy1000EPfSC_iS9_ffNS7_10__identityEEEvT0_T1_T2_T3_T4_T6_E12temp_storage+36];
	add.f32 	%f418, %f153, %f154;
$L__BB8_72:
	mov.u32 	%r379, %tid.x;
	setp.ne.s32 	%p95, %r379, 0;
	@%p95 bra 	$L__BB8_74;
	add.f32 	%f391, %f58, %f418;
	st.global.f32 	[%rd1], %f391;
$L__BB8_74:
	ret;

}


// ===== COMPILED SASS (sm_100) =====

	.target	sm_100

	.elftype	@"ET_EXEC"


//--------------------- .note.nv.tkinfo           --------------------------
	.section	.note.nv.tkinfo,"",@"SHT_NOTE"
	.sectionflags	@"SHF_NOTE_NV_TKINFO"
	.tkinfo
        /*0018*/ 	.word	0x00000002
        /*0030*/ 	.string	""
        /*0030*/ 	.string	"ptxas"
        /*0030*/ 	.string	"Cuda compilation tools, release 13.0, V13.0.88"
        /*0030*/ 	.string	"Build cuda_13.0.r13.0/compiler.36424714_0"
        /*0030*/ 	.string	"-arch sm_100 -m 64 "



//--------------------- .note.nv.cuinfo           --------------------------
	.section	.note.nv.cuinfo,"",@"SHT_NOTE"
	.sectionflags	@"SHF_NOTE_NV_CUINFO"
        /*0018*/ 	.short	0x0002
        /*001a*/ 	.short	0x0064
        /*001c*/ 	.short	0x0082
	.zero		2


//--------------------- .nv.info                  --------------------------
	.section	.nv.info,"",@"SHT_CUDA_INFO"
	.align	4


	//----- nvinfo : EIATTR_REGCOUNT
	.align		4
        /*0000*/ 	.byte	0x04, 0x2f
        /*0002*/ 	.short	(.L_44 - .L_43)
	.align		4
.L_43:
        /*0004*/ 	.word	index@(_Z16reduction_KerneliiPfS_)
        /*0008*/ 	.word	0x0000001d


	//----- nvinfo : EIATTR_FRAME_SIZE
	.align		4
.L_44:
        /*000c*/ 	.byte	0x04, 0x11
        /*000e*/ 	.short	(.L_46 - .L_45)
	.align		4
.L_45:
        /*0010*/ 	.word	index@(_Z16reduction_KerneliiPfS_)
        /*0014*/ 	.word	0x00000000


	//----- nvinfo : EIATTR_REGCOUNT
	.align		4
.L_46:
        /*0018*/ 	.byte	0x04, 0x2f
        /*001a*/ 	.short	(.L_48 - .L_47)
	.align		4
.L_47:
        /*001c*/ 	.word	index@(_Z25reduction_Kernel_improvediiPfS_)
        /*0020*/ 	.word	0x00000010


	//----- nvinfo : EIATTR_FRAME_SIZE
	.align		4
.L_48:
        /*0024*/ 	.byte	0x04, 0x11
        /*0026*/ 	.short	(.L_50 - .L_49)
	.align		4
.L_49:
        /*0028*/ 	.word	index@(_Z25reduction_Kernel_improvediiPfS_)
        /*002c*/ 	.word	0x00000000


	//----- nvinfo : EIATTR_REGCOUNT
	.align		4
.L_50:
        /*0030*/ 	.byte	0x04, 0x2f
        /*0032*/ 	.short	(.L_52 - .L_51)
	.align		4
.L_51:
        /*0034*/ 	.word	index@(_ZN3cub18CUB_300001_SM_10006detail11EmptyKernelIvEEvv)
        /*0038*/ 	.word	0x00000004


	//----- nvinfo : EIATTR_FRAME_SIZE
	.align		4
.L_52:
        /*003c*/ 	.byte	0x04, 0x11
        /*003e*/ 	.short	(.L_54 - .L_53)
	.align		4
.L_53:
        /*0040*/ 	.word	index@(_ZN3cub18CUB_300001_SM_10006detail11EmptyKernelIvEEvv)
        /*0044*/ 	.word	0x00000000


	//----- nvinfo : EIATTR_REGCOUNT
	.align		4
.L_54:
        /*0048*/ 	.byte	0x04, 0x2f
        /*004a*/ 	.short	(.L_56 - .L_55)
	.align		4
.L_55:
        /*004c*/ 	.word	index@(_ZN3cub18CUB_300001_SM_10006detail6reduce28DeviceReduceSingleTileKernelINS2_10policy_hubIfjN4cuda3std3__44plusIfEEE10Policy1000EN6thrust24THRUST_300001_SM_1000_NS10device_ptrIfEEPfjS9_ffNS7_10__identityEEEvT0_T1_T2_T3_T4_T6_)
        /*0050*/ 	.word	0x00000020


	//----- nvinfo : EIATTR_FRAME_SIZE
	.align		4
.L_56:
        /*0054*/ 	.byte	0x04, 0x11
        /*0056*/ 	.short	(.L_58 - .L_57)
	.align		4
.L_57:
        /*0058*/ 	.word	index@(_ZN3cub18CUB_300001_SM_10006detail6reduce28DeviceReduceSingleTileKernelINS2_10policy_hubIfjN4cuda3std3__44plusIfEEE10Policy1000EN6thrust24THRUST_300001_SM_1000_NS10device_ptrIfEEPfjS9_ffNS7_10__identityEEEvT0_T1_T2_T3_T4_T6_)
        /*005c*/ 	.word	0x00000000


	//----- nvinfo : EIATTR_REGCOUNT
	.align		4
.L_58:
        /*0060*/ 	.byte	0x04, 0x2f
        /*0062*/ 	.short	(.L_60 - .L_59)
	.align		4
.L_59:
        /*0064*/ 	.word	index@(_ZN3cub18CUB_300001_SM_10006detail6reduce18DeviceReduceKernelINS2_10policy_hubIfjN4cuda3std3__44plusIfEEE10Policy1000EN6thrust24THRUST_300001_SM_1000_NS10device_ptrIfEEjS9_fNS7_10__identityEEEvT0_PT3_T1_NS0_13GridEvenShareISK_EET2_T4_)
        /*0068*/ 	.word	0x00000020


	//----- nvinfo : EIATTR_FRAME_SIZE
	.align		4
.L_60:
        /*006c*/ 	.byte	0x04, 0x11
        /*006e*/ 	.short	(.L_62 - .L_61)
	.align		4
.L_61:
        /*0070*/ 	.word	index@(_ZN3cub18CUB_300001_SM_10006detail6reduce18DeviceReduceKernelINS2_10policy_hubIfjN4cuda3std3__44plusIfEEE10Policy1000EN6thrust24THRUST_300001_SM_1000_NS10device_ptrIfEEjS9_fNS7_10__identityEEEvT0_PT3_T1_NS0_13GridEvenShareISK_EET2_T4_)
        /*0074*/ 	.word	0x00000000


	//----- nvinfo : EIATTR_REGCOUNT
	.align		4
.L_62:
        /*0078*/ 	.byte	0x04, 0x2f
        /*007a*/ 	.short	(.L_64 - .L_63)
	.align		4
.L_63:
        /*007c*/ 	.word	index@(_ZN3cub18CUB_300001_SM_10006detail6reduce28DeviceReduceSingleTileKernelINS2_10policy_hubIfjN4cuda3std3__44plusIfEEE10Policy1000EPfSC_iS9_ffNS7_10__identityEEEvT0_T1_T2_T3_T4_T6_)
        /*0080*/ 	.word	0x0000001e


	//----- nvinfo : EIATTR_FRAME_SIZE
	.align		4
.L_64:
        /*0084*/ 	.byte	0x04, 0x11
        /*0086*/ 	.short	(.L_66 - .L_65)
	.align		4
.L_65:
        /*0088*/ 	.word	index@(_ZN3cub18CUB_300001_SM_10006detail6reduce28DeviceReduceSingleTileKernelINS2_10policy_hubIfjN4cuda3std3__44plusIfEEE10Policy1000EPfSC_iS9_ffNS7_10__identityEEEvT0_T1_T2_T3_T4_T6_)
        /*008c*/ 	.word	0x00000000


	//----- nvinfo : EIATTR_REGCOUNT
	.align		4
.L_66:
        /*0090*/ 	.byte	0x04, 0x2f
        /*0092*/ 	.short	(.L_68 - .L_67)
	.align		4
.L_67:
        /*0094*/ 	.word	index@(_ZN3cub18CUB_300001_SM_10006detail6reduce28DeviceReduceSingleTileKernelINS2_10policy_hubIfyN4cuda3std3__44plusIfEEE10Policy1000EN6thrust24THRUST_300001_SM_1000_NS10device_ptrIfEEPfyS9_ffNS7_10__identityEEEvT0_T1_T2_T3_T4_T6_)
        /*0098*/ 	.word	0x00000020


	//----- nvinfo : EIATTR_FRAME_SIZE
	.align		4
.L_68:
        /*009c*/ 	.byte	0x04, 0x11
        /*009e*/ 	.short	(.L_70 - .L_69)
	.align		4
.L_69:
        /*00a0*/ 	.word	index@(_ZN3cub18CUB_300001_SM_10006detail6reduce28DeviceReduceSingleTileKernelINS2_10policy_hubIfyN4cuda3std3__44plusIfEEE10Policy1000EN6thrust24THRUST_300001_SM_1000_NS10device_ptrIfEEPfyS9_ffNS7_10__identityEEEvT0_T1_T2_T3_T4_T6_)
        /*00a4*/ 	.word	0x00000000


	//----- nvinfo : EIATTR_REGCOUNT
	.align		4
.L_70:
        /*00a8*/ 	.byte	0x04, 0x2f
        /*00aa*/ 	.short	(.L_72 - .L_71)
	.align		4
.L_71:
        /*00ac*/ 	.word	index@(_ZN3cub18CUB_300001_SM_10006detail6reduce18DeviceReduceKernelINS2_10policy_hubIfyN4cuda3std3__44plusIfEEE10Policy1000EN6thrust24THRUST_300001_SM_1000_NS10device_ptrIfEEyS9_fNS7_10__identityEEEvT0_PT3_T1_NS0_13GridEvenShareISK_EET2_T4_)
        /*00b0*/ 	.word	0x0000001e


	//----- nvinfo : EIATTR_FRAME_SIZE
	.align		4
.L_72:
        /*00b4*/ 	.byte	0x04, 0x11
        /*00b6*/ 	.short	(.L_74 - .L_73)
	.align		4
.L_73:
        /*00b8*/ 	.word	index@(_ZN3cub18CUB_300001_SM_10006detail6reduce18DeviceReduceKernelINS2_10policy_hubIfyN4cuda3std3__44plusIfEEE10Policy1000EN6thrust24THRUST_300001_SM_1000_NS10device_ptrIfEEyS9_fNS7_10__identityEEEvT0_PT3_T1_NS0_13GridEvenShareISK_EET2_T4_)
        /*00bc*/ 	.word	0x00000000


	//----- nvinfo : EIATTR_REGCOUNT
	.align		4
.L_74:
        /*00c0*/ 	.byte	0x04, 0x2f
        /*00c2*/ 	.short	(.L_76 - .L_75)
	.align		4
.L_75:
        /*00c4*/ 	.word	index@(_ZN3cub18CUB_300001_SM_10006detail6reduce28DeviceReduceSingleTileKernelINS2_10policy_hubIfyN4cuda3std3__44plusIfEEE10Policy1000EPfSC_iS9_ffNS7_10__identityEEEvT0_T1_T2_T3_T4_T6_)
        /*00c8*/ 	.word	0x0000001e


	//----- nvinfo : EIATTR_FRAME_SIZE
	.align		4
.L_76:
        /*00cc*/ 	.byte	0x04, 0x11
        /*00ce*/ 	.short	(.L_78 - .L_77)
	.align		4
.L_77:
        /*00d0*/ 	.word	index@(_ZN3cub18CUB_300001_SM_10006detail6reduce28DeviceReduceSingleTileKernelINS2_10policy_hubIfyN4cuda3std3__44plusIfEEE10Policy1000EPfSC_iS9_ffNS7_10__identityEEEvT0_T1_T2_T3_T4_T6_)
        /*00d4*/ 	.word	0x00000000


	//----- nvinfo : EIATTR_MIN_STACK_SIZE
	.align		4
.L_78:
        /*00d8*/ 	.byte	0x04, 0x12
        /*00da*/ 	.short	(.L_80 - .L_79)
	.align		4
.L_79:
        /*00dc*/ 	.word	index@(_ZN3cub18CUB_300001_SM_10006detail6reduce28DeviceReduceSingleTileKernelINS2_10policy_hubIfyN4cuda3std3__44plusIfEEE10Policy1000EPfSC_iS9_ffNS7_10__identityEEEvT0_T1_T2_T3_T4_T6_)
        /*00e0*/ 	.word	0x00000000


	//----- nvinfo : EIATTR_MIN_STACK_SIZE
	.align		4
.L_80:
        /*00e4*/ 	.byte	0x04, 0x12
        /*00e6*/ 	.short	(.L_82 - .L_81)
	.align		4
.L_81:
        /*00e8*/ 	.word	index@(_ZN3cub18CUB_300001_SM_10006detail6reduce18DeviceReduceKernelINS2_10policy_hubIfyN4cuda3std3__44plusIfEEE10Policy1000EN6thrust24THRUST_300001_SM_1000_NS10device_ptrIfEEyS9_fNS7_10__identityEEEvT0_PT3_T1_NS0_13GridEvenShareISK_EET2_T4_)
        /*00ec*/ 	.word	0x00000000


	//----- nvinfo : EIATTR_MIN_STACK_SIZE
	.align		4
.L_82:
        /*00f0*/ 	.byte	0x04, 0x12
        /*00f2*/ 	.short	(.L_84 - .L_83)
	.align		4
.L_83:
        /*00f4*/ 	.word	index@(_ZN3cub18CUB_300001_SM_10006detail6reduce28DeviceReduceSingleTileKernelINS2_10policy_hubIfyN4cuda3std3__44plusIfEEE10Policy1000EN6thrust24THRUST_300001_SM_1000_NS10device_ptrIfEEPfyS9_ffNS7_10__identityEEEvT0_T1_T2_T3_T4_T6_)
        /*00f8*/ 	.word	0x00000000


	//----- nvinfo : EIATTR_MIN_STACK_SIZE
	.align		4
.L_84:
        /*00fc*/ 	.byte	0x04, 0x12
        /*00fe*/ 	.short	(.L_86 - .L_85)
	.align		4
.L_85:
        /*0100*/ 	.word	index@(_ZN3cub18CUB_300001_SM_10006detail6reduce28DeviceReduceSingleTileKernelINS2_10policy_hubIfjN4cuda3std3__44plusIfEEE10Policy1000EPfSC_iS9_ffNS7_10__identityEEEvT0_T1_T2_T3_T4_T6_)
        /*0104*/ 	.word	0x00000000


	//----- nvinfo : EIATTR_MIN_STACK_SIZE
	.align		4
.L_86:
        /*0108*/ 	.byte	0x04, 0x12
        /*010a*/ 	.short	(.L_88 - .L_87)
	.align		4
.L_87:
        /*010c*/ 	.word	index@(_ZN3cub18CUB_300001_SM_10006detail6reduce18DeviceReduceKernelINS2_10policy_hubIfjN4cuda3std3__44plusIfEEE10Policy1000EN6thrust24THRUST_300001_SM_1000_NS10device_ptrIfEEjS9_fNS7_10__identityEEEvT0_PT3_T1_NS0_13GridEvenShareISK_EET2_T4_)
        /*0110*/ 	.word	0x00000000


	//----- nvinfo : EIATTR_MIN_STACK_SIZE
	.align		4
.L_88:
        /*0114*/ 	.byte	0x04, 0x12
        /*0116*/ 	.short	(.L_90 - .L_89)
	.align		4
.L_89:
        /*0118*/ 	.word	index@(_ZN3cub18CUB_300001_SM_10006detail6reduce28DeviceReduceSingleTileKernelINS2_10policy_hubIfjN4cuda3std3__44plusIfEEE10Policy1000EN6thrust24THRUST_300001_SM_1000_NS10device_ptrIfEEPfjS9_ffNS7_10__identityEEEvT0_T1_T2_T3_T4_T6_)
        /*011c*/ 	.word	0x00000000


	//----- nvinfo : EIATTR_MIN_STACK_SIZE
	.align		4
.L_90:
        /*0120*/ 	.byte	0x04, 0x12
        /*0122*/ 	.short	(.L_92 - .L_91)
	.align		4
.L_91:
        /*0124*/ 	.word	index@(_ZN3cub18CUB_300001_SM_10006detail11EmptyKernelIvEEvv)
        /*0128*/ 	.word	0x00000000


	//----- nvinfo : EIATTR_MIN_STACK_SIZE
	.align		4
.L_92:
        /*012c*/ 	.byte	0x04, 0x12
        /*012e*/ 	.short	(.L_94 - .L_93)
	.align		4
.L_93:
        /*0130*/ 	.word	index@(_Z25reduction_Kernel_improvediiPfS_)
        /*0134*/ 	.word	0x00000000


	//----- nvinfo : EIATTR_MIN_STACK_SIZE
	.align		4
.L_94:
        /*0138*/ 	.byte	0x04, 0x12
        /*013a*/ 	.short	(.L_96 - .L_95)
	.align		4
.L_95:
        /*013c*/ 	.word	index@(_Z16reduction_KerneliiPfS_)
        /*0140*/ 	.word	0x00000000
.L_96:


//--------------------- .nv.compat                --------------------------
	.section	.nv.compat,"",@"SHT_CUDA_COMPAT_INFO"
	.align	4
        /*0000*/ 	.byte	0x02, 0x09, 0x00, 0x00, 0x02, 0x02, 0x01, 0x00, 0x02, 0x05, 0x05, 0x00, 0x03, 0x07, 0x01, 0x01
        /*0010*/ 	.byte	0x02, 0x03, 0x00, 0x00, 0x02, 0x06, 0x01, 0x00, 0x04, 0x0b, 0x08, 0x00, 0x09, 0x00, 0x00, 0x00
        /*0020*/ 	.byte	0x00, 0x00, 0x00, 0x00


//--------------------- .nv.info._ZN3cub18CUB_300001_SM_10006detail6reduce28DeviceReduceSingleTileKernelINS2_10policy_hubIfyN4cuda3std3__44plusIfEEE10Policy1000EPfSC_iS9_ffNS7_10__identityEEEvT0_T1_T2_T3_T4_T6_ --------------------------
	.section	.nv.info._ZN3cub18CUB_300001_SM_10006detail6reduce28DeviceReduceSingleTileKernelINS2_10policy_hubIfyN4cuda3std3__44plusIfEEE10Policy1000EPfSC_iS9_ffNS7_10__identityEEEvT0_T1_T2_T3_T4_T6_,"",@"SHT_CUDA_INFO"
	.sectionflags	@""
	.align	4


	//----- nvinfo : EIATTR_CUDA_API_VERSION
	.align		4
        /*0000*/ 	.byte	0x04, 0x37
        /*0002*/ 	.short	(.L_98 - .L_97)
.L_97:
        /*0004*/ 	.word	0x00000082


	//----- nvinfo : EIATTR_KPARAM_INFO
	.align		4
.L_98:
        /*0008*/ 	.byte	0x04, 0x17
        /*000a*/ 	.short	(.L_100 - .L_99)
.L_99:
        /*000c*/ 	.word	0x00000000
        /*0010*/ 	.short	0x0005
        /*0012*/ 	.short	0x001c
        /*0014*/ 	.byte	0x00, 0xf0, 0x05, 0x00


	//----- nvinfo : EIATTR_KPARAM_INFO
	.align		4
.L_100:
        /*0018*/ 	.byte	0x04, 0x17
        /*001a*/ 	.short	(.L_102 - .L_101)
.L_101:
        /*001c*/ 	.word	0x00000000
        /*0020*/ 	.short	0x0004
        /*0022*/ 	.short	0x0018
        /*0024*/ 	.byte	0x00, 0xf0, 0x11, 0x00


	//----- nvinfo : EIATTR_KPARAM_INFO
	.align		4
.L_102:
        /*0028*/ 	.byte	0x04, 0x17
        /*002a*/ 	.short	(.L_104 - .L_103)
.L_103:
        /*002c*/ 	.word	0x00000000
        /*0030*/ 	.short	0x0003
        /*0032*/ 	.short	0x0014
        /*0034*/ 	.byte	0x00, 0xf0, 0x05, 0x00


	//----- nvinfo : EIATTR_KPARAM_INFO
	.align		4
.L_104:
        /*0038*/ 	.byte	0x04, 0x17
        /*003a*/ 	.short	(.L_106 - .L_105)
.L_105:
        /*003c*/ 	.word	0x00000000
        /*0040*/ 	.short	0x0002
        /*0042*/ 	.short	0x0010
        /*0044*/ 	.byte	0x00, 0xf0, 0x11, 0x00


	//----- nvinfo : EIATTR_KPARAM_INFO
	.align		4
.L_106:
        /*0048*/ 	.byte	0x04, 0x17
        /*004a*/ 	.short	(.L_108 - .L_107)
.L_107:
        /*004c*/ 	.word	0x00000000
        /*0050*/ 	.short	0x0001
        /*0052*/ 	.short	0x0008
        /*0054*/ 	.byte	0x00, 0xf5, 0x21, 0x00


	//----- nvinfo : EIATTR_KPARAM_INFO
	.align		4
.L_108:
        /*0058*/ 	.byte	0x04, 0x17
        /*005a*/ 	.short	(.L_110 - .L_109)
.L_109:
        /*005c*/ 	.word	0x00000000
        /*0060*/ 	.short	0x0000
        /*0062*/ 	.short	0x0000
        /*0064*/ 	.byte	0x00, 0xf5, 0x21, 0x00


	//----- nvinfo : EIATTR_SPARSE_MMA_MASK
	.align		4
.L_110:
        /*0068*/ 	.byte	0x03, 0x50
        /*006a*/ 	.short	0x0000


	//----- nvinfo : EIATTR_MAXREG_COUNT
	.align		4
        /*006c*/ 	.byte	0x03, 0x1b
        /*006e*/ 	.short	0x00ff


	//----- nvinfo : EIATTR_NUM_BARRIERS
	.align		4
        /*0070*/ 	.byte	0x02, 0x4c
        /*0072*/ 	.byte	0x01
	.zero		1


	//----- nvinfo : EIATTR_MERCURY_ISA_VERSION
	.align		4
        /*0074*/ 	.byte	0x03, 0x5f
        /*0076*/ 	.short	0x0101


	//----- nvinfo : EIATTR_COOP_GROUP_MASK_REGIDS
	.align		4
        /*0078*/ 	.byte	0x04, 0x29
        /*007a*/ 	.short	(.L_112 - .L_111)


	//   ....[0]....
.L_111:
        /*007c*/ 	.word	0xffffffff


	//   ....[1]....
        /*0080*/ 	.word	0xffffffff


	//   ....[2]....
        /*0084*/ 	.word	0xffffffff


	//   ....[3]....
        /*0088*/ 	.word	0xffffffff


	//   ....[4]....
        /*008c*/ 	.word	0xffffffff


	//   ....[5]....
        /*0090*/ 	.word	0xffffffff


	//   ....[6]....
        /*0094*/ 	.word	0xffffffff


	//   ....[7]....
        /*0098*/ 	.word	0xffffffff


	//   ....[8]....
        /*009c*/ 	.word	0xffffffff


	//   ....[9]....
        /*00a0*/ 	.word	0xffffffff


	//   ....[10]....
        /*00a4*/ 	.word	0xffffffff


	//   ....[11]....
        /*00a8*/ 	.word	0xffffffff


	//   ....[12]....
        /*00ac*/ 	.word	0xffffffff


	//   ....[13]....
        /*00b0*/ 	.word	0xffffffff


	//   ....[14]....
        /*00b4*/ 	.word	0xffffffff


	//   ....[15]....
        /*00b8*/ 	.word	0xffffffff


	//   ....[16]....
        /*00bc*/ 	.word	0xffffffff


	//   ....[17]....
        /*00c0*/ 	.word	0xffffffff


	//   ....[18]....
        /*00c4*/ 	.word	0xffffffff


	//   ....[19]....
        /*00c8*/ 	.word	0xffffffff


	//   ....[20]....
        /*00cc*/ 	.word	0xffffffff


	//   ....[21]....
        /*00d0*/ 	.word	0xffffffff


	//   ....[22]....
        /*00d4*/ 	.word	0xffffffff


	//   ....[23]....
        /*00d8*/ 	.word	0xffffffff


	//   ....[24]....
        /*00dc*/ 	.word	0xffffffff


	//   ....[25]....
        /*00e0*/ 	.word	0xffffffff


	//   ....[26]....
        /*00e4*/ 	.word	0xffffffff


	//   ....[27]....
        /*00e8*/ 	.word	0xffffffff


	//   ....[28]....
        /*00ec*/ 	.word	0xffffffff


	//   ....[29]....
        /*00f0*/ 	.word	0xffffffff


	//----- nvinfo : EIATTR_COOP_GROUP_INSTR_OFFSETS
	.align		4
.L_112:
        /*00f4*/ 	.byte	0x04, 0x28
        /*00f6*/ 	.short	(.L_114 - .L_113)


	//   ....[0]....
.L_113:
        /*00f8*/ 	.word	0x00000980


	//   ....[1]....
        /*00fc*/ 	.word	0x000009e0


	//   ....[2]....
        /*0100*/ 	.word	0x00000a50


	//   ....[3]....
        /*0104*/ 	.word	0x00000aa0


	//   ....[4]....
        /*0108*/ 	.word	0x00000ad0


	//   ....[5]....
        /*010c*/ 	.word	0x00000c90


	//   ....[6]....
        /*0110*/ 	.word	0x00000d20


	//   ....[7]....
        /*0114*/ 	.word	0x00000d60


	//   ....[8]....
        /*0118*/ 	.word	0x00000db0


	//   ....[9]....
        /*011c*/ 	.word	0x00000df0


	//   ....[10]....
        /*0120*/ 	.word	0x00001c00


	//   ....[11]....
        /*0124*/ 	.word	0x00001c80


	//   ....[12]....
        /*0128*/ 	.word	0x00001cd0


	//   ....[13]....
        /*012c*/ 	.word	0x00001d10


	//   ....[14]....
        /*0130*/ 	.word	0x00001d40


	//   ....[15]....
        /*0134*/ 	.word	0x00002700


	//   ....[16]....
        /*0138*/ 	.word	0x00002760


	//   ....[17]....
        /*013c*/ 	.word	0x000027d0


	//   ....[18]....
        /*0140*/ 	.word	0x00002820


	//   ....[19]....
        /*0144*/ 	.word	0x00002850


	//   ....[20]....
        /*0148*/ 	.word	0x00002a10


	//   ....[21]....
        /*014c*/ 	.word	0x00002a90


	//   ....[22]....
        /*0150*/ 	.word	0x00002ad0


	//   ....[23]....
        /*0154*/ 	.word	0x00002b10


	//   ....[24]....
        /*0158*/ 	.word	0x00002b70


	//   ....[25]....
        /*015c*/ 	.word	0x00003b00


	//   ....[26]....
        /*0160*/ 	.word	0x00003b80


	//   ....[27]....
        /*0164*/ 	.word	0x00003bd0


	//   ....[28]....
        /*0168*/ 	.word	0x00003c10


	//   ....[29]....
        /*016c*/ 	.word	0x00003c40


	//----- nvinfo : EIATTR_VRC_CTA_INIT_COUNT
	.align		4
.L_114:
        /*0170*/ 	.byte	0x02, 0x4a
	.zero		1
	.zero		1


	//----- nvinfo : EIATTR_EXIT_INSTR_OFFSETS
	.align		4
        /*0174*/ 	.byte	0x04, 0x1c
        /*0176*/ 	.short	(.L_116 - .L_115)


	//   ....[0]....
.L_115:
        /*0178*/ 	.word	0x00000080


	//   ....[1]....
        /*017c*/ 	.word	0x000000c0


	//   ....[2]....
        /*0180*/ 	.word	0x00003d90


	//   ....[3]....
        /*0184*/ 	.word	0x00003de0


	//----- nvinfo : EIATTR_MAX_THREADS
	.align		4
.L_116:
        /*0188*/ 	.byte	0x04, 0x05
        /*018a*/ 	.short	(.L_118 - .L_117)
.L_117:
        /*018c*/ 	.word	0x00000100
        /*0190*/ 	.word	0x00000001
        /*0194*/ 	.word	0x00000001


	//----- nvinfo : EIATTR_CRS_STACK_SIZE
	.align		4
.L_118:
        /*0198*/ 	.byte	0x04, 0x1e
        /*019a*/ 	.short	(.L_120 - .L_119)
.L_119:
        /*019c*/ 	.word	0x00000000


	//----- nvinfo : EIATTR_CBANK_PARAM_SIZE
	.align		4
.L_120:
        /*01a0*/ 	.byte	0x03, 0x19
        /*01a2*/ 	.short	0x001d


	//----- nvinfo : EIATTR_PARAM_CBANK
	.align		4
        /*01a4*/ 	.byte	0x04, 0x0a
        /*01a6*/ 	.short	(.L_122 - .L_121)
	.align		4
.L_121:
        /*01a8*/ 	.word	index@(.nv.constant0._ZN3cub18CUB_300001_SM_10006detail6reduce28DeviceReduceSingleTileKernelINS2_10policy_hubIfyN4cuda3std3__44plusIfEEE10Policy1000EPfSC_iS9_ffNS7_10__identityEEEvT0_T1_T2_T3_T4_T6_)
        /*01ac*/ 	.short	0x0380
        /*01ae*/ 	.short	0x001d


	//----- nvinfo : EIATTR_SW_WAR
	.align		4
.L_122:
        /*01b0*/ 	.byte	0x04, 0x36
        /*01b2*/ 	.short	(.L_124 - .L_123)
.L_123:
        /*01b4*/ 	.word	0x00000008
.L_124:


//--------------------- .nv.info._ZN3cub18CUB_300001_SM_10006detail6reduce18DeviceReduceKernelINS2_10policy_hubIfyN4cuda3std3__44plusIfEEE10Policy1000EN6thrust24THRUST_300001_SM_1000_NS10device_ptrIfEEyS9_fNS7_10__identityEEEvT0_PT3_T1_NS0_13GridEvenShareISK_EET2_T4_ --------------------------
	.section	.nv.info._ZN3cub18CUB_300001_SM_10006detail6reduce18DeviceReduceKernelINS2_10policy_hubIfyN4cuda3std3__44plusIfEEE10Policy1000EN6thrust24THRUST_300001_SM_1000_NS10device_ptrIfEEyS9_fNS7_10__identityEEEvT0_PT3_T1_NS0_13GridEvenShareISK_EET2_T4_,"",@"SHT_CUDA_INFO"
	.sectionflags	@""
	.align	4


	//----- nvinfo : EIATTR_CUDA_API_VERSION
	.align		4
        /*0000*/ 	.byte	0x04, 0x37
        /*0002*/ 	.short	(.L_126 - .L_125)
.L_125:
        /*0004*/ 	.word	0x00000082


	//----- nvinfo : EIATTR_KPARAM_INFO
	.align		4
.L_126:
        /*0008*/ 	.byte	0x04, 0x17
        /*000a*/ 	.short	(.L_128 - .L_127)
.L_127:
        /*000c*/ 	.word	0x00000000
        /*0010*/ 	.short	0x0005
        /*0012*/ 	.short	0x0061
        /*0014*/ 	.byte	0x00, 0xf0, 0x05, 0x00


	//----- nvinfo : EIATTR_KPARAM_INFO
	.align		4
.L_128:
        /*0018*/ 	.byte	0x04, 0x17
        /*001a*/ 	.short	(.L_130 - .L_129)
.L_129:
        /*001c*/ 	.word	0x00000000
        /*0020*/ 	.short	0x0004
        /*0022*/ 	.short	0x0060
        /*0024*/ 	.byte	0x00, 0xf0, 0x05, 0x00


	//----- nvinfo : EIATTR_KPARAM_INFO
	.align		4
.L_130:
        /*0028*/ 	.byte	0x04, 0x17
        /*002a*/ 	.short	(.L_132 - .L_131)
.L_131:
        /*002c*/ 	.word	0x00000000
        /*0030*/ 	.short	0x0003
        /*0032*/ 	.short	0x0018
        /*0034*/ 	.byte	0x00, 0xf0, 0x21, 0x01


	//----- nvinfo : EIATTR_KPARAM_INFO
	.align		4
.L_132:
        /*0038*/ 	.byte	0x04, 0x17
        /*003a*/ 	.short	(.L_134 - .L_133)
.L_133:
        /*003c*/ 	.word	0x00000000
        /*0040*/ 	.short	0x0002
        /*0042*/ 	.short	0x0010
        /*0044*/ 	.byte	0x00, 0xf0, 0x21, 0x00


	//----- nvinfo : EIATTR_KPARAM_INFO
	.align		4
.L_134:
        /*0048*/ 	.byte	0x04, 0x17
        /*004a*/ 	.short	(.L_136 - .L_135)
.L_135:
        /*004c*/ 	.word	0x00000000
        /*0050*/ 	.short	0x0001
        /*0052*/ 	.short	0x0008
        /*0054*/ 	.byte	0x00, 0xf5, 0x21, 0x00


	//----- nvinfo : EIATTR_KPARAM_INFO
	.align		4
.L_136:
        /*0058*/ 	.byte	0x04, 0x17
        /*005a*/ 	.short	(.L_138 - .L_137)
.L_137:
        /*005c*/ 	.word	0x00000000
        /*0060*/ 	.short	0x0000
        /*0062*/ 	.short	0x0000
        /*0064*/ 	.byte	0x00, 0xf0, 0x21, 0x00


	//----- nvinfo : EIATTR_SPARSE_MMA_MASK
	.align		4
.L_138:
        /*0068*/ 	.byte	0x03, 0x50
        /*006a*/ 	.short	0x0000


	//----- nvinfo : EIATTR_MAXREG_COUNT
	.align		4
        /*006c*/ 	.byte	0x03, 0x1b
        /*006e*/ 	.short	0x00ff


	//----- nvinfo : EIATTR_NUM_BARRIERS
	.align		4
        /*0070*/ 	.byte	0x02, 0x4c
        /*0072*/ 	.byte	0x01
	.zero		1


	//----- nvinfo : EIATTR_MERCURY_ISA_VERSION
	.align		4
        /*0074*/ 	.byte	0x03, 0x5f
        /*0076*/ 	.short	0x0101


	//----- nvinfo : EIATTR_COOP_GROUP_MASK_REGIDS
	.align		4
        /*0078*/ 	.byte	0x04, 0x29
        /*007a*/ 	.short	(.L_140 - .L_139)


	//   ....[0]....
.L_139:
        /*007c*/ 	.word	0xffffffff


	//   ....[1]....
        /*0080*/ 	.word	0xffffffff


	//   ....[2]....
        /*0084*/ 	.word	0xffffffff


	//   ....[3]....
        /*0088*/ 	.word	0xffffffff


	//   ....[4]....
        /*008c*/ 	.word	0xffffffff


	//   ....[5]....
        /*0090*/ 	.word	0xffffffff


	//   ....[6]....
        /*0094*/ 	.word	0xffffffff


	//   ....[7]....
        /*0098*/ 	.word	0xffffffff


	//   ....[8]....
        /*009c*/ 	.word	0xffffffff


	//   ....[9]....
        /*00a0*/ 	.word	0xffffffff


	//   ....[10]....
        /*00a4*/ 	.word	0xffffffff


	//   ....[11]....
        /*00a8*/ 	.word	0xffffffff


	//   ....[12]....
        /*00ac*/ 	.word	0xffffffff


	//   ....[13]....
        /*00b0*/ 	.word	0xffffffff


	//   ....[14]....
        /*00b4*/ 	.word	0xffffffff


	//----- nvinfo : EIATTR_COOP_GROUP_INSTR_OFFSETS
	.align		4
.L_140:
        /*00b8*/ 	.byte	0x04, 0x28
        /*00ba*/ 	.short	(.L_142 - .L_141)


	//   ....[0]....
.L_141:
        /*00bc*/ 	.word	0x000009c0


	//   ....[1]....
        /*00c0*/ 	.word	0x00000a20


	//   ....[2]....
        /*00c4*/ 	.word	0x00000a90


	//   ....[3]....
        /*00c8*/ 	.word	0x00000ae0


	//   ....[4]....
        /*00cc*/ 	.word	0x00000b10


	//   ....[5]....
        /*00d0*/ 	.word	0x00000cd0


	//   ....[6]....
        /*00d4*/ 	.word	0x00000d60


	//   ....[7]....
        /*00d8*/ 	.word	0x00000dd0


	//   ....[8]....
        /*00dc*/ 	.word	0x00000e20


	//   ....[9]....
        /*00e0*/ 	.word	0x00000e50


	//   ....[10]....
        /*00e4*/ 	.word	0x00002030


	//   ....[11]....
        /*00e8*/ 	.word	0x000020c0


	//   ....[12]....
        /*00ec*/ 	.word	0x00002110


	//   ....[13]....
        /*00f0*/ 	.word	0x00002150


	//   ....[14]....
        /*00f4*/ 	.word	0x00002180


	//----- nvinfo : EIATTR_VRC_CTA_INIT_COUNT
	.align		4
.L_142:
        /*00f8*/ 	.byte	0x02, 0x4a
	.zero		1
	.zero		1


	//----- nvinfo : EIATTR_EXIT_INSTR_OFFSETS
	.align		4
        /*00fc*/ 	.byte	0x04, 0x1c
        /*00fe*/ 	.short	(.L_144 - .L_143)


	//   ....[0]....
.L_143:
        /*0100*/ 	.word	0x000022d0


	//   ....[1]....
        /*0104*/ 	.word	0x00002330


	//----- nvinfo : EIATTR_MAX_THREADS
	.align		4
.L_144:
        /*0108*/ 	.byte	0x04, 0x05
        /*010a*/ 	.short	(.L_146 - .L_145)
.L_145:
        /*010c*/ 	.word	0x00000100
        /*0110*/ 	.word	0x00000001
        /*0114*/ 	.word	0x00000001


	//----- nvinfo : EIATTR_CRS_STACK_SIZE
	.align		4
.L_146:
        /*0118*/ 	.byte	0x04, 0x1e
        /*011a*/ 	.short	(.L_148 - .L_147)
.L_147:
        /*011c*/ 	.word	0x00000000


	//----- nvinfo : EIATTR_CBANK_PARAM_SIZE
	.align		4
.L_148:
        /*0120*/ 	.byte	0x03, 0x19
        /*0122*/ 	.short	0x0062


	//----- nvinfo : EIATTR_PARAM_CBANK
	.align		4
        /*0124*/ 	.byte	0x04, 0x0a
        /*0126*/ 	.short	(.L_150 - .L_149)
	.align		4
.L_149:
        /*0128*/ 	.word	index@(.nv.constant0._ZN3cub18CUB_300001_SM_10006detail6reduce18DeviceReduceKernelINS2_10policy_hubIfyN4cuda3std3__44plusIfEEE10Policy1000EN6thrust24THRUST_300001_SM_1000_NS10device_ptrIfEEyS9_fNS7_10__identityEEEvT0_PT3_T1_NS0_13GridEvenShareISK_EET2_T4_)
        /*012c*/ 	.short	0x0380
        /*012e*/ 	.short	0x0062


	//----- nvinfo : EIATTR_SW_WAR
	.align		4
.L_150:
        /*0130*/ 	.byte	0x04, 0x36
        /*0132*/ 	.short	(.L_152 - .L_151)
.L_151:
        /*0134*/ 	.word	0x00000008
.L_152:


//--------------------- .nv.info._ZN3cub18CUB_300001_SM_10006detail6reduce28DeviceReduceSingleTileKernelINS2_10policy_hubIfyN4cuda3std3__44plusIfEEE10Policy1000EN6thrust24THRUST_300001_SM_1000_NS10device_ptrIfEEPfyS9_ffNS7_10__identityEEEvT0_T1_T2_T3_T4_T6_ --------------------------
	.section	.nv.info._ZN3cub18CUB_300001_SM_10006detail6reduce28DeviceReduceSingleTileKernelINS2_10policy_hubIfyN4cuda3std3__44plusIfEEE10Policy1000EN6thrust24THRUST_300001_SM_1000_NS10device_ptrIfEEPfyS9_ffNS7_10__identityEEEvT0_T1_T2_T3_T4_T6_,"",@"SHT_CUDA_INFO"
	.sectionflags	@""
	.align	4


	//----- nvinfo : EIATTR_CUDA_API_VERSION
	.align		4
        /*0000*/ 	.byte	0x04, 0x37
        /*0002*/ 	.short	(.L_154 - .L_153)
.L_153:
        /*0004*/ 	.word	0x00000082


	//----- nvinfo : EIATTR_KPARAM_INFO
	.align		4
.L_154:
        /*0008*/ 	.byte	0x04, 0x17
        /*000a*/ 	.short	(.L_156 - .L_155)
.L_155:
        /*000c*/ 	.word	0x00000000
        /*0010*/ 	.short	0x0005
        /*0012*/ 	.short	0x0020
        /*0014*/ 	.byte	0x00, 0xf0, 0x05, 0x00


	//----- nvinfo : EIATTR_KPARAM_INFO
	.align		4
.L_156:
        /*0018*/ 	.byte	0x04, 0x17
        /*001a*/ 	.short	(.L_158 - .L_157)
.L_157:
        /*001c*/ 	.word	0x00000000
        /*0020*/ 	.short	0x0004
        /*0022*/ 	.short	0x001c
        /*0024*/ 	.byte	0x00, 0xf0, 0x11, 0x00


	//----- nvinfo : EIATTR_KPARAM_INFO
	.align		4
.L_158:
        /*0028*/ 	.byte	0x04, 0x17
        /*002a*/ 	.short	(.L_160 - .L_159)
.L_159:
        /*002c*/ 	.word	0x00000000
        /*0030*/ 	.short	0x0003
        /*0032*/ 	.short	0x0018
        /*0034*/ 	.byte	0x00, 0xf0, 0x05, 0x00


	//----- nvinfo : EIATTR_KPARAM_INFO
	.align		4
.L_160:
        /*0038*/ 	.byte	0x04, 0x17
        /*003a*/ 	.short	(.L_162 - .L_161)
.L_161:
        /*003c*/ 	.word	0x00000000
        /*0040*/ 	.short	0x0002
        /*0042*/ 	.short	0x0010
        /*0044*/ 	.byte	0x00, 0xf0, 0x21, 0x00


	//----- nvinfo : EIATTR_KPARAM_INFO
	.align		4
.L_162:
        /*0048*/ 	.byte	0x04, 0x17
        /*004a*/ 	.short	(.L_164 - .L_163)
.L_163:
        /*004c*/ 	.word	0x00000000
        /*0050*/ 	.short	0x0001
        /*0052*/ 	.short	0x0008
        /*0054*/ 	.byte	0x00, 0xf5, 0x21, 0x00


	//----- nvinfo : EIATTR_KPARAM_INFO
	.align		4
.L_164:
        /*0058*/ 	.byte	0x04, 0x17
        /*005a*/ 	.short	(.L_166 - .L_165)
.L_165:
        /*005c*/ 	.word	0x00000000
        /*0060*/ 	.short	0x0000
        /*0062*/ 	.short	0x0000
        /*0064*/ 	.byte	0x00, 0xf0, 0x21, 0x00


	//----- nvinfo : EIATTR_SPARSE_MMA_MASK
	.align		4
.L_166:
        /*0068*/ 	.byte	0x03, 0x50
        /*006a*/ 	.short	0x0000


	//----- nvinfo : EIATTR_MAXREG_COUNT
	.align		4
        /*006c*/ 	.byte	0x03, 0x1b
        /*006e*/ 	.short	0x00ff


	//----- nvinfo : EIATTR_NUM_BARRIERS
	.align		4
        /*0070*/ 	.byte	0x02, 0x4c
        /*0072*/ 	.byte	0x01
	.zero		1


	//----- nvinfo : EIATTR_MERCURY_ISA_VERSION
	.align		4
        /*0074*/ 	.byte	0x03, 0x5f
        /*0076*/ 	.short	0x0101


	//----- nvinfo : EIATTR_COOP_GROUP_MASK_REGIDS
	.align		4
        /*0078*/ 	.byte	0x04, 0x29
        /*007a*/ 	.short	(.L_168 - .L_167)


	//   ....[0]....
.L_167:
        /*007c*/ 	.word	0xffffffff


	//   ....[1]....
        /*0080*/ 	.word	0xffffffff


	//   ....[2]....
        /*0084*/ 	.word	0xffffffff


	//   ....[3]....
        /*0088*/ 	.word	0xffffffff


	//   ....[4]....
        /*008c*/ 	.word	0xffffffff


	//   ....[5]....
        /*0090*/ 	.word	0xffffffff


	//   ....[6]....
        /*0094*/ 	.word	0xffffffff


	//   ....[7]....
        /*0098*/ 	.word	0xffffffff


	//   ....[8]....
        /*009c*/ 	.word	0xffffffff


	//   ....[9]....
        /*00a0*/ 	.word	0xffffffff


	//   ....[10]....
        /*00a4*/ 	.word	0xffffffff


	//   ....[11]....
        /*00a8*/ 	.word	0xffffffff


	//   ....[12]....
        /*00ac*/ 	.word	0xffffffff


	//   ....[13]....
        /*00b0*/ 	.word	0xffffffff


	//   ....[14]....
        /*00b4*/ 	.word	0xffffffff


	//----- nvinfo : EIATTR_COOP_GROUP_INSTR_OFFSETS
	.align		4
.L_168:
        /*00b8*/ 	.byte	0x04, 0x28
        /*00ba*/ 	.short	(.L_170 - .L_169)


	//   ....[0]....
.L_169:
        /*00bc*/ 	.word	0x00000930


	//   ....[1]....
        /*00c0*/ 	.word	0x00000990


	//   ....[2]....
        /*00c4*/ 	.word	0x00000a00


	//   ....[3]....
        /*00c8*/ 	.word	0x00000a50


	//   ....[4]....
        /*00cc*/ 	.word	0x00000a80


	//   ....[5]....
        /*00d0*/ 	.word	0x00000c40


	//   ....[6]....
        /*00d4*/ 	.word	0x00000cd0


	//   ....[7]....
        /*00d8*/ 	.word	0x00000d20


	//   ....[8]....
        /*00dc*/ 	.word	0x00000d60


	//   ....[9]....
        /*00e0*/ 	.word	0x00000da0


	//   ....[10]....
        /*00e4*/ 	.word	0x00001dc0


	//   ....[11]....
        /*00e8*/ 	.word	0x00001e40


	//   ....[12]....
        /*00ec*/ 	.word	0x00001e90


	//   ....[13]....
        /*00f0*/ 	.word	0x00001ed0


	//   ....[14]....
        /*00f4*/ 	.word	0x00001f00


	//----- nvinfo : EIATTR_VRC_CTA_INIT_COUNT
	.align		4
.L_170:
        /*00f8*/ 	.byte	0x02, 0x4a
	.zero		1
	.zero		1


	//----- nvinfo : EIATTR_EXIT_INSTR_OFFSETS
	.align		4
        /*00fc*/ 	.byte	0x04, 0x1c
        /*00fe*/ 	.short	(.L_172 - .L_171)


	//   ....[0]....
.L_171:
        /*0100*/ 	.word	0x000000a0


	//   ....[1]....
        /*0104*/ 	.word	0x000000e0


	//   ....[2]....
        /*0108*/ 	.word	0x00002040


	//   ....[3]....
        /*010c*/ 	.word	0x00002090


	//----- nvinfo : EIATTR_MAX_THREADS
	.align		4
.L_172:
        /*0110*/ 	.byte	0x04, 0x05
        /*0112*/ 	.short	(.L_174 - .L_173)
.L_173:
        /*0114*/ 	.word	0x00000100
        /*0118*/ 	.word	0x00000001
        /*011c*/ 	.word	0x00000001


	//----- nvinfo : EIATTR_CRS_STACK_SIZE
	.align		4
.L_174:
        /*0120*/ 	.byte	0x04, 0x1e
        /*0122*/ 	.short	(.L_176 - .L_175)
.L_175:
        /*0124*/ 	.word	0x00000000


	//----- nvinfo : EIATTR_CBANK_PARAM_SIZE
	.align		4
.L_176:
        /*0128*/ 	.byte	0x03, 0x19
        /*012a*/ 	.short	0x0021


	//----- nvinfo : EIATTR_PARAM_CBANK
	.align		4
        /*012c*/ 	.byte	0x04, 0x0a
        /*012e*/ 	.short	(.L_178 - .L_177)
	.align		4
.L_177:
        /*0130*/ 	.word	index@(.nv.constant0._ZN3cub18CUB_300001_SM_10006detail6reduce28DeviceReduceSingleTileKernelINS2_10policy_hubIfyN4cuda3std3__44plusIfEEE10Policy1000EN6thrust24THRUST_300001_SM_1000_NS10device_ptrIfEEPfyS9_ffNS7_10__identityEEEvT0_T1_T2_T3_T4_T6_)
        /*0134*/ 	.short	0x0380
        /*0136*/ 	.short	0x0021


	//----- nvinfo : EIATTR_SW_WAR
	.align		4
.L_178:
        /*0138*/ 	.byte	0x04, 0x36
        /*013a*/ 	.short	(.L_180 - .L_179)
.L_179:
        /*013c*/ 	.word	0x00000008
.L_180:


//--------------------- .nv.info._ZN3cub18CUB_300001_SM_10006detail6reduce28DeviceReduceSingleTileKernelINS2_10policy_hubIfjN4cuda3std3__44plusIfEEE10Policy1000EPfSC_iS9_ffNS7_10__identityEEEvT0_T1_T2_T3_T4_T6_ --------------------------
	.section	.nv.info._ZN3cub18CUB_300001_SM_10006detail6reduce28DeviceReduceSingleTileKernelINS2_10policy_hubIfjN4cuda3std3__44plusIfEEE10Policy1000EPfSC_iS9_ffNS7_10__identityEEEvT0_T1_T2_T3_T4_T6_,"",@"SHT_CUDA_INFO"
	.sectionflags	@""
	.align	4


	//----- nvinfo : EIATTR_CUDA_API_VERSION
	.align		4
        /*0000*/ 	.byte	0x04, 0x37
        /*0002*/ 	.short	(.L_182 - .L_181)
.L_181:
        /*0004*/ 	.word	0x00000082


	//----- nvinfo : EIATTR_KPARAM_INFO
	.align		4
.L_182:
        /*0008*/ 	.byte	0x04, 0x17
        /*000a*/ 	.short	(.L_184 - .L_183)
.L_183:
        /*000c*/ 	.word	0x00000000
        /*0010*/ 	.short	0x0005
        /*0012*/ 	.short	0x001c
        /*0014*/ 	.byte	0x00, 0xf0, 0x05, 0x00


	//----- nvinfo : EIATTR_KPARAM_INFO
	.align		4
.L_184:
        /*0018*/ 	.byte	0x04, 0x17
        /*001a*/ 	.short	(.L_186 - .L_185)
.L_185:
        /*001c*/ 	.word	0x00000000
        /*0020*/ 	.short	0x0004
        /*0022*/ 	.short	0x0018
        /*0024*/ 	.byte	0x00, 0xf0, 0x11, 0x00


	//----- nvinfo : EIATTR_KPARAM_INFO
	.align		4
.L_186:
        /*0028*/ 	.byte	0x04, 0x17
        /*002a*/ 	.short	(.L_188 - .L_187)
.L_187:
        /*002c*/ 	.word	0x00000000
        /*0030*/ 	.short	0x0003
        /*0032*/ 	.short	0x0014
        /*0034*/ 	.byte	0x00, 0xf0, 0x05, 0x00


	//----- nvinfo : EIATTR_KPARAM_INFO
	.align		4
.L_188:
        /*0038*/ 	.byte	0x04, 0x17
        /*003a*/ 	.short	(.L_190 - .L_189)
.L_189:
        /*003c*/ 	.word	0x00000000
        /*0040*/ 	.short	0x0002
        /*0042*/ 	.short	0x0010
        /*0044*/ 	.byte	0x00, 0xf0, 0x11, 0x00


	//----- nvinfo : EIATTR_KPARAM_INFO
	.align		4
.L_190:
        /*0048*/ 	.byte	0x04, 0x17
        /*004a*/ 	.short	(.L_192 - .L_191)
.L_191:
        /*004c*/ 	.word	0x00000000
        /*0050*/ 	.short	0x0001
        /*0052*/ 	.short	0x0008
        /*0054*/ 	.byte	0x00, 0xf5, 0x21, 0x00


	//----- nvinfo : EIATTR_KPARAM_INFO
	.align		4
.L_192:
        /*0058*/ 	.byte	0x04, 0x17
        /*005a*/ 	.short	(.L_194 - .L_193)
.L_193:
        /*005c*/ 	.word	0x00000000
        /*0060*/ 	.short	0x0000
        /*0062*/ 	.short	0x0000
        /*0064*/ 	.byte	0x00, 0xf5, 0x21, 0x00


	//----- nvinfo : EIATTR_SPARSE_MMA_MASK
	.align		4
.L_194:
        /*0068*/ 	.byte	0x03, 0x50
        /*006a*/ 	.short	0x0000


	//----- nvinfo : EIATTR_MAXREG_COUNT
	.align		4
        /*006c*/ 	.byte	0x03, 0x1b
        /*006e*/ 	.short	0x0080


	//----- nvinfo : EIATTR_NUM_BARRIERS
	.align		4
        /*0070*/ 	.byte	0x02, 0x4c
        /*0072*/ 	.byte	0x01
	.zero		1


	//----- nvinfo : EIATTR_MERCURY_ISA_VERSION
	.align		4
        /*0074*/ 	.byte	0x03, 0x5f
        /*0076*/ 	.short	0x0101


	//----- nvinfo : EIATTR_UNUSED_LOAD_BYTE_OFFSET
	.align		4
        /*0078*/ 	.byte	0x04, 0x44
        /*007a*/ 	.short	(.L_196 - .L_195)


	//   ....[0]....
.L_195:
        /*007c*/ 	.word	0x00000b70
        /*0080*/ 	.word	0x0000fff0


	//   ....[1]....
        /*0084*/ 	.word	0x00000f80
        /*0088*/ 	.word	0x0000fff0


	//   ....[2]....
        /*008c*/ 	.word	0x00002010
        /*0090*/ 	.word	0x0000fff0


	//   ....[3]....
        /*0094*/ 	.word	0x00002bb0
        /*0098*/ 	.word	0x0000fff0


	//   ....[4]....
        /*009c*/ 	.word	0x00002fc0
        /*00a0*/ 	.word	0x0000fff0


	//   ....[5]....
        /*00a4*/ 	.word	0x00004140
        /*00a8*/ 	.word	0x0000fff0


	//----- nvinfo : EIATTR_COOP_GROUP_MASK_REGIDS
	.align		4
.L_196:
        /*00ac*/ 	.byte	0x04, 0x29
        /*00ae*/ 	.short	(.L_198 - .L_197)


	//   ....[0]....
.L_197:
        /*00b0*/ 	.word	0xffffffff


	//   ....[1]....
        /*00b4*/ 	.word	0xffffffff


	//   ....[2]....
        /*00b8*/ 	.word	0xffffffff


	//   ....[3]....
        /*00bc*/ 	.word	0xffffffff


	//   ....[4]....
        /*00c0*/ 	.word	0xffffffff


	//   ....[5]....
        /*00c4*/ 	.word	0xffffffff


	//   ....[6]....
        /*00c8*/ 	.word	0xffffffff


	//   ....[7]....
        /*00cc*/ 	.word	0xffffffff


	//   ....[8]....
        /*00d0*/ 	.word	0xffffffff


	//   ....[9]....
        /*00d4*/ 	.word	0xffffffff


	//   ....[10]....
        /*00d8*/ 	.word	0xffffffff


	//   ....[11]....
        /*00dc*/ 	.word	0xffffffff


	//   ....[12]....
        /*00e0*/ 	.word	0xffffffff


	//   ....[13]....
        /*00e4*/ 	.word	0xffffffff


	//   ....[14]....
        /*00e8*/ 	.word	0xffffffff


	//   ....[15]....
        /*00ec*/ 	.word	0xffffffff


	//   ....[16]....
        /*00f0*/ 	.word	0xffffffff


	//   ....[17]....
        /*00f4*/ 	.word	0xffffffff


	//   ....[18]....
        /*00f8*/ 	.word	0xffffffff


	//   ....[19]....
        /*00fc*/ 	.word	0xffffffff


	//   ....[20]....
        /*0100*/ 	.word	0xffffffff


	//   ....[21]....
        /*0104*/ 	.word	0xffffffff


	//   ....[22]....
        /*0108*/ 	.word	0xffffffff


	//   ....[23]....
        /*010c*/ 	.word	0xffffffff


	//   ....[24]....
        /*0110*/ 	.word	0xffffffff


	//   ....[25]....
        /*0114*/ 	.word	0xffffffff


	//   ....[26]....
        /*0118*/ 	.word	0xffffffff


	//   ....[27]....
        /*011c*/ 	.word	0xffffffff


	//   ....[28]....
        /*0120*/ 	.word	0xffffffff


	//   ....[29]....
        /*0124*/ 	.word	0xffffffff


	//----- nvinfo : EIATTR_COOP_GROUP_INSTR_OFFSETS
	.align		4
.L_198:
        /*0128*/ 	.byte	0x04, 0x28
        /*012a*/ 	.short	(.L_200 - .L_199)


	//   ....[0]....
.L_199:
        /*012c*/ 	.word	0x00000980


	//   ....[1]....
        /*0130*/ 	.word	0x000009e0


	//   ....[2]....
        /*0134*/ 	.word	0x00000a50


	//   ....[3]....
        /*0138*/ 	.word	0x00000aa0


	//   ....[4]....
        /*013c*/ 	.word	0x00000ad0


	//   ....[5]....
        /*0140*/ 	.word	0x00000d20


	//   ....[6]....
        /*0144*/ 	.word	0x00000db0


	//   ....[7]....
        /*0148*/ 	.word	0x00000df0


	//   ....[8]....
        /*014c*/ 	.word	0x00000e40


	//   ....[9]....
        /*0150*/ 	.word	0x00000e80


	//   ....[10]....
        /*0154*/ 	.word	0x00001e30


	//   ....[11]....
        /*0158*/ 	.word	0x00001eb0


	//   ....[12]....
        /*015c*/ 	.word	0x00001f00


	//   ....[13]....
        /*0160*/ 	.word	0x00001f40


	//   ....[14]....
        /*0164*/ 	.word	0x00001f70


	//   ....[15]....
        /*0168*/ 	.word	0x000029c0


	//   ....[16]....
        /*016c*/ 	.word	0x00002a20


	//   ....[17]....
        /*0170*/ 	.word	0x00002a90


	//   ....[18]....
        /*0174*/ 	.word	0x00002ae0


	//   ....[19]....
        /*0178*/ 	.word	0x00002b10


	//   ....[20]....
        /*017c*/ 	.word	0x00002d60


	//   ....[21]....
        /*0180*/ 	.word	0x00002de0


	//   ....[22]....
        /*0184*/ 	.word	0x00002e20


	//   ....[23]....
        /*0188*/ 	.word	0x00002e60


	//   ....[24]....
        /*018c*/ 	.word	0x00002ec0


	//   ....[25]....
        /*0190*/ 	.word	0x00003f60


	//   ....[26]....
        /*0194*/ 	.word	0x00003fe0


	//   ....[27]....
        /*0198*/ 	.word	0x00004030


	//   ....[28]....
        /*019c*/ 	.word	0x00004070


	//   ....[29]....
        /*01a0*/ 	.word	0x000040a0


	//----- nvinfo : EIATTR_VRC_CTA_INIT_COUNT
	.align		4
.L_200:
        /*01a4*/ 	.byte	0x02, 0x4a
	.zero		1
	.zero		1


	//----- nvinfo : EIATTR_EXIT_INSTR_OFFSETS
	.align		4
        /*01a8*/ 	.byte	0x04, 0x1c
        /*01aa*/ 	.short	(.L_202 - .L_201)


	//   ....[0]....
.L_201:
        /*01ac*/ 	.word	0x00000080


	//   ....[1]....
        /*01b0*/ 	.word	0x000000c0


	//   ....[2]....
        /*01b4*/ 	.word	0x00004280


	//   ....[3]....
        /*01b8*/ 	.word	0x000042d0


	//----- nvinfo : EIATTR_MAX_THREADS
	.align		4
.L_202:
        /*01bc*/ 	.byte	0x04, 0x05
        /*01be*/ 	.short	(.L_204 - .L_203)
.L_203:
        /*01c0*/ 	.word	0x00000200
        /*01c4*/ 	.word	0x00000001
        /*01c8*/ 	.word	0x00000001


	//----- nvinfo : EIATTR_CRS_STACK_SIZE
	.align		4
.L_204:
        /*01cc*/ 	.byte	0x04, 0x1e
        /*01ce*/ 	.short	(.L_206 - .L_205)
.L_205:
        /*01d0*/ 	.word	0x00000000


	//----- nvinfo : EIATTR_CBANK_PARAM_SIZE
	.align		4
.L_206:
        /*01d4*/ 	.byte	0x03, 0x19
        /*01d6*/ 	.short	0x001d


	//----- nvinfo : EIATTR_PARAM_CBANK
	.align		4
        /*01d8*/ 	.byte	0x04, 0x0a
        /*01da*/ 	.short	(.L_208 - .L_207)
	.align		4
.L_207:
        /*01dc*/ 	.word	index@(.nv.constant0._ZN3cub18CUB_300001_SM_10006detail6reduce28DeviceReduceSingleTileKernelINS2_10policy_hubIfjN4cuda3std3__44plusIfEEE10Policy1000EPfSC_iS9_ffNS7_10__identityEEEvT0_T1_T2_T3_T4_T6_)
        /*01e0*/ 	.short	0x0380
        /*01e2*/ 	.short	0x001d


	//----- nvinfo : EIATTR_SW_WAR
	.align		4
.L_208:
        /*01e4*/ 	.byte	0x04, 0x36
        /*01e6*/ 	.short	(.L_210 - .L_209)
.L_209:
        /*01e8*/ 	.word	0x00000008
.L_210:


//--------------------- .nv.info._ZN3cub18CUB_300001_SM_10006detail6reduce18DeviceReduceKernelINS2_10policy_hubIfjN4cuda3std3__44plusIfEEE10Policy1000EN6thrust24THRUST_300001_SM_1000_NS10device_ptrIfEEjS9_fNS7_10__identityEEEvT0_PT3_T1_NS0_13GridEvenShareISK_EET2_T4_ --------------------------
	.section	.nv.info._ZN3cub18CUB_300001_SM_10006detail6reduce18DeviceReduceKernelINS2_10policy_hubIfjN4cuda3std3__44plusIfEEE10Policy1000EN6thrust24THRUST_300001_SM_1000_NS10device_ptrIfEEjS9_fNS7_10__identityEEEvT0_PT3_T1_NS0_13GridEvenShareISK_EET2_T4_,"",@"SHT_CUDA_INFO"
	.sectionflags	@""
	.align	4


	//----- nvinfo : EIATTR_CUDA_API_VERSION
	.align		4
        /*0000*/ 	.byte	0x04, 0x37
        /*0002*/ 	.short	(.L_212 - .L_211)
.L_211:
        /*0004*/ 	.word	0x00000082


	//----- nvinfo : EIATTR_KPARAM_INFO
	.align		4
.L_212:
        /*0008*/ 	.byte	0x04, 0x17
        /*000a*/ 	.short	(.L_214 - .L_213)
.L_213:
        /*000c*/ 	.word	0x00000000
        /*0010*/ 	.short	0x0005
        /*0012*/ 	.short	0x003d
        /*0014*/ 	.byte	0x00, 0xf0, 0x05, 0x00


	//----- nvinfo : EIATTR_KPARAM_INFO
	.align		4
.L_214:
        /*0018*/ 	.byte	0x04, 0x17
        /*001a*/ 	.short	(.L_216 - .L_215)
.L_215:
        /*001c*/ 	.word	0x00000000
        /*0020*/ 	.short	0x0004
        /*0022*/ 	.short	0x003c
        /*0024*/ 	.byte	0x00, 0xf0, 0x05, 0x00


	//----- nvinfo : EIATTR_KPARAM_INFO
	.align		4
.L_216:
        /*0028*/ 	.byte	0x04, 0x17
        /*002a*/ 	.short	(.L_218 - .L_217)
.L_217:
        /*002c*/ 	.word	0x00000000
        /*0030*/ 	.short	0x0003
        /*0032*/ 	.short	0x0014
        /*0034*/ 	.byte	0x00, 0xf0, 0xa1, 0x00


	//----- nvinfo : EIATTR_KPARAM_INFO
	.align		4
.L_218:
        /*0038*/ 	.byte	0x04, 0x17
        /*003a*/ 	.short	(.L_220 - .L_219)
.L_219:
        /*003c*/ 	.word	0x00000000
        /*0040*/ 	.short	0x0002
        /*0042*/ 	.short	0x0010
        /*0044*/ 	.byte	0x00, 0xf0, 0x11, 0x00


	//----- nvinfo : EIATTR_KPARAM_INFO
	.align		4
.L_220:
        /*0048*/ 	.byte	0x04, 0x17
        /*004a*/ 	.short	(.L_222 - .L_221)
.L_221:
        /*004c*/ 	.word	0x00000000
        /*0050*/ 	.short	0x0001
        /*0052*/ 	.short	0x0008
        /*0054*/ 	.byte	0x00, 0xf5, 0x21, 0x00


	//----- nvinfo : EIATTR_KPARAM_INFO
	.align		4
.L_222:
        /*0058*/ 	.byte	0x04, 0x17
        /*005a*/ 	.short	(.L_224 - .L_223)
.L_223:
        /*005c*/ 	.word	0x00000000
        /*0060*/ 	.short	0x0000
        /*0062*/ 	.short	0x0000
        /*0064*/ 	.byte	0x00, 0xf0, 0x21, 0x00


	//----- nvinfo : EIATTR_SPARSE_MMA_MASK
	.align		4
.L_224:
        /*0068*/ 	.byte	0x03, 0x50
        /*006a*/ 	.short	0x0000


	//----- nvinfo : EIATTR_MAXREG_COUNT
	.align		4
        /*006c*/ 	.byte	0x03, 0x1b
        /*006e*/ 	.short	0x0080


	//----- nvinfo : EIATTR_NUM_BARRIERS
	.align		4
        /*0070*/ 	.byte	0x02, 0x4c
        /*0072*/ 	.byte	0x01
	.zero		1


	//----- nvinfo : EIATTR_MERCURY_ISA_VERSION
	.align		4
        /*0074*/ 	.byte	0x03, 0x5f
        /*0076*/ 	.short	0x0101


	//----- nvinfo : EIATTR_UNUSED_LOAD_BYTE_OFFSET
	.align		4
        /*0078*/ 	.byte	0x04, 0x44
        /*007a*/ 	.short	(.L_226 - .L_225)


	//   ....[0]....
.L_225:
        /*007c*/ 	.word	0x00000de0
        /*0080*/ 	.word	0x0000fff0


	//   ....[1]....
        /*0084*/ 	.word	0x000011f0
        /*0088*/ 	.word	0x0000fff0


	//   ....[2]....
        /*008c*/ 	.word	0x000026b0
        /*0090*/ 	.word	0x0000fff0


	//----- nvinfo : EIATTR_COOP_GROUP_MASK_REGIDS
	.align		4
.L_226:
        /*0094*/ 	.byte	0x04, 0x29
        /*0096*/ 	.short	(.L_228 - .L_227)


	//   ....[0]....
.L_227:
        /*0098*/ 	.word	0xffffffff


	//   ....[1]....
        /*009c*/ 	.word	0xffffffff


	//   ....[2]....
        /*00a0*/ 	.word	0xffffffff


	//   ....[3]....
        /*00a4*/ 	.word	0xffffffff


	//   ....[4]....
        /*00a8*/ 	.word	0xffffffff


	//   ....[5]....
        /*00ac*/ 	.word	0xffffffff


	//   ....[6]....
        /*00b0*/ 	.word	0xffffffff


	//   ....[7]....
        /*00b4*/ 	.word	0xffffffff


	//   ....[8]....
        /*00b8*/ 	.word	0xffffffff


	//   ....[9]....
        /*00bc*/ 	.word	0xffffffff


	//   ....[10]....
        /*00c0*/ 	.word	0xffffffff


	//   ....[11]....
        /*00c4*/ 	.word	0xffffffff


	//   ....[12]....
        /*00c8*/ 	.word	0xffffffff


	//   ....[13]....
        /*00cc*/ 	.word	0xffffffff


	//   ....[14]....
        /*00d0*/ 	.word	0xffffffff


	//----- nvinfo : EIATTR_COOP_GROUP_INSTR_OFFSETS
	.align		4
.L_228:
        /*00d4*/ 	.byte	0x04, 0x28
        /*00d6*/ 	.short	(.L_230 - .L_229)


	//   ....[0]....
.L_229:
        /*00d8*/ 	.word	0x00000bf0


	//   ....[1]....
        /*00dc*/ 	.word	0x00000c50


	//   ....[2]....
        /*00e0*/ 	.word	0x00000cc0


	//   ....[3]....
        /*00e4*/ 	.word	0x00000d10


	//   ....[4]....
        /*00e8*/ 	.word	0x00000d40


	//   ....[5]....
        /*00ec*/ 	.word	0x00000f90


	//   ....[6]....
        /*00f0*/ 	.word	0x00001020


	//   ....[7]....
        /*00f4*/ 	.word	0x00001070


	//   ....[8]....
        /*00f8*/ 	.word	0x000010b0


	//   ....[9]....
        /*00fc*/ 	.word	0x000010f0


	//   ....[10]....
        /*0100*/ 	.word	0x000024c0


	//   ....[11]....
        /*0104*/ 	.word	0x00002550


	//   ....[12]....
        /*0108*/ 	.word	0x000025a0


	//   ....[13]....
        /*010c*/ 	.word	0x000025e0


	//   ....[14]....
        /*0110*/ 	.word	0x00002610


	//----- nvinfo : EIATTR_VRC_CTA_INIT_COUNT
	.align		4
.L_230:
        /*0114*/ 	.byte	0x02, 0x4a
	.zero		1
	.zero		1


	//----- nvinfo : EIATTR_EXIT_INSTR_OFFSETS
	.align		4
        /*0118*/ 	.byte	0x04, 0x1c
        /*011a*/ 	.short	(.L_232 - .L_231)


	//   ....[0]....
.L_231:
        /*011c*/ 	.word	0x000027f0


	//   ....[1]....
        /*0120*/ 	.word	0x00002830


	//----- nvinfo : EIATTR_MAX_THREADS
	.align		4
.L_232:
        /*0124*/ 	.byte	0x04, 0x05
        /*0126*/ 	.short	(.L_234 - .L_233)
.L_233:
        /*0128*/ 	.word	0x00000200
        /*012c*/ 	.word	0x00000001
        /*0130*/ 	.word	0x00000001


	//----- nvinfo : EIATTR_CRS_STACK_SIZE
	.align		4
.L_234:
        /*0134*/ 	.byte	0x04, 0x1e
        /*0136*/ 	.short	(.L_236 - .L_235)
.L_235:
        /*0138*/ 	.word	0x00000000


	//----- nvinfo : EIATTR_CBANK_PARAM_SIZE
	.align		4
.L_236:
        /*013c*/ 	.byte	0x03, 0x19
        /*013e*/ 	.short	0x003e


	//----- nvinfo : EIATTR_PARAM_CBANK
	.align		4
        /*0140*/ 	.byte	0x04, 0x0a
        /*0142*/ 	.short	(.L_238 - .L_237)
	.align		4
.L_237:
        /*0144*/ 	.word	index@(.nv.constant0._ZN3cub18CUB_300001_SM_10006detail6reduce18DeviceReduceKernelINS2_10policy_hubIfjN4cuda3std3__44plusIfEEE10Policy1000EN6thrust24THRUST_300001_SM_1000_NS10device_ptrIfEEjS9_fNS7_10__identityEEEvT0_PT3_T1_NS0_13GridEvenShareISK_EET2_T4_)
        /*0148*/ 	.short	0x0380
        /*014a*/ 	.short	0x003e


	//----- nvinfo : EIATTR_SW_WAR
	.align		4
.L_238:
        /*014c*/ 	.byte	0x04, 0x36
        /*014e*/ 	.short	(.L_240 - .L_239)
.L_239:
        /*0150*/ 	.word	0x00000008
.L_240:


//--------------------- .nv.info._ZN3cub18CUB_300001_SM_10006detail6reduce28DeviceReduceSingleTileKernelINS2_10policy_hubIfjN4cuda3std3__44plusIfEEE10Policy1000EN6thrust24THRUST_300001_SM_1000_NS10device_ptrIfEEPfjS9_ffNS7_10__identityEEEvT0_T1_T2_T3_T4_T6_ --------------------------
	.section	.nv.info._ZN3cub18CUB_300001_SM_10006detail6reduce28DeviceReduceSingleTileKernelINS2_10policy_hubIfjN4cuda3std3__44plusIfEEE10Policy1000EN6thrust24THRUST_300001_SM_1000_NS10device_ptrIfEEPfjS9_ffNS7_10__identityEEEvT0_T1_T2_T3_T4_T6_,"",@"SHT_CUDA_INFO"
	.sectionflags	@""
	.align	4


	//----- nvinfo : EIATTR_CUDA_API_VERSION
	.align		4
        /*0000*/ 	.byte	0x04, 0x37
        /*0002*/ 	.short	(.L_242 - .L_241)
.L_241:
        /*0004*/ 	.word	0x00000082


	//----- nvinfo : EIATTR_KPARAM_INFO
	.align		4
.L_242:
        /*0008*/ 	.byte	0x04, 0x17
        /*000a*/ 	.short	(.L_244 - .L_243)
.L_243:
        /*000c*/ 	.word	0x00000000
        /*0010*/ 	.short	0x0005
        /*0012*/ 	.short	0x001c
        /*0014*/ 	.byte	0x00, 0xf0, 0x05, 0x00


	//----- nvinfo : EIATTR_KPARAM_INFO
	.align		4
.L_244:
        /*0018*/ 	.byte	0x04, 0x17
        /*001a*/ 	.short	(.L_246 - .L_245)
.L_245:
        /*001c*/ 	.word	0x00000000
        /*0020*/ 	.short	0x0004
        /*0022*/ 	.short	0x0018
        /*0024*/ 	.byte	0x00, 0xf0, 0x11, 0x00


	//----- nvinfo : EIATTR_KPARAM_INFO
	.align		4
.L_246:
        /*0028*/ 	.byte	0x04, 0x17
        /*002a*/ 	.short	(.L_248 - .L_247)
.L_247:
        /*002c*/ 	.word	0x00000000
        /*0030*/ 	.short	0x0003
        /*0032*/ 	.short	0x0014
        /*0034*/ 	.byte	0x00, 0xf0, 0x05, 0x00


	//----- nvinfo : EIATTR_KPARAM_INFO
	.align		4
.L_248:
        /*0038*/ 	.byte	0x04, 0x17
        /*003a*/ 	.short	(.L_250 - .L_249)
.L_249:
        /*003c*/ 	.word	0x00000000
        /*0040*/ 	.short	0x0002
        /*0042*/ 	.short	0x0010
        /*0044*/ 	.byte	0x00, 0xf0, 0x11, 0x00


	//----- nvinfo : EIATTR_KPARAM_INFO
	.align		4
.L_250:
        /*0048*/ 	.byte	0x04, 0x17
        /*004a*/ 	.short	(.L_252 - .L_251)
.L_251:
        /*004c*/ 	.word	0x00000000
        /*0050*/ 	.short	0x0001
        /*0052*/ 	.short	0x0008
        /*0054*/ 	.byte	0x00, 0xf5, 0x21, 0x00


	//----- nvinfo : EIATTR_KPARAM_INFO
	.align		4
.L_252:
        /*0058*/ 	.byte	0x04, 0x17
        /*005a*/ 	.short	(.L_254 - .L_253)
.L_253:
        /*005c*/ 	.word	0x00000000
        /*0060*/ 	.short	0x0000
        /*0062*/ 	.short	0x0000
        /*0064*/ 	.byte	0x00, 0xf0, 0x21, 0x00


	//----- nvinfo : EIATTR_SPARSE_MMA_MASK
	.align		4
.L_254:
        /*0068*/ 	.byte	0x03, 0x50
        /*006a*/ 	.short	0x0000


	//----- nvinfo : EIATTR_MAXREG_COUNT
	.align		4
        /*006c*/ 	.byte	0x03, 0x1b
        /*006e*/ 	.short	0x0080


	//----- nvinfo : EIATTR_NUM_BARRIERS
	.align		4
        /*0070*/ 	.byte	0x02, 0x4c
        /*0072*/ 	.byte	0x01
	.zero		1


	//----- nvinfo : EIATTR_MERCURY_ISA_VERSION
	.align		4
        /*0074*/ 	.byte	0x03, 0x5f
        /*0076*/ 	.short	0x0101


	//----- nvinfo : EIATTR_UNUSED_LOAD_BYTE_OFFSET
	.align		4
        /*0078*/ 	.byte	0x04, 0x44
        /*007a*/ 	.short	(.L_256 - .L_255)


	//   ....[0]....
.L_255:
        /*007c*/ 	.word	0x00000b00
        /*0080*/ 	.word	0x0000fff0


	//   ....[1]....
        /*0084*/ 	.word	0x00000f10
        /*0088*/ 	.word	0x0000fff0


	//   ....[2]....
        /*008c*/ 	.word	0x00002270
        /*0090*/ 	.word	0x0000fff0


	//----- nvinfo : EIATTR_COOP_GROUP_MASK_REGIDS
	.align		4
.L_256:
        /*0094*/ 	.byte	0x04, 0x29
        /*0096*/ 	.short	(.L_258 - .L_257)


	//   ....[0]....
.L_257:
        /*0098*/ 	.word	0xffffffff


	//   ....[1]....
        /*009c*/ 	.word	0xffffffff


	//   ....[2]....
        /*00a0*/ 	.word	0xffffffff


	//   ....[3]....
        /*00a4*/ 	.word	0xffffffff


	//   ....[4]....
        /*00a8*/ 	.word	0xffffffff


	//   ....[5]....
        /*00ac*/ 	.word	0xffffffff


	//   ....[6]....
        /*00b0*/ 	.word	0xffffffff


	//   ....[7]....
        /*00b4*/ 	.word	0xffffffff


	//   ....[8]....
        /*00b8*/ 	.word	0xffffffff


	//   ....[9]....
        /*00bc*/ 	.word	0xffffffff


	//   ....[10]....
        /*00c0*/ 	.word	0xffffffff


	//   ....[11]....
        /*00c4*/ 	.word	0xffffffff


	//   ....[12]....
        /*00c8*/ 	.word	0xffffffff


	//   ....[13]....
        /*00cc*/ 	.word	0xffffffff


	//   ....[14]....
        /*00d0*/ 	.word	0xffffffff


	//----- nvinfo : EIATTR_COOP_GROUP_INSTR_OFFSETS
	.align		4
.L_258:
        /*00d4*/ 	.byte	0x04, 0x28
        /*00d6*/ 	.short	(.L_260 - .L_259)


	//   ....[0]....
.L_259:
        /*00d8*/ 	.word	0x00000910


	//   ....[1]....
        /*00dc*/ 	.word	0x00000970


	//   ....[2]....
        /*00e0*/ 	.word	0x000009e0


	//   ....[3]....
        /*00e4*/ 	.word	0x00000a30


	//   ....[4]....
        /*00e8*/ 	.word	0x00000a60


	//   ....[5]....
        /*00ec*/ 	.word	0x00000cb0


	//   ....[6]....
        /*00f0*/ 	.word	0x00000d40


	//   ....[7]....
        /*00f4*/ 	.word	0x00000d80


	//   ....[8]....
        /*00f8*/ 	.word	0x00000dd0


	//   ....[9]....
        /*00fc*/ 	.word	0x00000e10


	//   ....[10]....
        /*0100*/ 	.word	0x00002090


	//   ....[11]....
        /*0104*/ 	.word	0x00002110


	//   ....[12]....
        /*0108*/ 	.word	0x00002160


	//   ....[13]....
        /*010c*/ 	.word	0x000021a0


	//   ....[14]....
        /*0110*/ 	.word	0x000021d0


	//----- nvinfo : EIATTR_VRC_CTA_INIT_COUNT
	.align		4
.L_260:
        /*0114*/ 	.byte	0x02, 0x4a
	.zero		1
	.zero		1


	//----- nvinfo : EIATTR_EXIT_INSTR_OFFSETS
	.align		4
        /*0118*/ 	.byte	0x04, 0x1c
        /*011a*/ 	.short	(.L_262 - .L_261)


	//   ....[0]....
.L_261:
        /*011c*/ 	.word	0x00000080


	//   ....[1]....
        /*0120*/ 	.word	0x000000c0


	//   ....[2]....
        /*0124*/ 	.word	0x000023b0


	//   ....[3]....
        /*0128*/ 	.word	0x00002400


	//----- nvinfo : EIATTR_MAX_THREADS
	.align		4
.L_262:
        /*012c*/ 	.byte	0x04, 0x05
        /*012e*/ 	.short	(.L_264 - .L_263)
.L_263:
        /*0130*/ 	.word	0x00000200
        /*0134*/ 	.word	0x00000001
        /*0138*/ 	.word	0x00000001


	//----- nvinfo : EIATTR_CRS_STACK_SIZE
	.align		4
.L_264:
        /*013c*/ 	.byte	0x04, 0x1e
        /*013e*/ 	.short	(.L_266 - .L_265)
.L_265:
        /*0140*/ 	.word	0x00000000


	//----- nvinfo : EIATTR_CBANK_PARAM_SIZE
	.align		4
.L_266:
        /*0144*/ 	.byte	0x03, 0x19
        /*0146*/ 	.short	0x001d


	//----- nvinfo : EIATTR_PARAM_CBANK
	.align		4
        /*0148*/ 	.byte	0x04, 0x0a
        /*014a*/ 	.short	(.L_268 - .L_267)
	.align		4
.L_267:
        /*014c*/ 	.word	index@(.nv.constant0._ZN3cub18CUB_300001_SM_10006detail6reduce28DeviceReduceSingleTileKernelINS2_10policy_hubIfjN4cuda3std3__44plusIfEEE10Policy1000EN6thrust24THRUST_300001_SM_1000_NS10device_ptrIfEEPfjS9_ffNS7_10__identityEEEvT0_T1_T2_T3_T4_T6_)
        /*0150*/ 	.short	0x0380
        /*0152*/ 	.short	0x001d


	//----- nvinfo : EIATTR_SW_WAR
	.align		4
.L_268:
        /*0154*/ 	.byte	0x04, 0x36
        /*0156*/ 	.short	(.L_270 - .L_269)
.L_269:
        /*0158*/ 	.word	0x00000008
.L_270:


//--------------------- .nv.info._ZN3cub18CUB_300001_SM_10006detail11EmptyKernelIvEEvv --------------------------
	.section	.nv.info._ZN3cub18CUB_300001_SM_10006detail11EmptyKernelIvEEvv,"",@"SHT_CUDA_INFO"
	.sectionflags	@""
	.align	4


	//----- nvinfo : EIATTR_CUDA_API_VERSION
	.align		4
        /*0000*/ 	.byte	0x04, 0x37
        /*0002*/ 	.short	(.L_272 - .L_271)
.L_271:
        /*0004*/ 	.word	0x00000082


	//----- nvinfo : EIATTR_SPARSE_MMA_MASK
	.align		4
.L_272:
        /*0008*/ 	.byte	0x03, 0x50
        /*000a*/ 	.short	0x0000


	//----- nvinfo : EIATTR_MAXREG_COUNT
	.align		4
        /*000c*/ 	.byte	0x03, 0x1b
        /*000e*/ 	.short	0x00ff


	//----- nvinfo : EIATTR_MERCURY_ISA_VERSION
	.align		4
        /*0010*/ 	.byte	0x03, 0x5f
        /*0012*/ 	.short	0x0101


	//----- nvinfo : EIATTR_VRC_CTA_INIT_COUNT
	.align		4
        /*0014*/ 	.byte	0x02, 0x4a
	.zero		1
	.zero		1


	//----- nvinfo : EIATTR_EXIT_INSTR_OFFSETS
	.align		4
        /*0018*/ 	.byte	0x04, 0x1c
        /*001a*/ 	.short	(.L_274 - .L_273)


	//   ....[0]....
.L_273:
        /*001c*/ 	.word	0x00000010


	//----- nvinfo : EIATTR_SW_WAR
	.align		4
.L_274:
        /*0020*/ 	.byte	0x04, 0x36
        /*0022*/ 	.short	(.L_276 - .L_275)
.L_275:
        /*0024*/ 	.word	0x00000008
.L_276:


//--------------------- .nv.info._Z25reduction_Kernel_improvediiPfS_ --------------------------
	.section	.nv.info._Z25reduction_Kernel_improvediiPfS_,"",@"SHT_CUDA_INFO"
	.sectionflags	@""
	.align	4


	//----- nvinfo : EIATTR_CUDA_API_VERSION
	.align		4
        /*0000*/ 	.byte	0x04, 0x37
        /*0002*/ 	.short	(.L_278 - .L_277)
.L_277:
        /*0004*/ 	.word	0x00000082


	//----- nvinfo : EIATTR_KPARAM_INFO
	.align		4
.L_278:
        /*0008*/ 	.byte	0x04, 0x17
        /*000a*/ 	.short	(.L_280 - .L_279)
.L_279:
        /*000c*/ 	.word	0x00000000
        /*0010*/ 	.short	0x0003
        /*0012*/ 	.short	0x0010
        /*0014*/ 	.byte	0x00, 0xf5, 0x21, 0x00


	//----- nvinfo : EIATTR_KPARAM_INFO
	.align		4
.L_280:
        /*0018*/ 	.byte	0x04, 0x17
        /*001a*/ 	.short	(.L_282 - .L_281)
.L_281:
        /*001c*/ 	.word	0x00000000
        /*0020*/ 	.short	0x0002
        /*0022*/ 	.short	0x0008
        /*0024*/ 	.byte	0x00, 0xf5, 0x21, 0x00


	//----- nvinfo : EIATTR_KPARAM_INFO
	.align		4
.L_282:
        /*0028*/ 	.byte	0x04, 0x17
        /*002a*/ 	.short	(.L_284 - .L_283)
.L_283:
        /*002c*/ 	.word	0x00000000
        /*0030*/ 	.short	0x0001
        /*0032*/ 	.short	0x0004
        /*0034*/ 	.byte	0x00, 0xf0, 0x11, 0x00


	//----- nvinfo : EIATTR_KPARAM_INFO
	.align		4
.L_284:
        /*0038*/ 	.byte	0x04, 0x17
        /*003a*/ 	.short	(.L_286 - .L_285)
.L_285:
        /*003c*/ 	.word	0x00000000
        /*0040*/ 	.short	0x0000
        /*0042*/ 	.short	0x0000
        /*0044*/ 	.byte	0x00, 0xf0, 0x11, 0x00


	//----- nvinfo : EIATTR_SPARSE_MMA_MASK
	.align		4
.L_286:
        /*0048*/ 	.byte	0x03, 0x50
        /*004a*/ 	.short	0x0000


	//----- nvinfo : EIATTR_MAXREG_COUNT
	.align		4
        /*004c*/ 	.byte	0x03, 0x1b
        /*004e*/ 	.short	0x00ff


	//----- nvinfo : EIATTR_NUM_BARRIERS
	.align		4
        /*0050*/ 	.byte	0x02, 0x4c
        /*0052*/ 	.byte	0x01
	.zero		1


	//----- nvinfo : EIATTR_MERCURY_ISA_VERSION
	.align		4
        /*0054*/ 	.byte	0x03, 0x5f
        /*0056*/ 	.short	0x0101


	//----- nvinfo : EIATTR_VRC_CTA_INIT_COUNT
	.align		4
        /*0058*/ 	.byte	0x02, 0x4a
	.zero		1
	.zero		1


	//----- nvinfo : EIATTR_EXIT_INSTR_OFFSETS
	.align		4
        /*005c*/ 	.byte	0x04, 0x1c
        /*005e*/ 	.short	(.L_288 - .L_287)


	//   ....[0]....
.L_287:
        /*0060*/ 	.word	0x00000260


	//   ....[1]....
        /*0064*/ 	.word	0x000002e0


	//----- nvinfo : EIATTR_CBANK_PARAM_SIZE
	.align		4
.L_288:
        /*0068*/ 	.byte	0x03, 0x19
        /*006a*/ 	.short	0x0018


	//----- nvinfo : EIATTR_PARAM_CBANK
	.align		4
        /*006c*/ 	.byte	0x04, 0x0a
        /*006e*/ 	.short	(.L_290 - .L_289)
	.align		4
.L_289:
        /*0070*/ 	.word	index@(.nv.constant0._Z25reduction_Kernel_improvediiPfS_)
        /*0074*/ 	.short	0x0380
        /*0076*/ 	.short	0x0018


	//----- nvinfo : EIATTR_SW_WAR
	.align		4
.L_290:
        /*0078*/ 	.byte	0x04, 0x36
        /*007a*/ 	.short	(.L_292 - .L_291)
.L_291:
        /*007c*/ 	.word	0x00000008
.L_292:


//--------------------- .nv.info._Z16reduction_KerneliiPfS_ --------------------------
	.section	.nv.info._Z16reduction_KerneliiPfS_,"",@"SHT_CUDA_INFO"
	.sectionflags	@""
	.align	4


	//----- nvinfo : EIATTR_CUDA_API_VERSION
	.align		4
        /*0000*/ 	.byte	0x04, 0x37
        /*0002*/ 	.short	(.L_294 - .L_293)
.L_293:
        /*0004*/ 	.word	0x00000082


	//----- nvinfo : EIATTR_KPARAM_INFO
	.align		4
.L_294:
        /*0008*/ 	.byte	0x04, 0x17
        /*000a*/ 	.short	(.L_296 - .L_295)
.L_295:
        /*000c*/ 	.word	0x00000000
        /*0010*/ 	.short	0x0003
        /*0012*/ 	.short	0x0010
        /*0014*/ 	.byte	0x00, 0xf5, 0x21, 0x00


	//----- nvinfo : EIATTR_KPARAM_INFO
	.align		4
.L_296:
        /*0018*/ 	.byte	0x04, 0x17
        /*001a*/ 	.short	(.L_298 - .L_297)
.L_297:
        /*001c*/ 	.word	0x00000000
        /*0020*/ 	.short	0x0002
        /*0022*/ 	.short	0x0008
        /*0024*/ 	.byte	0x00, 0xf5, 0x21, 0x00


	//----- nvinfo : EIATTR_KPARAM_INFO
	.align		4
.L_298:
        /*0028*/ 	.byte	0x04, 0x17
        /*002a*/ 	.short	(.L_300 - .L_299)
.L_299:
        /*002c*/ 	.word	0x00000000
        /*0030*/ 	.short	0x0001
        /*0032*/ 	.short	0x0004
        /*0034*/ 	.byte	0x00, 0xf0, 0x11, 0x00


	//----- nvinfo : EIATTR_KPARAM_INFO
	.align		4
.L_300:
        /*0038*/ 	.byte	0x04, 0x17
        /*003a*/ 	.short	(.L_302 - .L_301)
.L_301:
        /*003c*/ 	.word	0x00000000
        /*0040*/ 	.short	0x0000
        /*0042*/ 	.short	0x0000
        /*0044*/ 	.byte	0x00, 0xf0, 0x11, 0x00


	//----- nvinfo : EIATTR_SPARSE_MMA_MASK
	.align		4
.L_302:
        /*0048*/ 	.byte	0x03, 0x50
        /*004a*/ 	.short	0x0000


	//----- nvinfo : EIATTR_MAXREG_COUNT
	.align		4
        /*004c*/ 	.byte	0x03, 0x1b
        /*004e*/ 	.short	0x00ff


	//----- nvinfo : EIATTR_NUM_BARRIERS
	.align		4
        /*0050*/ 	.byte	0x02, 0x4c
        /*0052*/ 	.byte	0x01
	.zero		1


	//----- nvinfo : EIATTR_MERCURY_ISA_VERSION
	.align		4
        /*0054*/ 	.byte	0x03, 0x5f
        /*0056*/ 	.short	0x0101


	//----- nvinfo : EIATTR_VRC_CTA_INIT_COUNT
	.align		4
        /*0058*/ 	.byte	0x02, 0x4a
	.zero		1
	.zero		1


	//----- nvinfo : EIATTR_EXIT_INSTR_OFFSETS
	.align		4
        /*005c*/ 	.byte	0x04, 0x1c
        /*005e*/ 	.short	(.L_304 - .L_303)


	//   ....[0]....
.L_303:
        /*0060*/ 	.word	0x00001220


	//   ....[1]....
        /*0064*/ 	.word	0x000012b0


	//----- nvinfo : EIATTR_CRS_STACK_SIZE
	.align		4
.L_304:
        /*0068*/ 	.byte	0x04, 0x1e
        /*006a*/ 	.short	(.L_306 - .L_305)
.L_305:
        /*006c*/ 	.word	0x00000000


	//----- nvinfo : EIATTR_CBANK_PARAM_SIZE
	.align		4
.L_306:
        /*0070*/ 	.byte	0x03, 0x19
        /*0072*/ 	.short	0x0018


	//----- nvinfo : EIATTR_PARAM_CBANK
	.align		4
        /*0074*/ 	.byte	0x04, 0x0a
        /*0076*/ 	.short	(.L_308 - .L_307)
	.align		4
.L_307:
        /*0078*/ 	.word	index@(.nv.constant0._Z16reduction_KerneliiPfS_)
        /*007c*/ 	.short	0x0380
        /*007e*/ 	.short	0x0018


	//----- nvinfo : EIATTR_SW_WAR
	.align		4
.L_308:
        /*0080*/ 	.byte	0x04, 0x36
        /*0082*/ 	.short	(.L_310 - .L_309)
.L_309:
        /*0084*/ 	.word	0x00000008
.L_310:


//--------------------- .nv.callgraph             --------------------------
	.section	.nv.callgraph,"",@"SHT_CUDA_CALLGRAPH"
	.align	4
	.sectionentsize	8
	.align		4
        /*0000*/ 	.word	0x00000000
	.align		4
        /*0004*/ 	.word	0xffffffff
	.align		4
        /*0008*/ 	.word	0x00000000
	.align		4
        /*000c*/ 	.word	0xfffffffe
	.align		4
        /*0010*/ 	.word	0x00000000
	.align		4
        /*0014*/ 	.word	0xfffffffd
	.align		4
        /*0018*/ 	.word	0x00000000
	.align		4
        /*001c*/ 	.word	0xfffffffc


//--------------------- .nv.constant4             --------------------------
	.section	.nv.constant4,"a",@progbits
	.align	8
	.align		8
.nv.constant4:
        /*0000*/ 	.dword	_ZN34_INTERNAL_1c334843_4_k_cu_f4b2f5304cuda3std3__45__cpo5beginE
	.align		8
        /*0008*/ 	.dword	_ZN34_INTERNAL_1c334843_4_k_cu_f4b2f5304cuda3std3__45__cpo3endE
	.align		8
        /*0010*/ 	.dword	_ZN34_INTERNAL_1c334843_4_k_cu_f4b2f5304cuda3std3__45__cpo6cbeginE
	.align		8
        /*0018*/ 	.dword	_ZN34_INTERNAL_1c334843_4_k_cu_f4b2f5304cuda3std3__45__cpo4cendE
	.align		8
        /*0020*/ 	.dword	_ZN34_INTERNAL_1c334843_4_k_cu_f4b2f5304cuda3std3__45__cpo6rbeginE
	.align		8
        /*0028*/ 	.dword	_ZN34_INTERNAL_1c334843_4_k_cu_f4b2f5304cuda3std3__45__cpo4rendE
	.align		8
        /*0030*/ 	.dword	_ZN34_INTERNAL_1c334843_4_k_cu_f4b2f5304cuda3std3__45__cpo7crbeginE
	.align		8
        /*0038*/ 	.dword	_ZN34_INTERNAL_1c334843_4_k_cu_f4b2f5304cuda3std3__45__cpo5crendE
	.align		8
        /*0040*/ 	.dword	_ZN34_INTERNAL_1c334843_4_k_cu_f4b2f5304cuda3std3__436_GLOBAL__N__1c334843_4_k_cu_f4b2f5306ignoreE
	.align		8
        /*0048*/ 	.dword	_ZN34_INTERNAL_1c334843_4_k_cu_f4b2f5304cuda3std3__419piecewise_constructE
	.align		8
        /*0050*/ 	.dword	_ZN34_INTERNAL_1c334843_4_k_cu_f4b2f5304cuda3std3__48in_placeE
	.align		8
        /*0058*/ 	.dword	_ZN34_INTERNAL_1c334843_4_k_cu_f4b2f5304cuda3std3__420unreachable_sentinelE
	.align		8
        /*0060*/ 	.dword	_ZN34_INTERNAL_1c334843_4_k_cu_f4b2f5304cuda3std3__47nulloptE
	.align		8
        /*0068*/ 	.dword	_ZN34_INTERNAL_1c334843_4_k_cu_f4b2f5304cuda3std3__48unexpectE
	.align		8
        /*0070*/ 	.dword	_ZN34_INTERNAL_1c334843_4_k_cu_f4b2f5304cuda3std6ranges3__45__cpo4swapE
	.align		8
        /*0078*/ 	.dword	_ZN34_INTERNAL_1c334843_4_k_cu_f4b2f5304cuda3std6ranges3__45__cpo9iter_moveE
	.align		8
        /*0080*/ 	.dword	_ZN34_INTERNAL_1c334843_4_k_cu_f4b2f5304cuda3std6ranges3__45__cpo5beginE
	.align		8
        /*0088*/ 	.dword	_ZN34_INTERNAL_1c334843_4_k_cu_f4b2f5304cuda3std6ranges3__45__cpo3endE
	.align		8
        /*0090*/ 	.dword	_ZN34_INTERNAL_1c334843_4_k_cu_f4b2f5304cuda3std6ranges3__45__cpo6cbeginE
	.align		8
        /*0098*/ 	.dword	_ZN34_INTERNAL_1c334843_4_k_cu_f4b2f5304cuda3std6ranges3__45__cpo4cendE
	.align		8
        /*00a0*/ 	.dword	_ZN34_INTERNAL_1c334843_4_k_cu_f4b2f5304cuda3std6ranges3__45__cpo7advanceE
	.align		8
        /*00a8*/ 	.dword	_ZN34_INTERNAL_1c334843_4_k_cu_f4b2f5304cuda3std6ranges3__45__cpo9iter_swapE
	.align		8
        /*00b0*/ 	.dword	_ZN34_INTERNAL_1c334843_4_k_cu_f4b2f5304cuda3std6ranges3__45__cpo4nextE
	.align		8
        /*00b8*/ 	.dword	_ZN34_INTERNAL_1c334843_4_k_cu_f4b2f5304cuda3std6ranges3__45__cpo4prevE
	.align		8
        /*00c0*/ 	.dword	_ZN34_INTERNAL_1c334843_4_k_cu_f4b2f5304cuda3std6ranges3__45__cpo4dataE
	.align		8
        /*00c8*/ 	.dword	_ZN34_INTERNAL_1c334843_4_k_cu_f4b2f5304cuda3std6ranges3__45__cpo5cdataE
	.align		8
        /*00d0*/ 	.dword	_ZN34_INTERNAL_1c334843_4_k_cu_f4b2f5304cuda3std6ranges3__45__cpo4sizeE
	.align		8
        /*00d8*/ 	.dword	_ZN34_INTERNAL_1c334843_4_k_cu_f4b2f5304cuda3std6ranges3__45__cpo5ssizeE
	.align		8
        /*00e0*/ 	.dword	_ZN34_INTERNAL_1c334843_4_k_cu_f4b2f5304cuda3std6ranges3__45__cpo8distanceE
	.align		8
        /*00e8*/ 	.dword	_ZN34_INTERNAL_1c334843_4_k_cu_f4b2f5306thrust24THRUST_300001_SM_1000_NS8cuda_cub3parE
	.align		8
        /*00f0*/ 	.dword	_ZN34_INTERNAL_1c334843_4_k_cu_f4b2f5306thrust24THRUST_300001_SM_1000_NS8cuda_cub10par_nosyncE
	.align		8
        /*00f8*/ 	.dword	_ZN34_INTERNAL_1c334843_4_k_cu_f4b2f5306thrust24THRUST_300001_SM_1000_NS6system6detail10sequential3seqE
	.align		8
        /*0100*/ 	.dword	_ZN34_INTERNAL_1c334843_4_k_cu_f4b2f5306thrust24THRUST_300001_SM_1000_NS12placeholders2_1E
	.align		8
        /*0108*/ 	.dword	_ZN34_INTERNAL_1c334843_4_k_cu_f4b2f5306thrust24THRUST_300001_SM_1000_NS12placeholders2_2E
	.align		8
        /*0110*/ 	.dword	_ZN34_INTERNAL_1c334843_4_k_cu_f4b2f5306thrust24THRUST_300001_SM_1000_NS12placeholders2_3E
	.align		8
        /*0118*/ 	.dword	_ZN34_INTERNAL_1c334843_4_k_cu_f4b2f5306thrust24THRUST_300001_SM_1000_NS12placeholders2_4E
	.align		8
        /*0120*/ 	.dword	_ZN34_INTERNAL_1c334843_4_k_cu_f4b2f5306thrust24THRUST_300001_SM_1000_NS12placeholders2_5E
	.align		8
        /*0128*/ 	.dword	_ZN34_INTERNAL_1c334843_4_k_cu_f4b2f5306thrust24THRUST_300001_SM_1000_NS12placeholders2_6E
	.align		8
        /*0130*/ 	.dword	_ZN34_INTERNAL_1c334843_4_k_cu_f4b2f5306thrust24THRUST_300001_SM_1000_NS12placeholders2_7E
	.align		8
        /*0138*/ 	.dword	_ZN34_INTERNAL_1c334843_4_k_cu_f4b2f5306thrust24THRUST_300001_SM_1000_NS12placeholders2_8E
	.align		8
        /*0140*/ 	.dword	_ZN34_INTERNAL_1c334843_4_k_cu_f4b2f5306thrust24THRUST_300001_SM_1000_NS12placeholders2_9E
	.align		8
        /*0148*/ 	.dword	_ZN34_INTERNAL_1c334843_4_k_cu_f4b2f5306thrust24THRUST_300001_SM_1000_NS12placeholders3_10E
	.align		8
        /*0150*/ 	.dword	_ZN34_INTERNAL_1c334843_4_k_cu_f4b2f5306thrust24THRUST_300001_SM_1000_NS3seqE


//--------------------- .text._ZN3cub18CUB_300001_SM_10006detail6reduce28DeviceReduceSingleTileKernelINS2_10policy_hubIfyN4cuda3std3__44plusIfEEE10Policy1000EPfSC_iS9_ffNS7_10__identityEEEvT0_T1_T2_T3_T4_T6_ --------------------------
	.section	.text._ZN3cub18CUB_300001_SM_10006detail6reduce28DeviceReduceSingleTileKernelINS2_10policy_hubIfyN4cuda3std3__44plusIfEEE10Policy1000EPfSC_iS9_ffNS7_10__identityEEEvT0_T1_T2_T3_T4_T6_,"ax",@progbits
	.align	128
        .global         _ZN3cub18CUB_300001_SM_10006detail6reduce28DeviceReduceSingleTileKernelINS2_10policy_hubIfyN4cuda3std3__44plusIfEEE10Policy1000EPfSC_iS9_ffNS7_10__identityEEEvT0_T1_T2_T3_T4_T6_
        .type           _ZN3cub18CUB_300001_SM_10006detail6reduce28DeviceReduceSingleTileKernelINS2_10policy_hubIfyN4cuda3std3__44plusIfEEE10Policy1000EPfSC_iS9_ffNS7_10__identityEEEvT0_T1_T2_T3_T4_T6_,@function
        .size           _ZN3cub18CUB_300001_SM_10006detail6reduce28DeviceReduceSingleTileKernelINS2_10policy_hubIfyN4cuda3std3__44plusIfEEE10Policy1000EPfSC_iS9_ffNS7_10__identityEEEvT0_T1_T2_T3_T4_T6_,(.L_x_266 - _ZN3cub18CUB_300001_SM_10006detail6reduce28DeviceReduceSingleTileKernelINS2_10policy_hubIfyN4cuda3std3__44plusIfEEE10Policy1000EPfSC_iS9_ffNS7_10__identityEEEvT0_T1_T2_T3_T4_T6_)
        .other          _ZN3cub18CUB_300001_SM_10006detail6reduce28DeviceReduceSingleTileKernelINS2_10policy_hubIfyN4cuda3std3__44plusIfEEE10Policy1000EPfSC_iS9_ffNS7_10__identityEEEvT0_T1_T2_T3_T4_T6_,@"STO_CUDA_ENTRY STV_DEFAULT"
_ZN3cub18CUB_300001_SM_10006detail6reduce28DeviceReduceSingleTileKernelINS2_10policy_hubIfyN4cuda3std3__44plusIfEEE10Policy1000EPfSC_iS9_ffNS7_10__identityEEEvT0_T1_T2_T3_T4_T6_:
.text._ZN3cub18CUB_300001_SM_10006detail6reduce28DeviceReduceSingleTileKernelINS2_10policy_hubIfyN4cuda3std3__44plusIfEEE10Policy1000EPfSC_iS9_ffNS7_10__identityEEEvT0_T1_T2_T3_T4_T6_:
[----:B------:R-:W-:Y:S01]  /*0000*/  LDC R1, c[0x0][0x37c] ;  /* 0x0000df00ff017b82 */ /* 0x000fe20000000800 */
[----:B------:R-:W0:Y:S01]  /*0010*/  LDCU UR4, c[0x0][0x390] ;  /* 0x00007200ff0477ac */ /* 0x000e220008000800 */
[----:B------:R-:W1:Y:S01]  /*0020*/  LDCU.64 UR6, c[0x0][0x358] ;  /* 0x00006b00ff0677ac */ /* 0x000e620008000a00 */
[----:B0-----:R-:W-:-:S04]  /*0030*/  MOV R20, UR4 ;  /* 0x0000000400147c02 */ /* 0x001fc80008000f00 */
[----:B------:R-:W-:-:S13]  /*0040*/  ISETP.NE.AND P0, PT, R20, RZ, PT ;  /* 0x000000ff1400720c */ /* 0x000fda0003f05270 */
[----:B-1----:R-:W-:Y:S05]  /*0050*/  @P0 BRA `(.L_x_0) ;  /* 0x00000000001c0947 */ /* 0x002fea0003800000 */
[----:B------:R-:W0:Y:S02]  /*0060*/  S2R R0, SR_TID.X ;  /* 0x0000000000007919 */ /* 0x000e240000002100 */
[----:B0-----:R-:W-:-:S13]  /*0070*/  ISETP.NE.AND P0, PT, R0, RZ, PT ;  /* 0x000000ff0000720c */ /* 0x001fda0003f05270 */
[----:B------:R-:W-:Y:S05]  /*0080*/  @P0 EXIT ;  /* 0x000000000000094d */ /* 0x000fea0003800000 */
[----:B------:R-:W0:Y:S08]  /*0090*/  LDC R5, c[0x0][0x398] ;  /* 0x0000e600ff057b82 */ /* 0x000e300000000800 */
[----:B------:R-:W0:Y:S02]  /*00a0*/  LDC.64 R2, c[0x0][0x388] ;  /* 0x0000e200ff027b82 */ /* 0x000e240000000a00 */
[----:B0-----:R-:W-:Y:S01]  /*00b0*/  STG.E desc[UR6][R2.64], R5 ;  /* 0x0000000502007986 */ /* 0x001fe2000c101906 */
[----:B------:R-:W-:Y:S05]  /*00c0*/  EXIT ;  /* 0x000000000000794d */ /* 0x000fea0003800000 */
.L_x_0:
[----:B------:R-:W0:Y:S01]  /*00d0*/  LDCU UR4, c[0x0][0x380] ;  /* 0x00007000ff0477ac */ /* 0x000e220008000800 */
[----:B------:R-:W-:Y:S01]  /*00e0*/  BSSY.RECONVERGENT B0, `(.L_x_1) ;  /* 0x00003ca000007945 */ /* 0x000fe20003800200 */
[----:B0-----:R-:W-:-:S09]  /*00f0*/  ULOP3.LUT UP0, URZ, UR4, 0xf, URZ, 0xc0, !UPT ;  /* 0x0000000f04ff7892 */ /* 0x001fd2000f80c0ff */
[----:B------:R-:W-:Y:S05]  /*0100*/  BRA.U UP0, `(.L_x_2) ;  /* 0x0000001d00607547 */ /* 0x000fea000b800000 */
[----:B------:R-:W-:-:S13]  /*0110*/  ISETP.GT.AND P0, PT, R20, 0xfff, PT ;  /* 0x00000fff1400780c */ /* 0x000fda0003f04270 */
[----:B------:R-:W-:Y:S05]  /*0120*/  @P0 BRA `(.L_x_3) ;  /* 0x0000000c00a80947 */ /* 0x000fea0003800000 */
[----:B------:R-:W0:Y:S01]  /*0130*/  S2R R9, SR_TID.X ;  /* 0x0000000000097919 */ /* 0x000e220000002100 */
[----:B------:R-:W-:Y:S01]  /*0140*/  BSSY.RECONVERGENT B1, `(.L_x_4) ;  /* 0x0000009000017945 */ /* 0x000fe20003800200 */
[----:B------:R-:W-:Y:S01]  /*0150*/  HFMA2 R0, -RZ, RZ, 0, 0 ;  /* 0x00000000ff007431 */ /* 0x000fe200000001ff */
[----:B0-----:R-:W-:Y:S02]  /*0160*/  ISETP.GE.AND P0, PT, R9, R20, PT ;  /* 0x000000140900720c */ /* 0x001fe40003f06270 */
[----:B------:R-:W-:-:S11]  /*0170*/  MOV R11, R9 ;  /* 0x00000009000b7202 */ /* 0x000fd60000000f00 */
[----:B------:R-:W-:Y:S05]  /*0180*/  @P0 BRA `(.L_x_5) ;  /* 0x0000000000100947 */ /* 0x000fea0003800000 */
[----:B------:R-:W0:Y:S02]  /*0190*/  LDC.64 R2, c[0x0][0x380] ;  /* 0x0000e000ff027b82 */ /* 0x000e240000000a00 */
[----:B0-----:R-:W-:-:S05]  /*01a0*/  IMAD.WIDE.U32 R2, R9, 0x4, R2 ;  /* 0x0000000409027825 */ /* 0x001fca00078e0002 */
[----:B------:R0:W5:Y:S01]  /*01b0*/  LDG.E.CONSTANT R0, desc[UR6][R2.64] ;  /* 0x0000000602007981 */ /* 0x000162000c1e9900 */
[----:B------:R-:W-:-:S07]  /*01c0*/  IADD3 R11, PT, PT, R9, 0x100, RZ ;  /* 0x00000100090b7810 */ /* 0x000fce0007ffe0ff */
.L_x_5:
[----:B------:R-:W-:Y:S05]  /*01d0*/  BSYNC.RECONVERGENT B1 ;  /* 0x0000000000017941 */ /* 0x000fea0003800200 */
.L_x_4:
[----:B------:R-:W-:Y:S01]  /*01e0*/  ISETP.GE.AND P0, PT, R11, R20, PT ;  /* 0x000000140b00720c */ /* 0x000fe20003f06270 */
[----:B------:R-:W-:-:S12]  /*01f0*/  BSSY.RECONVERGENT B1, `(.L_x_6) ;  /* 0x0000074000017945 */ /* 0x000fd80003800200 */
[----:B------:R-:W-:Y:S05]  /*0200*/  @P0 BRA `(.L_x_7) ;  /* 0x0000000400c80947 */ /* 0x000fea0003800000 */
[----:B0-----:R-:W-:Y:S01]  /*0210*/  LOP3.LUT R3, RZ, R11, RZ, 0x33, !PT ;  /* 0x0000000bff037212 */ /* 0x001fe200078e33ff */
[----:B------:R-:W-:Y:S03]  /*0220*/  BSSY.RECONVERGENT B2, `(.L_x_8) ;  /* 0x0000015000027945 */ /* 0x000fe60003800200 */
[----:B------:R-:W-:-:S04]  /*0230*/  IADD3 R4, PT, PT, R3, R20, RZ ;  /* 0x0000001403047210 */ /* 0x000fc80007ffe0ff */
[C---:B------:R-:W-:Y:S02]  /*0240*/  LOP3.LUT R2, R4.reuse, 0x300, RZ, 0xc0, !PT ;  /* 0x0000030004027812 */ /* 0x040fe400078ec0ff */
[----:B------:R-:W-:Y:S02]  /*0250*/  ISETP.GE.U32.AND P1, PT, R4, 0x300, PT ;  /* 0x000003000400780c */ /* 0x000fe40003f26070 */
[----:B------:R-:W-:-:S13]  /*0260*/  ISETP.NE.AND P0, PT, R2, 0x300, PT ;  /* 0x000003000200780c */ /* 0x000fda0003f05270 */
[----:B------:R-:W-:Y:S05]  /*0270*/  @!P0 BRA `(.L_x_9) ;  /* 0x00000000003c8947 */ /* 0x000fea0003800000 */
[----:B------:R-:W0:Y:S01]  /*0280*/  LDC.64 R2, c[0x0][0x380] ;  /* 0x0000e000ff027b82 */ /* 0x000e220000000a00 */
[----:B------:R-:W-:-:S04]  /*0290*/  LEA.HI R4, R4, 0x1, RZ, 0x18 ;  /* 0x0000000104047811 */ /* 0x000fc800078fc0ff */
[----:B------:R-:W-:-:S04]  /*02a0*/  LOP3.LUT R4, R4, 0x3, RZ, 0xc0, !PT ;  /* 0x0000000304047812 */ /* 0x000fc800078ec0ff */
[----:B------:R-:W-:Y:S01]  /*02b0*/  IADD3 R4, PT, PT, -R4, RZ, RZ ;  /* 0x000000ff04047210 */ /* 0x000fe20007ffe1ff */
[----:B0-----:R-:W-:-:S05]  /*02c0*/  IMAD.WIDE.U32 R2, R11, 0x4, R2 ;  /* 0x000000040b027825 */ /* 0x001fca00078e0002 */
[----:B------:R-:W-:-:S07]  /*02d0*/  MOV R5, R3 ;  /* 0x0000000300057202 */ /* 0x000fce0000000f00 */
.L_x_10:
[----:B------:R-:W-:-:S06]  /*02e0*/  MOV R3, R5 ;  /* 0x0000000500037202 */ /* 0x000fcc0000000f00 */
[----:B------:R0:W2:Y:S01]  /*02f0*/  LDG.E.CONSTANT R3, desc[UR6][R2.64] ;  /* 0x0000000602037981 */ /* 0x0000a2000c1e9900 */
[----:B------:R-:W-:Y:S01]  /*0300*/  IADD3 R4, PT, PT, R4, 0x1, RZ ;  /* 0x0000000104047810 */ /* 0x000fe20007ffe0ff */
[----:B------:R-:W-:-:S03]  /*0310*/  VIADD R11, R11, 0x100 ;  /* 0x000001000b0b7836 */ /* 0x000fc60000000000 */
[----:B------:R-:W-:Y:S02]  /*0320*/  ISETP.NE.AND P0, PT, R4, RZ, PT ;  /* 0x000000ff0400720c */ /* 0x000fe40003f05270 */
[----:B0-----:R-:W-:-:S04]  /*0330*/  IADD3 R2, P2, PT, R2, 0x400, RZ ;  /* 0x0000040002027810 */ /* 0x001fc80007f5e0ff */
[----:B------:R-:W-:Y:S01]  /*0340*/  IADD3.X R5, PT, PT, RZ, R5, RZ, P2, !PT ;  /* 0x00000005ff057210 */ /* 0x000fe200017fe4ff */
[----:B--2--5:R-:W-:-:S06]  /*0350*/  FADD R0, R3, R0 ;  /* 0x0000000003007221 */ /* 0x024fcc0000000000 */
[----:B------:R-:W-:Y:S05]  /*0360*/  @P0 BRA `(.L_x_10) ;  /* 0xfffffffc00dc0947 */ /* 0x000fea000383ffff */
.L_x_9:
[----:B------:R-:W-:Y:S05]  /*0370*/  BSYNC.RECONVERGENT B2 ;  /* 0x0000000000027941 */ /* 0x000fea0003800200 */
.L_x_8:
[----:B------:R-:W-:Y:S05]  /*0380*/  @!P1 BRA `(.L_x_7) ;  /* 0x0000000400689947 */ /* 0x000fea0003800000 */
[----:B------:R-:W-:Y:S01]  /*0390*/  IADD3 R2, PT, PT, -R11, R20, RZ ;  /* 0x000000140b027210 */ /* 0x000fe20007ffe1ff */
[----:B------:R-:W-:Y:S01]  /*03a0*/  BSSY.RECONVERGENT B2, `(.L_x_11) ;  /* 0x0000031000027945 */ /* 0x000fe20003800200 */
[----:B------:R-:W-:Y:S02]  /*03b0*/  PLOP3.LUT P0, PT, PT, PT, PT, 0x80, 0x8 ;  /* 0x000000000008781c */ /* 0x000fe40003f0f070 */
[----:B------:R-:W-:-:S13]  /*03c0*/  ISETP.GT.AND P1, PT, R2, 0xc00, PT ;  /* 0x00000c000200780c */ /* 0x000fda0003f24270 */
[----:B------:R-:W-:Y:S05]  /*03d0*/  @!P1 BRA `(.L_x_12) ;  /* 0x0000000000b49947 */ /* 0x000fea0003800000 */
[----:B------:R-:W-:Y:S02]  /*03e0*/  PLOP3.LUT P0, PT, PT, PT, PT, 0x8, 0x80 ;  /* 0x000000000080781c */ /* 0x000fe40003f0e170 */
[----:B------:R-:W-:-:S11]  /*03f0*/  IADD3 R8, PT, PT, R20, -0xc00, RZ ;  /* 0xfffff40014087810 */ /* 0x000fd60007ffe0ff */
.L_x_13:
[----:B------:R-:W0:Y:S01]  /*0400*/  LDC.64 R6, c[0x0][0x380] ;  /* 0x0000e000ff067b82 */ /* 0x000e220000000a00 */
[C---:B------:R-:W-:Y:S01]  /*0410*/  IADD3 R5, PT, PT, R11.reuse, 0x400, RZ ;  /* 0x000004000b057810 */ /* 0x040fe20007ffe0ff */
[----:B0-----:R-:W-:-:S05]  /*0420*/  IMAD.WIDE R24, R11, 0x4, R6 ;  /* 0x000000040b187825 */ /* 0x001fca00078e0206 */
[----:B------:R-:W2:Y:S04]  /*0430*/  LDG.E.CONSTANT R13, desc[UR6][R24.64] ;  /* 0x00000006180d7981 */ /* 0x000ea8000c1e9900 */
[----:B------:R-:W3:Y:S01]  /*0440*/  LDG.E.CONSTANT R10, desc[UR6][R24.64+0x400] ;  /* 0x00040006180a7981 */ /* 0x000ee2000c1e9900 */
[----:B------:R-:W-:-:S03]  /*0450*/  IMAD.WIDE R4, R5, 0x4, R6 ;  /* 0x0000000405047825 */ /* 0x000fc600078e0206 */
[----:B------:R-:W4:Y:S04]  /*0460*/  LDG.E.CONSTANT R12, desc[UR6][R24.64+0x800] ;  /* 0x00080006180c7981 */ /* 0x000f28000c1e9900 */
[----:B------:R-:W4:Y:S04]  /*0470*/  LDG.E.CONSTANT R17, desc[UR6][R24.64+0xc00] ;  /* 0x000c000618117981 */ /* 0x000f28000c1e9900 */
[----:B------:R-:W4:Y:S01]  /*0480*/  LDG.E.CONSTANT R16, desc[UR6][R4.64] ;  /* 0x0000000604107981 */ /* 0x000f22000c1e9900 */
[----:B------:R-:W-:-:S03]  /*0490*/  IADD3 R3, PT, PT, R11, 0x800, RZ ;  /* 0x000008000b037810 */ /* 0x000fc60007ffe0ff */
[----:B------:R-:W4:Y:S04]  /*04a0*/  LDG.E.CONSTANT R15, desc[UR6][R4.64+0x400] ;  /* 0x00040006040f7981 */ /* 0x000f28000c1e9900 */
[----:B------:R-:W4:Y:S01]  /*04b0*/  LDG.E.CONSTANT R14, desc[UR6][R4.64+0x800] ;  /* 0x00080006040e7981 */ /* 0x000f22000c1e9900 */
[----:B------:R-:W-:-:S03]  /*04c0*/  IMAD.WIDE R2, R3, 0x4, R6 ;  /* 0x0000000403027825 */ /* 0x000fc600078e0206 */
[----:B------:R-:W4:Y:S04]  /*04d0*/  LDG.E.CONSTANT R22, desc[UR6][R4.64+0xc00] ;  /* 0x000c000604167981 */ /* 0x000f28000c1e9900 */
[----:B------:R-:W4:Y:S01]  /*04e0*/  LDG.E.CONSTANT R21, desc[UR6][R2.64] ;  /* 0x0000000602157981 */ /* 0x000f22000c1e9900 */
[----:B------:R-:W-:-:S03]  /*04f0*/  IADD3 R23, PT, PT, R11, 0xc00, RZ ;  /* 0x00000c000b177810 */ /* 0x000fc60007ffe0ff */
[----:B------:R-:W4:Y:S04]  /*0500*/  LDG.E.CONSTANT R19, desc[UR6][R2.64+0x400] ;  /* 0x0004000602137981 */ /* 0x000f28000c1e9900 */
[----:B------:R-:W4:Y:S01]  /*0510*/  LDG.E.CONSTANT R18, desc[UR6][R2.64+0x800] ;  /* 0x0008000602127981 */ /* 0x000f22000c1e9900 */
[----:B------:R-:W-:-:S03]  /*0520*/  IMAD.WIDE R6, R23, 0x4, R6 ;  /* 0x0000000417067825 */ /* 0x000fc600078e0206 */
[----:B------:R-:W4:Y:S04]  /*0530*/  LDG.E.CONSTANT R26, desc[UR6][R2.64+0xc00] ;  /* 0x000c0006021a7981 */ /* 0x000f28000c1e9900 */
[----:B------:R-:W4:Y:S04]  /*0540*/  LDG.E.CONSTANT R25, desc[UR6][R6.64] ;  /* 0x0000000606197981 */ /* 0x000f28000c1e9900 */
[----:B------:R-:W4:Y:S04]  /*0550*/  LDG.E.CONSTANT R23, desc[UR6][R6.64+0x400] ;  /* 0x0004000606177981 */ /* 0x000f28000c1e9900 */
[----:B------:R-:W4:Y:S04]  /*0560*/  LDG.E.CONSTANT R24, desc[UR6][R6.64+0x800] ;  /* 0x0008000606187981 */ /* 0x000f28000c1e9900 */
[----:B------:R-:W4:Y:S01]  /*0570*/  LDG.E.CONSTANT R27, desc[UR6][R6.64+0xc00] ;  /* 0x000c0006061b7981 */ /* 0x000f22000c1e9900 */
[----:B------:R-:W-:-:S04]  /*0580*/  IADD3 R11, PT, PT, R11, 0x1000, RZ ;  /* 0x000010000b0b7810 */ /* 0x000fc80007ffe0ff */
[----:B------:R-:W-:Y:S01]  /*0590*/  ISETP.GE.AND P1, PT, R11, R8, PT ;  /* 0x000000080b00720c */ /* 0x000fe20003f26270 */
[----:B--2--5:R-:W-:-:S04]  /*05a0*/  FADD R13, R13, R0 ;  /* 0x000000000d0d7221 */ /* 0x024fc80000000000 */
[----:B---3--:R-:W-:-:S04]  /*05b0*/  FADD R13, R13, R10 ;  /* 0x0000000a0d0d7221 */ /* 0x008fc80000000000 */
[----:B----4-:R-:W-:-:S04]  /*05c0*/  FADD R12, R13, R12 ;  /* 0x0000000c0d0c7221 */ /* 0x010fc80000000000 */
[----:B------:R-:W-:-:S04]  /*05d0*/  FADD R17, R12, R17 ;  /* 0x000000110c117221 */ /* 0x000fc80000000000 */
        /* <DEDUP_REMOVED lines=11> */
[----:B------:R-:W-:Y:S01]  /*0690*/  FADD R0, R24, R27 ;  /* 0x0000001b18007221 */ /* 0x000fe20000000000 */
[----:B------:R-:W-:Y:S06]  /*06a0*/  @!P1 BRA `(.L_x_13) ;  /* 0xfffffffc00549947 */ /* 0x000fec000383ffff */
.L_x_12:
[----:B------:R-:W-:Y:S05]  /*06b0*/  BSYNC.RECONVERGENT B2 ;  /* 0x0000000000027941 */ /* 0x000fea0003800200 */
.L_x_11:
[----:B------:R-:W-:Y:S01]  /*06c0*/  IADD3 R2, PT, PT, -R11, R20, RZ ;  /* 0x000000140b027210 */ /* 0x000fe20007ffe1ff */
[----:B------:R-:W-:Y:S03]  /*06d0*/  BSSY.RECONVERGENT B2, `(.L_x_14) ;  /* 0x0000019000027945 */ /* 0x000fe60003800200 */
[----:B------:R-:W-:-:S13]  /*06e0*/  ISETP.GT.AND P1, PT, R2, 0x400, PT ;  /* 0x000004000200780c */ /* 0x000fda0003f24270 */
[----:B------:R-:W-:Y:S05]  /*06f0*/  @!P1 BRA `(.L_x_15) ;  /* 0x0000000000589947 */ /* 0x000fea0003800000 */
[----:B------:R-:W0:Y:S01]  /*0700*/  LDC.64 R4, c[0x0][0x380] ;  /* 0x0000e000ff047b82 */ /* 0x000e220000000a00 */
[C---:B------:R-:W-:Y:S02]  /*0710*/  VIADD R15, R11.reuse, 0x400 ;  /* 0x000004000b0f7836 */ /* 0x040fe40000000000 */
[----:B0-----:R-:W-:-:S05]  /*0720*/  IMAD.WIDE R2, R11, 0x4, R4 ;  /* 0x000000040b027825 */ /* 0x001fca00078e0204 */
[----:B------:R-:W2:Y:S04]  /*0730*/  LDG.E.CONSTANT R7, desc[UR6][R2.64] ;  /* 0x0000000602077981 */ /* 0x000ea8000c1e9900 */
[----:B------:R-:W3:Y:S01]  /*0740*/  LDG.E.CONSTANT R6, desc[UR6][R2.64+0x400] ;  /* 0x0004000602067981 */ /* 0x000ee2000c1e9900 */
[----:B------:R-:W-:-:S03]  /*0750*/  IMAD.WIDE R4, R15, 0x4, R4 ;  /* 0x000000040f047825 */ /* 0x000fc600078e0204 */
[----:B------:R-:W4:Y:S04]  /*0760*/  LDG.E.CONSTANT R13, desc[UR6][R2.64+0x800] ;  /* 0x00080006020d7981 */ /* 0x000f28000c1e9900 */
[----:B------:R-:W4:Y:S04]  /*0770*/  LDG.E.CONSTANT R15, desc[UR6][R2.64+0xc00] ;  /* 0x000c0006020f7981 */ /* 0x000f28000c1e9900 */
[----:B------:R-:W4:Y:S04]  /*0780*/  LDG.E.CONSTANT R17, desc[UR6][R4.64] ;  /* 0x0000000604117981 */ /* 0x000f28000c1e9900 */
[----:B------:R-:W4:Y:S04]  /*0790*/  LDG.E.CONSTANT R19, desc[UR6][R4.64+0x400] ;  /* 0x0004000604137981 */ /* 0x000f28000c1e9900 */
[----:B------:R-:W4:Y:S04]  /*07a0*/  LDG.E.CONSTANT R21, desc[UR6][R4.64+0x800] ;  /* 0x0008000604157981 */ /* 0x000f28000c1e9900 */
[----:B------:R-:W4:Y:S01]  /*07b0*/  LDG.E.CONSTANT R23, desc[UR6][R4.64+0xc00] ;  /* 0x000c000604177981 */ /* 0x000f22000c1e9900 */
[----:B------:R-:W-:-:S02]  /*07c0*/  PLOP3.LUT P0, PT, PT, PT, PT, 0x8, 0x80 ;  /* 0x000000000080781c */ /* 0x000fc40003f0e170 */
[----:B------:R-:W-:Y:S01]  /*07d0*/  IADD3 R11, PT, PT, R11, 0x800, RZ ;  /* 0x000008000b0b7810 */ /* 0x000fe20007ffe0ff */
[----:B--2--5:R-:W-:-:S04]  /*07e0*/  FADD R7, R0, R7 ;  /* 0x0000000700077221 */ /* 0x024fc80000000000 */
[----:B---3--:R-:W-:-:S04]  /*07f0*/  FADD R6, R7, R6 ;  /* 0x0000000607067221 */ /* 0x008fc80000000000 */
[----:B----4-:R-:W-:-:S04]  /*0800*/  FADD R6, R6, R13 ;  /* 0x0000000d06067221 */ /* 0x010fc80000000000 */
[----:B------:R-:W-:-:S04]  /*0810*/  FADD R6, R6, R15 ;  /* 0x0000000f06067221 */ /* 0x000fc80000000000 */
[----:B------:R-:W-:-:S04]  /*0820*/  FADD R6, R6, R17 ;  /* 0x0000001106067221 */ /* 0x000fc80000000000 */
[----:B------:R-:W-:-:S04]  /*0830*/  FADD R6, R6, R19 ;  /* 0x0000001306067221 */ /* 0x000fc80000000000 */
[----:B------:R-:W-:-:S04]  /*0840*/  FADD R6, R6, R21 ;  /* 0x0000001506067221 */ /* 0x000fc80000000000 */
[----:B------:R-:W-:-:S07]  /*0850*/  FADD R0, R6, R23 ;  /* 0x0000001706007221 */ /* 0x000fce0000000000 */
.L_x_15:
[----:B------:R-:W-:Y:S05]  /*0860*/  BSYNC.RECONVERGENT B2 ;  /* 0x0000000000027941 */ /* 0x000fea0003800200 */
.L_x_14:
[----:B------:R-:W-:-:S13]  /*0870*/  ISETP.LT.OR P0, PT, R11, R20, P0 ;  /* 0x000000140b00720c */ /* 0x000fda0000701670 */
[----:B------:R-:W-:Y:S05]  /*0880*/  @!P0 BRA `(.L_x_7) ;  /* 0x0000000000288947 */ /* 0x000fea0003800000 */
[----:B------:R-:W0:Y:S02]  /*0890*/  LDC.64 R2, c[0x0][0x380] ;  /* 0x0000e000ff027b82 */ /* 0x000e240000000a00 */
[----:B0-----:R-:W-:-:S05]  /*08a0*/  IMAD.WIDE R2, R11, 0x4, R2 ;  /* 0x000000040b027825 */ /* 0x001fca00078e0202 */
[----:B------:R-:W2:Y:S04]  /*08b0*/  LDG.E.CONSTANT R5, desc[UR6][R2.64] ;  /* 0x0000000602057981 */ /* 0x000ea8000c1e9900 */
[----:B------:R-:W3:Y:S04]  /*08c0*/  LDG.E.CONSTANT R4, desc[UR6][R2.64+0x400] ;  /* 0x0004000602047981 */ /* 0x000ee8000c1e9900 */
[----:B------:R-:W4:Y:S04]  /*08d0*/  LDG.E.CONSTANT R7, desc[UR6][R2.64+0x800] ;  /* 0x0008000602077981 */ /* 0x000f28000c1e9900 */
[----:B------:R-:W4:Y:S01]  /*08e0*/  LDG.E.CONSTANT R11, desc[UR6][R2.64+0xc00] ;  /* 0x000c0006020b7981 */ /* 0x000f22000c1e9900 */
[----:B--2--5:R-:W-:-:S04]  /*08f0*/  FADD R5, R0, R5 ;  /* 0x0000000500057221 */ /* 0x024fc80000000000 */
[----:B---3--:R-:W-:-:S04]  /*0900*/  FADD R4, R5, R4 ;  /* 0x0000000405047221 */ /* 0x008fc80000000000 */
[----:B----4-:R-:W-:-:S04]  /*0910*/  FADD R4, R4, R7 ;  /* 0x0000000704047221 */ /* 0x010fc80000000000 */
[----:B------:R-:W-:-:S07]  /*0920*/  FADD R0, R4, R11 ;  /* 0x0000000b04007221 */ /* 0x000fce0000000000 */
.L_x_7:
[----:B------:R-:W-:Y:S05]  /*0930*/  BSYNC.RECONVERGENT B1 ;  /* 0x0000000000017941 */ /* 0x000fea0003800200 */
.L_x_6:
[----:B------:R-:W-:Y:S02]  /*0940*/  ISETP.GE.AND P0, PT, R20, 0x100, PT ;  /* 0x000001001400780c */ /* 0x000fe40003f06270 */
[----:B-----5:R-:W-:-:S11]  /*0950*/  MOV R7, R0 ;  /* 0x0000000000077202 */ /* 0x020fd60000000f00 */
[----:B------:R-:W-:Y:S05]  /*0960*/  @!P0 BRA `(.L_x_16) ;  /* 0x0000000000ac8947 */ /* 0x000fea0003800000 */
[----:B------:R-:W1:Y:S01]  /*0970*/  S2R R6, SR_LANEID ;  /* 0x0000000000067919 */ /* 0x000e620000000000 */
[----:B------:R-:W2:Y:S02]  /*0980*/  SHFL.DOWN PT, R0, R7, 0x1, 0x1f ;  /* 0x08201f0007007f89 */ /* 0x000ea400000e0000 */
[----:B--2---:R-:W-:Y:S01]  /*0990*/  FADD R0, R0, R7 ;  /* 0x0000000700007221 */ /* 0x004fe20000000000 */
[C---:B-1----:R-:W-:Y:S02]  /*09a0*/  ISETP.GT.AND P0, PT, R6.reuse, 0x1e, PT ;  /* 0x0000001e0600780c */ /* 0x042fe40003f04270 */
[C---:B------:R-:W-:Y:S02]  /*09b0*/  ISETP.NE.AND P1, PT, R6.reuse, RZ, PT ;  /* 0x000000ff0600720c */ /* 0x040fe40003f25270 */
[----:B------:R-:W-:Y:S02]  /*09c0*/  FSEL R0, R7, R0, P0 ;  /* 0x0000000007007208 */ /* 0x000fe40000000000 */
[----:B------:R-:W-:-:S03]  /*09d0*/  ISETP.GT.AND P0, PT, R6, 0x1d, PT ;  /* 0x0000001d0600780c */ /* 0x000fc60003f04270 */
[----:B0-----:R-:W0:Y:S06]  /*09e0*/  SHFL.DOWN PT, R3, R0, 0x2, 0x1f ;  /* 0x08401f0000037f89 */ /* 0x001e2c00000e0000 */
[----:B------:R-:W1:Y:S01]  /*09f0*/  @!P1 S2R R5, SR_CgaCtaId ;  /* 0x0000000000059919 */ /* 0x000e620000008800 */
[----:B------:R-:W-:Y:S02]  /*0a00*/  @!P1 MOV R4, 0x400 ;  /* 0x0000040000049802 */ /* 0x000fe40000000f00 */
[----:B------:R-:W-:-:S04]  /*0a10*/  @!P1 SHF.R.U32.HI R2, RZ, 0x3, R9 ;  /* 0x00000003ff029819 */ /* 0x000fc80000011609 */
[----:B------:R-:W-:Y:S01]  /*0a20*/  @!P1 LOP3.LUT R2, R2, 0x7c, RZ, 0xc0, !PT ;  /* 0x0000007c02029812 */ /* 0x000fe200078ec0ff */
[----:B0-----:R-:W-:Y:S01]  /*0a30*/  @!P0 FADD R0, R0, R3 ;  /* 0x0000000300008221 */ /* 0x001fe20000000000 */
[----:B------:R-:W-:-:S04]  /*0a40*/  ISETP.GT.AND P0, PT, R6, 0x1b, PT ;  /* 0x0000001b0600780c */ /* 0x000fc80003f04270 */
[----:B------:R-:W0:Y:S01]  /*0a50*/  SHFL.DOWN PT, R3, R0, 0x4, 0x1f ;  /* 0x08801f0000037f89 */ /* 0x000e2200000e0000 */
[----:B-1----:R-:W-:-:S04]  /*0a60*/  @!P1 LEA R5, R5, R4, 0x18 ;  /* 0x0000000405059211 */ /* 0x002fc800078ec0ff */
[----:B------:R-:W-:-:S04]  /*0a70*/  @!P1 IADD3 R2, PT, PT, R2, R5, RZ ;  /* 0x0000000502029210 */ /* 0x000fc80007ffe0ff */
[----:B0-----:R-:W-:Y:S01]  /*0a80*/  @!P0 FADD R0, R0, R3 ;  /* 0x0000000300008221 */ /* 0x001fe20000000000 */
[----:B------:R-:W-:-:S04]  /*0a90*/  ISETP.GT.AND P0, PT, R6, 0x17, PT ;  /* 0x000000170600780c */ /* 0x000fc80003f04270 */
[----:B------:R-:W0:Y:S09]  /*0aa0*/  SHFL.DOWN PT, R3, R0, 0x8, 0x1f ;  /* 0x09001f0000037f89 */ /* 0x000e3200000e0000 */
[----:B0-----:R-:W-:Y:S01]  /*0ab0*/  @!P0 FADD R0, R0, R3 ;  /* 0x0000000300008221 */ /* 0x001fe20000000000 */
[----:B------:R-:W-:-:S04]  /*0ac0*/  ISETP.NE.AND P0, PT, R9, RZ, PT ;  /* 0x000000ff0900720c */ /* 0x000fc80003f05270 */
[----:B------:R-:W0:Y:S02]  /*0ad0*/  SHFL.DOWN PT, R3, R0, 0x10, 0x1f ;  /* 0x0a001f0000037f89 */ /* 0x000e2400000e0000 */
[----:B0-----:R-:W-:-:S05]  /*0ae0*/  FADD R3, R0, R3 ;  /* 0x0000000300037221 */ /* 0x001fca0000000000 */
[----:B------:R0:W-:Y:S01]  /*0af0*/  @!P1 STS [R2+0x8], R3 ;  /* 0x0000080302009388 */ /* 0x0001e20000000800 */
[----:B------:R-:W-:Y:S01]  /*0b00*/  BAR.SYNC.DEFER_BLOCKING 0x0 ;  /* 0x0000000000007b1d */ /* 0x000fe20000010000 */
[----:B------:R-:W-:-:S04]  /*0b10*/  ISETP.GT.AND P1, PT, R6, 0xf, PT ;  /* 0x0000000f0600780c */ /* 0x000fc80003f24270 */
[----:B------:R-:W-:Y:S01]  /*0b20*/  FSEL R0, R0, R3, P1 ;  /* 0x0000000300007208 */ /* 0x000fe20000800000 */
[----:B------:R-:W-:Y:S08]  /*0b30*/  @P0 BRA `(.L_x_17) ;  /* 0x0000003000900947 */ /* 0x000ff00003800000 */
[----:B------:R-:W1:Y:S01]  /*0b40*/  S2UR UR5, SR_CgaCtaId ;  /* 0x00000000000579c3 */ /* 0x000e620000008800 */
[----:B------:R-:W-:Y:S02]  /*0b50*/  UMOV UR4, 0x400 ;  /* 0x0000040000047882 */ /* 0x000fe40000000000 */
[----:B-1----:R-:W-:-:S09]  /*0b60*/  ULEA UR4, UR5, UR4, 0x18 ;  /* 0x0000000405047291 */ /* 0x002fd2000f8ec0ff */
[----:B0-----:R-:W0:Y:S04]  /*0b70*/  LDS R3, [UR4+0xc] ;  /* 0x00000c04ff037984 */ /* 0x001e280008000800 */
[----:B------:R-:W1:Y:S04]  /*0b80*/  LDS.128 R4, [UR4+0x10] ;  /* 0x00001004ff047984 */ /* 0x000e680008000c00 */
[----:B------:R-:W2:Y:S01]  /*0b90*/  LDS.64 R8, [UR4+0x20] ;  /* 0x00002004ff087984 */ /* 0x000ea20008000a00 */
[----:B0-----:R-:W-:-:S04]  /*0ba0*/  FADD R3, R0, R3 ;  /* 0x0000000300037221 */ /* 0x001fc80000000000 */
[----:B-1----:R-:W-:-:S04]  /*0bb0*/  FADD R4, R3, R4 ;  /* 0x0000000403047221 */ /* 0x002fc80000000000 */
[----:B------:R-:W-:-:S04]  /*0bc0*/  FADD R5, R4, R5 ;  /* 0x0000000504057221 */ /* 0x000fc80000000000 */
[----:B------:R-:W-:-:S04]  /*0bd0*/  FADD R6, R5, R6 ;  /* 0x0000000605067221 */ /* 0x000fc80000000000 */
[----:B------:R-:W-:-:S04]  /*0be0*/  FADD R7, R6, R7 ;  /* 0x0000000706077221 */ /* 0x000fc80000000000 */
[----:B--2---:R-:W-:-:S04]  /*0bf0*/  FADD R8, R7, R8 ;  /* 0x0000000807087221 */ /* 0x004fc80000000000 */
[----:B------:R-:W-:Y:S01]  /*0c00*/  FADD R0, R8, R9 ;  /* 0x0000000908007221 */ /* 0x000fe20000000000 */
[----:B------:R-:W-:Y:S06]  /*0c10*/  BRA `(.L_x_17) ;  /* 0x0000003000587947 */ /* 0x000fec0003800000 */
.L_x_16:
[----:B------:R-:W1:Y:S01]  /*0c20*/  S2R R4, SR_LANEID ;  /* 0x0000000000047919 */ /* 0x000e620000000000 */
[----:B------:R-:W-:-:S04]  /*0c30*/  LOP3.LUT R0, R9, 0x3e0, RZ, 0xc0, !PT ;  /* 0x000003e009007812 */ /* 0x000fc800078ec0ff */
[----:B0-----:R-:W-:Y:S02]  /*0c40*/  IADD3 R3, PT, PT, R0, 0x20, RZ ;  /* 0x0000002000037810 */ /* 0x001fe40007ffe0ff */
[----:B------:R-:W-:Y:S02]  /*0c50*/  LOP3.LUT R5, RZ, R0, RZ, 0x33, !PT ;  /* 0x00000000ff057212 */ /* 0x000fe400078e33ff */
[-C--:B------:R-:W-:Y:S02]  /*0c60*/  ISETP.GT.AND P0, PT, R3, R20.reuse, PT ;  /* 0x000000140300720c */ /* 0x080fe40003f04270 */
[----:B------:R-:W-:-:S04]  /*0c70*/  IADD3 R5, PT, PT, R5, R20, RZ ;  /* 0x0000001405057210 */ /* 0x000fc80007ffe0ff */
[----:B------:R-:W-:-:S05]  /*0c80*/  SEL R5, R5, 0x1f, P0 ;  /* 0x0000001f05057807 */ /* 0x000fca0000000000 */
[----:B------:R-:W0:Y:S01]  /*0c90*/  SHFL.DOWN PT, R0, R7, 0x1, R5 ;  /* 0x0820000007007989 */ /* 0x000e2200000e0005 */
[C---:B-1----:R-:W-:Y:S02]  /*0ca0*/  ISETP.GE.AND P0, PT, R4.reuse, R5, PT ;  /* 0x000000050400720c */ /* 0x042fe40003f06270 */
[C---:B------:R-:W-:Y:S02]  /*0cb0*/  IADD3 R2, PT, PT, R4.reuse, 0x2, RZ ;  /* 0x0000000204027810 */ /* 0x040fe40007ffe0ff */
[----:B------:R-:W-:-:S09]  /*0cc0*/  ISETP.NE.AND P1, PT, R4, RZ, PT ;  /* 0x000000ff0400720c */ /* 0x000fd20003f25270 */
[----:B0-----:R-:W-:Y:S01]  /*0cd0*/  @!P0 FADD R7, R0, R7 ;  /* 0x0000000700078221 */ /* 0x001fe20000000000 */
[-C--:B------:R-:W-:Y:S02]  /*0ce0*/  ISETP.GT.AND P0, PT, R2, R5.reuse, PT ;  /* 0x000000050200720c */ /* 0x080fe40003f04270 */
[----:B------:R-:W-:Y:S01]  /*0cf0*/  IADD3 R2, PT, PT, R4, 0x4, RZ ;  /* 0x0000000404027810 */ /* 0x000fe20007ffe0ff */
[----:B------:R-:W0:Y:S01]  /*0d00*/  @!P1 S2R R6, SR_CgaCtaId ;  /* 0x0000000000069919 */ /* 0x000e220000008800 */
[----:B------:R-:W-:Y:S01]  /*0d10*/  @!P1 MOV R3, 0x400 ;  /* 0x0000040000039802 */ /* 0x000fe20000000f00 */
[----:B------:R-:W1:Y:S08]  /*0d20*/  SHFL.DOWN PT, R0, R7, 0x2, R5 ;  /* 0x0840000007007989 */ /* 0x000e7000000e0005 */
[----:B-1----:R-:W-:Y:S01]  /*0d30*/  @!P0 FADD R7, R7, R0 ;  /* 0x0000000007078221 */ /* 0x002fe20000000000 */
[----:B------:R-:W-:-:S02]  /*0d40*/  ISETP.GT.AND P0, PT, R2, R5, PT ;  /* 0x000000050200720c */ /* 0x000fc40003f04270 */
[----:B------:R-:W-:Y:S02]  /*0d50*/  IADD3 R2, PT, PT, R4, 0x8, RZ ;  /* 0x0000000804027810 */ /* 0x000fe40007ffe0ff */
[----:B------:R-:W1:Y:S01]  /*0d60*/  SHFL.DOWN PT, R0, R7, 0x4, R5 ;  /* 0x0880000007007989 */ /* 0x000e6200000e0005 */
[----:B0-----:R-:W-:-:S08]  /*0d70*/  @!P1 LEA R3, R6, R3, 0x18 ;  /* 0x0000000306039211 */ /* 0x001fd000078ec0ff */
[----:B-1----:R-:W-:Y:S01]  /*0d80*/  @!P0 FADD R7, R7, R0 ;  /* 0x0000000007078221 */ /* 0x002fe20000000000 */
[----:B------:R-:W-:Y:S01]  /*0d90*/  ISETP.GT.AND P0, PT, R2, R5, PT ;  /* 0x000000050200720c */ /* 0x000fe20003f04270 */
[----:B------:R-:W-:-:S03]  /*0da0*/  VIADD R2, R4, 0x10 ;  /* 0x0000001004027836 */ /* 0x000fc60000000000 */
[----:B------:R-:W0:Y:S09]  /*0db0*/  SHFL.DOWN PT, R0, R7, 0x8, R5 ;  /* 0x0900000007007989 */ /* 0x000e3200000e0005 */
[----:B0-----:R-:W-:Y:S01]  /*0dc0*/  @!P0 FADD R7, R7, R0 ;  /* 0x0000000007078221 */ /* 0x001fe20000000000 */
[----:B------:R-:W-:-:S02]  /*0dd0*/  ISETP.GT.AND P0, PT, R2, R5, PT ;  /* 0x000000050200720c */ /* 0x000fc40003f04270 */
[----:B------:R-:W-:Y:S02]  /*0de0*/  @!P1 SHF.R.U32.HI R2, RZ, 0x3, R9 ;  /* 0x00000003ff029819 */ /* 0x000fe40000011609 */
[----:B------:R-:W0:Y:S02]  /*0df0*/  SHFL.DOWN PT, R0, R7, 0x10, R5 ;  /* 0x0a00000007007989 */ /* 0x000e2400000e0005 */
[----:B------:R-:W-:-:S04]  /*0e00*/  @!P1 LOP3.LUT R2, R2, 0x7c, RZ, 0xc0, !PT ;  /* 0x0000007c02029812 */ /* 0x000fc800078ec0ff */
[----:B------:R-:W-:-:S03]  /*0e10*/  @!P1 IADD3 R3, PT, PT, R2, R3, RZ ;  /* 0x0000000302039210 */ /* 0x000fc60007ffe0ff */
[----:B0-----:R-:W-:Y:S01]  /*0e20*/  @!P0 FADD R7, R7, R0 ;  /* 0x0000000007078221 */ /* 0x001fe20000000000 */
[----:B------:R-:W-:-:S04]  /*0e30*/  ISETP.NE.AND P0, PT, R9, RZ, PT ;  /* 0x000000ff0900720c */ /* 0x000fc80003f05270 */
[----:B------:R-:W-:-:S05]  /*0e40*/  MOV R0, R7 ;  /* 0x0000000700007202 */ /* 0x000fca0000000f00 */
[----:B------:R4:W-:Y:S01]  /*0e50*/  @!P1 STS [R3+0x8], R0 ;  /* 0x0000080003009388 */ /* 0x0009e20000000800 */
[----:B------:R-:W-:Y:S06]  /*0e60*/  BAR.SYNC.DEFER_BLOCKING 0x0 ;  /* 0x0000000000007b1d */ /* 0x000fec0000010000 */
[----:B------:R-:W-:Y:S05]  /*0e70*/  @P0 BRA `(.L_x_17) ;  /* 0x0000002c00c00947 */ /* 0x000fea0003800000 */
[----:B------:R-:W0:Y:S01]  /*0e80*/  S2UR UR5, SR_CgaCtaId ;  /* 0x00000000000579c3 */ /* 0x000e220000008800 */
[----:B------:R-:W-:Y:S01]  /*0e90*/  UMOV UR4, 0x400 ;  /* 0x0000040000047882 */ /* 0x000fe20000000000 */
[C---:B------:R-:W-:Y:S02]  /*0ea0*/  ISETP.GT.AND P2, PT, R20.reuse, 0x20, PT ;  /* 0x000000201400780c */ /* 0x040fe40003f44270 */
[C---:B------:R-:W-:Y:S02]  /*0eb0*/  ISETP.GT.AND P4, PT, R20.reuse, 0x40, PT ;  /* 0x000000401400780c */ /* 0x040fe40003f84270 */
[C---:B------:R-:W-:Y:S02]  /*0ec0*/  ISETP.GT.AND P3, PT, R20.reuse, 0x60, PT ;  /* 0x000000601400780c */ /* 0x040fe40003f64270 */
[----:B------:R-:W-:Y:S01]  /*0ed0*/  ISETP.GT.AND P1, PT, R20, 0x80, PT ;  /* 0x000000801400780c */ /* 0x000fe20003f24270 */
[----:B0-----:R-:W-:-:S09]  /*0ee0*/  ULEA UR4, UR5, UR4, 0x18 ;  /* 0x0000000405047291 */ /* 0x001fd2000f8ec0ff */
[----:B----4-:R-:W0:Y:S04]  /*0ef0*/  LDS R3, [UR4+0xc] ;  /* 0x00000c04ff037984 */ /* 0x010e280008000800 */
[----:B------:R-:W1:Y:S04]  /*0f00*/  LDS.128 R4, [UR4+0x10] ;  /* 0x00001004ff047984 */ /* 0x000e680008000c00 */
[----:B------:R-:W2:Y:S01]  /*0f10*/  LDS.64 R8, [UR4+0x20] ;  /* 0x00002004ff087984 */ /* 0x000ea20008000a00 */
[----:B0-----:R-:W-:Y:S01]  /*0f20*/  @P2 FADD R0, R0, R3 ;  /* 0x0000000300002221 */ /* 0x001fe20000000000 */
[----:B------:R-:W-:-:S03]  /*0f30*/  ISETP.GT.AND P2, PT, R20, 0xa0, PT ;  /* 0x000000a01400780c */ /* 0x000fc60003f44270 */
[----:B-1----:R-:W-:Y:S01]  /*0f40*/  @P4 FADD R0, R0, R4 ;  /* 0x0000000400004221 */ /* 0x002fe20000000000 */
[----:B------:R-:W-:-:S03]  /*0f50*/  ISETP.GT.AND P4, PT, R20, 0xc0, PT ;  /* 0x000000c01400780c */ /* 0x000fc60003f84270 */
[----:B------:R-:W-:Y:S01]  /*0f60*/  @P3 FADD R0, R0, R5 ;  /* 0x0000000500003221 */ /* 0x000fe20000000000 */
[----:B------:R-:W-:-:S03]  /*0f70*/  ISETP.GT.AND P3, PT, R20, 0xe0, PT ;  /* 0x000000e01400780c */ /* 0x000fc60003f64270 */
[----:B------:R-:W-:-:S04]  /*0f80*/  @P1 FADD R0, R0, R6 ;  /* 0x0000000600001221 */ /* 0x000fc80000000000 */
[----:B------:R-:W-:-:S04]  /*0f90*/  @P2 FADD R0, R0, R7 ;  /* 0x0000000700002221 */ /* 0x000fc80000000000 */
[----:B--2---:R-:W-:-:S04]  /*0fa0*/  @P4 FADD R0, R0, R8 ;  /* 0x0000000800004221 */ /* 0x004fc80000000000 */
[----:B------:R-:W-:Y:S01]  /*0fb0*/  @P3 FADD R0, R0, R9 ;  /* 0x0000000900003221 */ /* 0x000fe20000000000 */
[----:B------:R-:W-:Y:S06]  /*0fc0*/  BRA `(.L_x_17) ;  /* 0x0000002c006c7947 */ /* 0x000fec0003800000 */
.L_x_3:
[----:B------:R-:W0:Y:S01]  /*0fd0*/  S2R R0, SR_TID.X ;  /* 0x0000000000007919 */ /* 0x000e220000002100 */
[----:B------:R-:W1:Y:S01]  /*0fe0*/  LDC.64 R2, c[0x0][0x380] ;  /* 0x0000e000ff027b82 */ /* 0x000e620000000a00 */
[----:B0-----:R-:W-:-:S05]  /*0ff0*/  SHF.L.U32 R5, R0, 0x2, RZ ;  /* 0x0000000200057819 */ /* 0x001fca00000006ff */
[----:B-1----:R-:W-:-:S05]  /*1000*/  IMAD.WIDE.U32 R2, R5, 0x4, R2 ;  /* 0x0000000405027825 */ /* 0x002fca00078e0002 */
[----:B------:R-:W2:Y:S04]  /*1010*/  LDG.E.128.CONSTANT R4, desc[UR6][R2.64] ;  /* 0x0000000602047981 */ /* 0x000ea8000c1e9d00 */
[----:B------:R-:W3:Y:S04]  /*1020*/  LDG.E.128.CONSTANT R8, desc[UR6][R2.64+0x1000] ;  /* 0x0010000602087981 */ /* 0x000ee8000c1e9d00 */
[----:B------:R-:W4:Y:S04]  /*1030*/  LDG.E.128.CONSTANT R12, desc[UR6][R2.64+0x2000] ;  /* 0x00200006020c7981 */ /* 0x000f28000c1e9d00 */
[----:B------:R-:W5:Y:S01]  /*1040*/  LDG.E.128.CONSTANT R16, desc[UR6][R2.64+0x3000] ;  /* 0x0030000602107981 */ /* 0x000f62000c1e9d00 */
[----:B------:R-:W-:Y:S01]  /*1050*/  ISETP.GE.U32.AND P0, PT, R20, 0x2000, PT ;  /* 0x000020001400780c */ /* 0x000fe20003f06070 */
[----:B------:R-:W-:-:S02]  /*1060*/  HFMA2 R23, -RZ, RZ, 0, 0.00048828125 ;  /* 0x00001000ff177431 */ /* 0x000fc400000001ff */
[----:B--2---:R-:W-:Y:S01]  /*1070*/  FADD R4, R4, R5 ;  /* 0x0000000504047221 */ /* 0x004fe20000000000 */
[----:B------:R-:W-:Y:S01]  /*1080*/  FADD R7, R6, R7 ;  /* 0x0000000706077221 */ /* 0x000fe20000000000 */
[----:B---3--:R-:W-:Y:S01]  /*1090*/  FADD R8, R8, R9 ;  /* 0x0000000908087221 */ /* 0x008fe20000000000 */
[----:B------:R-:W-:Y:S02]  /*10a0*/  FADD R11, R10, R11 ;  /* 0x0000000b0a0b7221 */ /* 0x000fe40000000000 */
[----:B------:R-:W-:Y:S01]  /*10b0*/  FADD R4, R4, R7 ;  /* 0x0000000704047221 */ /* 0x000fe20000000000 */
[----:B----4-:R-:W-:Y:S01]  /*10c0*/  FADD R12, R12, R13 ;  /* 0x0000000d0c0c7221 */ /* 0x010fe20000000000 */
[----:B------:R-:W-:Y:S01]  /*10d0*/  FADD R15, R14, R15 ;  /* 0x0000000f0e0f7221 */ /* 0x000fe20000000000 */
[----:B------:R-:W-:Y:S01]  /*10e0*/  FADD R11, R8, R11 ;  /* 0x0000000b080b7221 */ /* 0x000fe20000000000 */
[----:B-----5:R-:W-:Y:S01]  /*10f0*/  FADD R16, R16, R17 ;  /* 0x0000001110107221 */ /* 0x020fe20000000000 */
[----:B------:R-:W-:Y:S01]  /*1100*/  FADD R19, R18, R19 ;  /* 0x0000001312137221 */ /* 0x000fe20000000000 */
[----:B------:R-:W-:Y:S01]  /*1110*/  FADD R12, R12, R15 ;  /* 0x0000000f0c0c7221 */ /* 0x000fe20000000000 */
[----:B------:R-:W-:-:S02]  /*1120*/  FADD R4, R4, R11 ;  /* 0x0000000b04047221 */ /* 0x000fc40000000000 */
[----:B------:R-:W-:-:S04]  /*1130*/  FADD R19, R16, R19 ;  /* 0x0000001310137221 */ /* 0x000fc80000000000 */
[----:B------:R-:W-:-:S04]  /*1140*/  FADD R19, R12, R19 ;  /* 0x000000130c137221 */ /* 0x000fc80000000000 */
[----:B------:R-:W-:Y:S01]  /*1150*/  FADD R21, R4, R19 ;  /* 0x0000001304157221 */ /* 0x000fe20000000000 */
[----:B------:R-:W-:Y:S06]  /*1160*/  @!P0 BRA `(.L_x_18) ;  /* 0x00000000007c8947 */ /* 0x000fec0003800000 */
[----:B------:R-:W0:Y:S01]  /*1170*/  LDC R24, c[0x0][0x390] ;  /* 0x0000e400ff187b82 */ /* 0x000e220000000800 */
[----:B------:R-:W-:Y:S02]  /*1180*/  IADD3 R22, PT, PT, R20, -0x1000, RZ ;  /* 0xfffff00014167810 */ /* 0x000fe40007ffe0ff */
[----:B------:R-:W-:-:S07]  /*1190*/  MOV R23, 0x1000 ;  /* 0x0000100000177802 */ /* 0x000fce0000000f00 */
.L_x_20:
[----:B------:R-:W-:-:S05]  /*11a0*/  IMAD.WIDE R26, R23, 0x4, R2 ;  /* 0x00000004171a7825 */ /* 0x000fca00078e0202 */
[----:B------:R-:W2:Y:S04]  /*11b0*/  LDG.E.128.CONSTANT R16, desc[UR6][R26.64+0x2000] ;  /* 0x002000061a107981 */ /* 0x000ea8000c1e9d00 */
[----:B------:R-:W3:Y:S04]  /*11c0*/  LDG.E.128.CONSTANT R4, desc[UR6][R26.64+0x3000] ;  /* 0x003000061a047981 */ /* 0x000ee8000c1e9d00 */
[----:B------:R-:W4:Y:S04]  /*11d0*/  LDG.E.128.CONSTANT R8, desc[UR6][R26.64] ;  /* 0x000000061a087981 */ /* 0x000f28000c1e9d00 */
[----:B------:R-:W5:Y:S01]  /*11e0*/  LDG.E.128.CONSTANT R12, desc[UR6][R26.64+0x1000] ;  /* 0x001000061a0c7981 */ /* 0x000f62000c1e9d00 */
[----:B0-----:R-:W-:Y:S01]  /*11f0*/  MOV R20, R24 ;  /* 0x0000001800147202 */ /* 0x001fe20000000f00 */
[----:B--2---:R-:W-:Y:S01]  /*1200*/  FADD R17, R17, R18 ;  /* 0x0000001211117221 */ /* 0x004fe20000000000 */
[----:B---3--:R-:W-:-:S02]  /*1210*/  FADD R18, R19, R4 ;  /* 0x0000000413127221 */ /* 0x008fc40000000000 */
[----:B------:R-:W-:Y:S01]  /*1220*/  IADD3 R4, PT, PT, -R23, R20, RZ ;  /* 0x0000001417047210 */ /* 0x000fe20007ffe1ff */
[----:B------:R-:W-:Y:S01]  /*1230*/  FADD R5, R5, R6 ;  /* 0x0000000605057221 */ /* 0x000fe20000000000 */
[----:B----4-:R-:W-:Y:S01]  /*1240*/  FADD R9, R9, R10 ;  /* 0x0000000a09097221 */ /* 0x010fe20000000000 */
[----:B------:R-:W-:Y:S01]  /*1250*/  FADD R8, R8, R21 ;  /* 0x0000001508087221 */ /* 0x000fe20000000000 */
[----:B------:R-:W-:Y:S01]  /*1260*/  ISETP.GE.AND P0, PT, R4, 0x1000, PT ;  /* 0x000010000400780c */ /* 0x000fe20003f06270 */
[----:B-----5:R-:W-:Y:S01]  /*1270*/  FADD R13, R13, R14 ;  /* 0x0000000e0d0d7221 */ /* 0x020fe20000000000 */
[----:B------:R-:W-:Y:S01]  /*1280*/  FADD R10, R11, R12 ;  /* 0x0000000c0b0a7221 */ /* 0x000fe20000000000 */
[----:B------:R-:W-:Y:S01]  /*1290*/  FADD R14, R15, R16 ;  /* 0x000000100f0e7221 */ /* 0x000fe20000000000 */
[----:B------:R-:W-:Y:S01]  /*12a0*/  FADD R8, R8, R9 ;  /* 0x0000000908087221 */ /* 0x000fe20000000000 */
[----:B------:R-:W-:Y:S01]  /*12b0*/  FADD R5, R18, R5 ;  /* 0x0000000512057221 */ /* 0x000fe20000000000 */
[----:B------:R-:W-:Y:S01]  /*12c0*/  FADD R13, R10, R13 ;  /* 0x0000000d0a0d7221 */ /* 0x000fe20000000000 */
[----:B------:R-:W-:-:S03]  /*12d0*/  FADD R14, R14, R17 ;  /* 0x000000110e0e7221 */ /* 0x000fc60000000000 */
[----:B------:R-:W-:Y:S01]  /*12e0*/  FADD R8, R8, R13 ;  /* 0x0000000d08087221 */ /* 0x000fe20000000000 */
[----:B------:R-:W-:-:S04]  /*12f0*/  FADD R5, R14, R5 ;  /* 0x000000050e057221 */ /* 0x000fc80000000000 */
[----:B------:R-:W-:-:S04]  /*1300*/  FADD R5, R8, R5 ;  /* 0x0000000508057221 */ /* 0x000fc80000000000 */
[----:B------:R-:W-:Y:S01]  /*1310*/  FADD R21, R7, R5 ;  /* 0x0000000507157221 */ /* 0x000fe20000000000 */
[----:B------:R-:W-:Y:S06]  /*1320*/  @!P0 BRA `(.L_x_19) ;  /* 0x0000000800308947 */ /* 0x000fec0003800000 */
[----:B------:R-:W-:-:S04]  /*1330*/  IADD3 R23, PT, PT, R23, 0x1000, RZ ;  /* 0x0000100017177810 */ /* 0x000fc80007ffe0ff */
[----:B------:R-:W-:-:S13]  /*1340*/  ISETP.GT.AND P0, PT, R23, R22, PT ;  /* 0x000000161700720c */ /* 0x000fda0003f04270 */
[----:B------:R-:W-:Y:S05]  /*1350*/  @!P0 BRA `(.L_x_20) ;  /* 0xfffffffc00908947 */ /* 0x000fea000383ffff */
.L_x_18:
[----:B------:R-:W-:-:S13]  /*1360*/  ISETP.GE.AND P0, PT, R23, R20, PT ;  /* 0x000000141700720c */ /* 0x000fda0003f06270 */
[----:B------:R-:W-:Y:S05]  /*1370*/  @P0 BRA `(.L_x_19) ;  /* 0x00000008001c0947 */ /* 0x000fea0003800000 */
[----:B------:R-:W-:Y:S01]  /*1380*/  IMAD.IADD R9, R20, 0x1, -R23 ;  /* 0x0000000114097824 */ /* 0x000fe200078e0a17 */
[----:B------:R-:W-:Y:S04]  /*1390*/  BSSY.RECONVERGENT B1, `(.L_x_19) ;  /* 0x0000085000017945 */ /* 0x000fe80003800200 */
[----:B------:R-:W-:-:S13]  /*13a0*/  ISETP.GE.AND P0, PT, R0, R9, PT ;  /* 0x000000090000720c */ /* 0x000fda0003f06270 */
[----:B------:R-:W-:Y:S05]  /*13b0*/  @P0 BRA `(.L_x_21) ;  /* 0x0000000800080947 */ /* 0x000fea0003800000 */
[-C--:B------:R-:W-:Y:S01]  /*13c0*/  LOP3.LUT R2, RZ, R0.reuse, RZ, 0x33, !PT ;  /* 0x00000000ff027212 */ /* 0x080fe200078e33ff */
[----:B------:R-:W-:Y:S01]  /*13d0*/  BSSY.RECONVERGENT B2, `(.L_x_22) ;  /* 0x0000015000027945 */ /* 0x000fe20003800200 */
[----:B------:R-:W-:Y:S02]  /*13e0*/  MOV R8, R0 ;  /* 0x0000000000087202 */ /* 0x000fe40000000f00 */
[----:B------:R-:W-:-:S04]  /*13f0*/  IADD3 R2, PT, PT, -R23, R20, R2 ;  /* 0x0000001417027210 */ /* 0x000fc80007ffe102 */
[C---:B------:R-:W-:Y:S02]  /*1400*/  LOP3.LUT R3, R2.reuse, 0x300, RZ, 0xc0, !PT ;  /* 0x0000030002037812 */ /* 0x040fe400078ec0ff */
[----:B------:R-:W-:Y:S02]  /*1410*/  ISETP.GE.U32.AND P1, PT, R2, 0x300, PT ;  /* 0x000003000200780c */ /* 0x000fe40003f26070 */
[----:B------:R-:W-:-:S13]  /*1420*/  ISETP.NE.AND P0, PT, R3, 0x300, PT ;  /* 0x000003000300780c */ /* 0x000fda0003f05270 */
[----:B------:R-:W-:Y:S05]  /*1430*/  @!P0 BRA `(.L_x_23) ;  /* 0x0000000000388947 */ /* 0x000fea0003800000 */
[----:B------:R-:W0:Y:S01]  /*1440*/  LDC.64 R4, c[0x0][0x380] ;  /* 0x0000e000ff047b82 */ /* 0x000e220000000a00 */
[----:B------:R-:W-:Y:S02]  /*1450*/  LEA.HI R2, R2, 0x1, RZ, 0x18 ;  /* 0x0000000102027811 */ /* 0x000fe400078fc0ff */
[----:B------:R-:W-:Y:S02]  /*1460*/  IADD3 R7, PT, PT, R0, R23, RZ ;  /* 0x0000001700077210 */ /* 0x000fe40007ffe0ff */
[----:B------:R-:W-:Y:S02]  /*1470*/  LOP3.LUT R2, R2, 0x3, RZ, 0xc0, !PT ;  /* 0x0000000302027812 */ /* 0x000fe400078ec0ff */
[----:B------:R-:W-:Y:S02]  /*1480*/  MOV R8, R0 ;  /* 0x0000000000087202 */ /* 0x000fe40000000f00 */
[----:B------:R-:W-:-:S07]  /*1490*/  IADD3 R6, PT, PT, -R2, RZ, RZ ;  /* 0x000000ff02067210 */ /* 0x000fce0007ffe1ff */
.L_x_24:
[----:B0-----:R-:W-:-:S06]  /*14a0*/  IMAD.WIDE.U32 R2, R7, 0x4, R4 ;  /* 0x0000000407027825 */ /* 0x001fcc00078e0004 */
[----:B------:R-:W2:Y:S01]  /*14b0*/  LDG.E.CONSTANT R2, desc[UR6][R2.64] ;  /* 0x0000000602027981 */ /* 0x000ea2000c1e9900 */
[----:B------:R-:W-:Y:S02]  /*14c0*/  IADD3 R6, PT, PT, R6, 0x1, RZ ;  /* 0x0000000106067810 */ /* 0x000fe40007ffe0ff */
[----:B------:R-:W-:Y:S02]  /*14d0*/  IADD3 R8, PT, PT, R8, 0x100, RZ ;  /* 0x0000010008087810 */ /* 0x000fe40007ffe0ff */
[----:B------:R-:W-:Y:S02]  /*14e0*/  ISETP.NE.AND P0, PT, R6, RZ, PT ;  /* 0x000000ff0600720c */ /* 0x000fe40003f05270 */
[----:B------:R-:W-:Y:S01]  /*14f0*/  IADD3 R7, PT, PT, R7, 0x100, RZ ;  /* 0x0000010007077810 */ /* 0x000fe20007ffe0ff */
[----:B--2---:R-:W-:-:S10]  /*1500*/  FADD R21, R2, R21 ;  /* 0x0000001502157221 */ /* 0x004fd40000000000 */
[----:B------:R-:W-:Y:S05]  /*1510*/  @P0 BRA `(.L_x_24) ;  /* 0xfffffffc00e00947 */ /* 0x000fea000383ffff */
.L_x_23:
[----:B------:R-:W-:Y:S05]  /*1520*/  BSYNC.RECONVERGENT B2 ;  /* 0x0000000000027941 */ /* 0x000fea0003800200 */
.L_x_22:
[----:B------:R-:W-:Y:S05]  /*1530*/  @!P1 BRA `(.L_x_21) ;  /* 0x0000000400a89947 */ /* 0x000fea0003800000 */
[----:B------:R-:W0:Y:S01]  /*1540*/  LDCU.64 UR4, c[0x0][0x380] ;  /* 0x00007000ff0477ac */ /* 0x000e220008000a00 */
[----:B------:R-:W-:Y:S01]  /*1550*/  IADD3 R5, PT, PT, R9, -R8, RZ ;  /* 0x8000000809057210 */ /* 0x000fe20007ffe0ff */
[----:B------:R-:W-:Y:S01]  /*1560*/  BSSY.RECONVERGENT B2, `(.L_x_25) ;  /* 0x000003b000027945 */ /* 0x000fe20003800200 */
[CC--:B------:R-:W-:Y:S02]  /*1570*/  IADD3 R3, P0, PT, R8.reuse, R23.reuse, RZ ;  /* 0x0000001708037210 */ /* 0x0c0fe40007f1e0ff */
[----:B------:R-:W-:Y:S02]  /*1580*/  ISETP.GT.AND P1, PT, R5, 0xc00, PT ;  /* 0x00000c000500780c */ /* 0x000fe40003f24270 */
[----:B------:R-:W-:Y:S02]  /*1590*/  IADD3.X R4, PT, PT, RZ, RZ, RZ, P0, !PT ;  /* 0x000000ffff047210 */ /* 0x000fe400007fe4ff */
[----:B------:R-:W-:Y:S02]  /*15a0*/  IADD3 R11, PT, PT, R8, R23, RZ ;  /* 0x00000017080b7210 */ /* 0x000fe40007ffe0ff */
[----:B0-----:R-:W-:-:S04]  /*15b0*/  LEA R2, P0, R3, UR4, 0x2 ;  /* 0x0000000403027c11 */ /* 0x001fc8000f8010ff */
[----:B------:R-:W-:Y:S02]  /*15c0*/  LEA.HI.X R3, R3, UR5, R4, 0x2, P0 ;  /* 0x0000000503037c11 */ /* 0x000fe400080f1404 */
[----:B------:R-:W-:-:S05]  /*15d0*/  IADD3 R2, P0, PT, R2, 0x800, RZ ;  /* 0x0000080002027810 */ /* 0x000fca0007f1e0ff */
[----:B------:R-:W-:Y:S01]  /*15e0*/  IMAD.X R3, RZ, RZ, R3, P0 ;  /* 0x000000ffff037224 */ /* 0x000fe200000e0603 */
[----:B------:R-:W-:Y:S01]  /*15f0*/  PLOP3.LUT P0, PT, PT, PT, PT, 0x80, 0x8 ;  /* 0x000000000008781c */ /* 0x000fe20003f0f070 */
[----:B------:R-:W-:-:S12]  /*1600*/  @!P1 BRA `(.L_x_26) ;  /* 0x0000000000c09947 */ /* 0x000fd80003800000 */
[----:B------:R-:W-:Y:S02]  /*1610*/  PLOP3.LUT P0, PT, PT, PT, PT, 0x8, 0x80 ;  /* 0x000000000080781c */ /* 0x000fe40003f0e170 */
[----:B------:R-:W-:-:S11]  /*1620*/  IADD3 R13, PT, PT, R9, -0xc00, RZ ;  /* 0xfffff400090d7810 */ /* 0x000fd60007ffe0ff */
.L_x_27:
[----:B------:R-:W0:Y:S01]  /*1630*/  LDC.64 R4, c[0x0][0x380] ;  /* 0x0000e000ff047b82 */ /* 0x000e220000000a00 */
[----:B------:R-:W2:Y:S01]  /*1640*/  LDG.E.CONSTANT R10, desc[UR6][R2.64+-0x400] ;  /* 0xfffc0006020a7981 */ /* 0x000ea2000c1e9900 */
[----:B------:R-:W-:-:S03]  /*1650*/  IADD3 R25, PT, PT, R11, 0x400, RZ ;  /* 0x000004000b197810 */ /* 0x000fc60007ffe0ff */
[----:B------:R-:W3:Y:S04]  /*1660*/  LDG.E.CONSTANT R19, desc[UR6][R2.64] ;  /* 0x0000000602137981 */ /* 0x000ee8000c1e9900 */
[----:B------:R-:W4:Y:S01]  /*1670*/  LDG.E.CONSTANT R18, desc[UR6][R2.64+0x400] ;  /* 0x0004000602127981 */ /* 0x000f22000c1e9900 */
[----:B------:R-:W-:-:S03]  /*1680*/  IADD3 R7, PT, PT, R11, 0x800, RZ ;  /* 0x000008000b077810 */ /* 0x000fc60007ffe0ff */
[----:B------:R-:W5:Y:S04]  /*1690*/  LDG.E.CONSTANT R16, desc[UR6][R2.64+0xc00] ;  /* 0x000c000602107981 */ /* 0x000f68000c1e9900 */
[----:B------:R-:W5:Y:S04]  /*16a0*/  LDG.E.CONSTANT R15, desc[UR6][R2.64+0x1000] ;  /* 0x00100006020f7981 */ /* 0x000f68000c1e9900 */
[----:B------:R-:W5:Y:S01]  /*16b0*/  LDG.E.CONSTANT R14, desc[UR6][R2.64+0x1400] ;  /* 0x00140006020e7981 */ /* 0x000f62000c1e9900 */
[----:B0-----:R-:W-:-:S03]  /*16c0*/  IMAD.WIDE.U32 R22, R11, 0x4, R4 ;  /* 0x000000040b167825 */ /* 0x001fc600078e0004 */
[----:B------:R-:W5:Y:S04]  /*16d0*/  LDG.E.CONSTANT R20, desc[UR6][R2.64+0x2000] ;  /* 0x0020000602147981 */ /* 0x000f68000c1e9900 */
[----:B------:R0:W2:Y:S01]  /*16e0*/  LDG.E.CONSTANT R12, desc[UR6][R22.64] ;  /* 0x00000006160c7981 */ /* 0x0000a2000c1e9900 */
[----:B------:R-:W-:-:S03]  /*16f0*/  IMAD.WIDE.U32 R24, R25, 0x4, R4 ;  /* 0x0000000419187825 */ /* 0x000fc600078e0004 */
[----:B------:R-:W5:Y:S04]  /*1700*/  LDG.E.CONSTANT R26, desc[UR6][R2.64+0x3000] ;  /* 0x00300006021a7981 */ /* 0x000f68000c1e9900 */
[----:B------:R-:W5:Y:S01]  /*1710*/  LDG.E.CONSTANT R17, desc[UR6][R24.64] ;  /* 0x0000000618117981 */ /* 0x000f62000c1e9900 */
[--C-:B------:R-:W-:Y:S01]  /*1720*/  IMAD.WIDE.U32 R6, R7, 0x4, R4.reuse ;  /* 0x0000000407067825 */ /* 0x100fe200078e0004 */
[----:B0-----:R-:W-:Y:S02]  /*1730*/  IADD3 R23, PT, PT, R11, 0xc00, RZ ;  /* 0x00000c000b177810 */ /* 0x001fe40007ffe0ff */
[----:B------:R-:W5:Y:S04]  /*1740*/  LDG.E.CONSTANT R22, desc[UR6][R2.64+0x1c00] ;  /* 0x001c000602167981 */ /* 0x000f68000c1e9900 */
[----:B------:R-:W5:Y:S01]  /*1750*/  LDG.E.CONSTANT R6, desc[UR6][R6.64] ;  /* 0x0000000606067981 */ /* 0x000f62000c1e9900 */
[----:B------:R-:W-:-:S03]  /*1760*/  IMAD.WIDE.U32 R4, R23, 0x4, R4 ;  /* 0x0000000417047825 */ /* 0x000fc600078e0004 */
[----:B------:R-:W5:Y:S04]  /*1770*/  LDG.E.CONSTANT R23, desc[UR6][R2.64+0x2400] ;  /* 0x0024000602177981 */ /* 0x000f68000c1e9900 */
[----:B------:R-:W5:Y:S04]  /*1780*/  LDG.E.CONSTANT R4, desc[UR6][R4.64] ;  /* 0x0000000604047981 */ /* 0x000f68000c1e9900 */
[----:B------:R-:W5:Y:S04]  /*1790*/  LDG.E.CONSTANT R24, desc[UR6][R2.64+0x2c00] ;  /* 0x002c000602187981 */ /* 0x000f68000c1e9900 */
[----:B------:R0:W5:Y:S01]  /*17a0*/  LDG.E.CONSTANT R25, desc[UR6][R2.64+0x3400] ;  /* 0x0034000602197981 */ /* 0x000162000c1e9900 */
[----:B------:R-:W-:-:S04]  /*17b0*/  IADD3 R8, PT, PT, R8, 0x1000, RZ ;  /* 0x0000100008087810 */ /* 0x000fc80007ffe0ff */
[----:B------:R-:W-:Y:S02]  /*17c0*/  ISETP.GE.AND P1, PT, R8, R13, PT ;  /* 0x0000000d0800720c */ /* 0x000fe40003f26270 */
[----:B0-----:R-:W-:Y:S02]  /*17d0*/  IADD3 R2, P2, PT, R2, 0x4000, RZ ;  /* 0x0000400002027810 */ /* 0x001fe40007f5e0ff */
[----:B------:R-:W-:Y:S02]  /*17e0*/  IADD3 R11, PT, PT, R11, 0x1000, RZ ;  /* 0x000010000b0b7810 */ /* 0x000fe40007ffe0ff */
[----:B------:R-:W-:Y:S01]  /*17f0*/  IADD3.X R3, PT, PT, RZ, R3, RZ, P2, !PT ;  /* 0x00000003ff037210 */ /* 0x000fe200017fe4ff */
[----:B--2---:R-:W-:-:S04]  /*1800*/  FADD R21, R12, R21 ;  /* 0x000000150c157221 */ /* 0x004fc80000000000 */
[----:B------:R-:W-:-:S04]  /*1810*/  FADD R10, R21, R10 ;  /* 0x0000000a150a7221 */ /* 0x000fc80000000000 */
[----:B---3--:R-:W-:-:S04]  /*1820*/  FADD R19, R10, R19 ;  /* 0x000000130a137221 */ /* 0x008fc80000000000 */
[----:B----4-:R-:W-:-:S04]  /*1830*/  FADD R18, R19, R18 ;  /* 0x0000001213127221 */ /* 0x010fc80000000000 */
[----:B-----5:R-:W-:-:S04]  /*1840*/  FADD R17, R18, R17 ;  /* 0x0000001112117221 */ /* 0x020fc80000000000 */
        /* <DEDUP_REMOVED lines=12> */
.L_x_26:
[----:B------:R-:W-:Y:S05]  /*1910*/  BSYNC.RECONVERGENT B2 ;  /* 0x0000000000027941 */ /* 0x000fea0003800200 */
.L_x_25:
[----:B------:R-:W-:Y:S01]  /*1920*/  IADD3 R4, PT, PT, R9, -R8, RZ ;  /* 0x8000000809047210 */ /* 0x000fe20007ffe0ff */
[----:B------:R-:W-:Y:S03]  /*1930*/  BSSY.RECONVERGENT B2, `(.L_x_28) ;  /* 0x000001e000027945 */ /* 0x000fe60003800200 */
[----:B------:R-:W-:-:S13]  /*1940*/  ISETP.GT.AND P1, PT, R4, 0x400, PT ;  /* 0x000004000400780c */ /* 0x000fda0003f24270 */
[----:B------:R-:W-:Y:S05]  /*1950*/  @!P1 BRA `(.L_x_29) ;  /* 0x00000000006c9947 */ /* 0x000fea0003800000 */
[----:B------:R-:W0:Y:S01]  /*1960*/  LDC.64 R6, c[0x0][0x380] ;  /* 0x0000e000ff067b82 */ /* 0x000e220000000a00 */
[----:B------:R-:W2:Y:S01]  /*1970*/  LDG.E.CONSTANT R10, desc[UR6][R2.64+-0x400] ;  /* 0xfffc0006020a7981 */ /* 0x000ea2000c1e9900 */
[----:B------:R-:W-:-:S03]  /*1980*/  VIADD R15, R11, 0x400 ;  /* 0x000004000b0f7836 */ /* 0x000fc60000000000 */
[----:B------:R-:W3:Y:S04]  /*1990*/  LDG.E.CONSTANT R13, desc[UR6][R2.64] ;  /* 0x00000006020d7981 */ /* 0x000ee8000c1e9900 */
[----:B------:R-:W4:Y:S04]  /*19a0*/  LDG.E.CONSTANT R17, desc[UR6][R2.64+0xc00] ;  /* 0x000c000602117981 */ /* 0x000f28000c1e9900 */
[----:B------:R-:W5:Y:S04]  /*19b0*/  LDG.E.CONSTANT R19, desc[UR6][R2.64+0x1000] ;  /* 0x0010000602137981 */ /* 0x000f68000c1e9900 */
[----:B------:R1:W5:Y:S01]  /*19c0*/  LDG.E.CONSTANT R23, desc[UR6][R2.64+0x1400] ;  /* 0x0014000602177981 */ /* 0x000362000c1e9900 */
[----:B0-----:R-:W-:-:S06]  /*19d0*/  IMAD.WIDE.U32 R4, R11, 0x4, R6 ;  /* 0x000000040b047825 */ /* 0x001fcc00078e0006 */
[----:B------:R-:W2:Y:S01]  /*19e0*/  LDG.E.CONSTANT R4, desc[UR6][R4.64] ;  /* 0x0000000604047981 */ /* 0x000ea2000c1e9900 */
[----:B------:R-:W-:-:S03]  /*19f0*/  IMAD.WIDE.U32 R6, R15, 0x4, R6 ;  /* 0x000000040f067825 */ /* 0x000fc600078e0006 */
[----:B------:R-:W4:Y:S04]  /*1a00*/  LDG.E.CONSTANT R15, desc[UR6][R2.64+0x400] ;  /* 0x00040006020f7981 */ /* 0x000f28000c1e9900 */
[----:B------:R-:W5:Y:S01]  /*1a10*/  LDG.E.CONSTANT R7, desc[UR6][R6.64] ;  /* 0x0000000606077981 */ /* 0x000f62000c1e9900 */
[----:B------:R-:W-:Y:S02]  /*1a20*/  PLOP3.LUT P0, PT, PT, PT, PT, 0x8, 0x80 ;  /* 0x000000000080781c */ /* 0x000fe40003f0e170 */
[----:B------:R-:W-:Y:S02]  /*1a30*/  IADD3 R8, PT, PT, R8, 0x800, RZ ;  /* 0x0000080008087810 */ /* 0x000fe40007ffe0ff */
[----:B------:R-:W-:Y:S01]  /*1a40*/  IADD3 R11, PT, PT, R11, 0x800, RZ ;  /* 0x000008000b0b7810 */ /* 0x000fe20007ffe0ff */
[----:B--2---:R-:W-:-:S04]  /*1a50*/  FADD R21, R21, R4 ;  /* 0x0000000415157221 */ /* 0x004fc80000000000 */
[----:B------:R-:W-:-:S04]  /*1a60*/  FADD R10, R21, R10 ;  /* 0x0000000a150a7221 */ /* 0x000fc80000000000 */
[----:B---3--:R-:W-:-:S04]  /*1a70*/  FADD R10, R10, R13 ;  /* 0x0000000d0a0a7221 */ /* 0x008fc80000000000 */
[----:B----4-:R-:W-:-:S04]  /*1a80*/  FADD R10, R10, R15 ;  /* 0x0000000f0a0a7221 */ /* 0x010fc80000000000 */
[----:B-----5:R-:W-:Y:S01]  /*1a90*/  FADD R10, R10, R7 ;  /* 0x000000070a0a7221 */ /* 0x020fe20000000000 */
[----:B------:R-:W-:-:S03]  /*1aa0*/  IADD3 R4, P1, PT, R2, 0x2000, RZ ;  /* 0x0000200002047810 */ /* 0x000fc60007f3e0ff */
[----:B------:R-:W-:Y:S01]  /*1ab0*/  FADD R10, R10, R17 ;  /* 0x000000110a0a7221 */ /* 0x000fe20000000000 */
[----:B------:R-:W-:-:S03]  /*1ac0*/  IADD3.X R5, PT, PT, RZ, R3, RZ, P1, !PT ;  /* 0x00000003ff057210 */ /* 0x000fc60000ffe4ff */
[----:B------:R-:W-:Y:S01]  /*1ad0*/  FADD R10, R10, R19 ;  /* 0x000000130a0a7221 */ /* 0x000fe20000000000 */
[----:B-1----:R-:W-:Y:S02]  /*1ae0*/  MOV R2, R4 ;  /* 0x0000000400027202 */ /* 0x002fe40000000f00 */
[----:B------:R-:W-:Y:S01]  /*1af0*/  MOV R3, R5 ;  /* 0x0000000500037202 */ /* 0x000fe20000000f00 */
[----:B------:R-:W-:-:S07]  /*1b00*/  FADD R21, R10, R23 ;  /* 0x000000170a157221 */ /* 0x000fce0000000000 */
.L_x_29:
[----:B------:R-:W-:Y:S05]  /*1b10*/  BSYNC.RECONVERGENT B2 ;  /* 0x0000000000027941 */ /* 0x000fea0003800200 */
.L_x_28:
[----:B------:R-:W-:-:S13]  /*1b20*/  ISETP.LT.OR P0, PT, R8, R9, P0 ;  /* 0x000000090800720c */ /* 0x000fda0000701670 */
[----:B------:R-:W-:Y:S05]  /*1b30*/  @!P0 BRA `(.L_x_21) ;  /* 0x0000000000288947 */ /* 0x000fea0003800000 */
[----:B------:R-:W0:Y:S01]  /*1b40*/  LDC.64 R4, c[0x0][0x380] ;  /* 0x0000e000ff047b82 */ /* 0x000e220000000a00 */
[----:B------:R-:W2:Y:S04]  /*1b50*/  LDG.E.CONSTANT R6, desc[UR6][R2.64+-0x400] ;  /* 0xfffc000602067981 */ /* 0x000ea8000c1e9900 */
[----:B------:R-:W3:Y:S04]  /*1b60*/  LDG.E.CONSTANT R7, desc[UR6][R2.64] ;  /* 0x0000000602077981 */ /* 0x000ee8000c1e9900 */
[----:B------:R-:W4:Y:S01]  /*1b70*/  LDG.E.CONSTANT R9, desc[UR6][R2.64+0x400] ;  /* 0x0004000602097981 */ /* 0x000f22000c1e9900 */
[----:B0-----:R-:W-:-:S06]  /*1b80*/  IMAD.WIDE.U32 R4, R11, 0x4, R4 ;  /* 0x000000040b047825 */ /* 0x001fcc00078e0004 */
[----:B------:R-:W5:Y:S02]  /*1b90*/  LDG.E.CONSTANT R4, desc[UR6][R4.64] ;  /* 0x0000000604047981 */ /* 0x000f64000c1e9900 */
[----:B-----5:R-:W-:-:S04]  /*1ba0*/  FADD R21, R21, R4 ;  /* 0x0000000415157221 */ /* 0x020fc80000000000 */
[----:B--2---:R-:W-:-:S04]  /*1bb0*/  FADD R6, R21, R6 ;  /* 0x0000000615067221 */ /* 0x004fc80000000000 */
[----:B---3--:R-:W-:-:S04]  /*1bc0*/  FADD R6, R6, R7 ;  /* 0x0000000706067221 */ /* 0x008fc80000000000 */
[----:B----4-:R-:W-:-:S07]  /*1bd0*/  FADD R21, R6, R9 ;  /* 0x0000000906157221 */ /* 0x010fce0000000000 */
.L_x_21:
[----:B------:R-:W-:Y:S05]  /*1be0*/  BSYNC.RECONVERGENT B1 ;  /* 0x0000000000017941 */ /* 0x000fea0003800200 */
.L_x_19:
[----:B------:R-:W0:Y:S01]  /*1bf0*/  S2R R6, SR_LANEID ;  /* 0x0000000000067919 */ /* 0x000e220000000000 */
[----:B------:R-:W1:Y:S01]  /*1c00*/  SHFL.DOWN PT, R2, R21, 0x1, 0x1f ;  /* 0x08201f0015027f89 */ /* 0x000e6200000e0000 */
[C---:B0-----:R-:W-:Y:S02]  /*1c10*/  ISETP.GT.AND P0, PT, R6.reuse, 0x1e, PT ;  /* 0x0000001e0600780c */ /* 0x041fe40003f04270 */
[----:B------:R-:W-:-:S11]  /*1c20*/  ISETP.NE.AND P1, PT, R6, RZ, PT ;  /* 0x000000ff0600720c */ /* 0x000fd60003f25270 */
[----:B-1----:R-:W-:Y:S01]  /*1c30*/  @!P0 FADD R21, R2, R21 ;  /* 0x0000001502158221 */ /* 0x002fe20000000000 */
[----:B------:R-:W-:Y:S01]  /*1c40*/  ISETP.GT.AND P0, PT, R6, 0x1d, PT ;  /* 0x0000001d0600780c */ /* 0x000fe20003f04270 */
[----:B------:R-:W0:Y:S01]  /*1c50*/  @!P1 S2R R5, SR_CgaCtaId ;  /* 0x0000000000059919 */ /* 0x000e220000008800 */
[----:B------:R-:W-:Y:S02]  /*1c60*/  @!P1 MOV R4, 0x400 ;  /* 0x0000040000049802 */ /* 0x000fe40000000f00 */
[----:B------:R-:W-:Y:S01]  /*1c70*/  @!P1 SHF.R.U32.HI R3, RZ, 0x3, R0 ;  /* 0x00000003ff039819 */ /* 0x000fe20000011600 */
[----:B------:R-:W1:Y:S03]  /*1c80*/  SHFL.DOWN PT, R2, R21, 0x2, 0x1f ;  /* 0x08401f0015027f89 */ /* 0x000e6600000e0000 */
[----:B------:R-:W-:-:S05]  /*1c90*/  @!P1 LOP3.LUT R3, R3, 0x7c, RZ, 0xc0, !PT ;  /* 0x0000007c03039812 */ /* 0x000fca00078ec0ff */
[----:B-1----:R-:W-:Y:S01]  /*1ca0*/  @!P0 FADD R21, R21, R2 ;  /* 0x0000000215158221 */ /* 0x002fe20000000000 */
[----:B------:R-:W-:Y:S02]  /*1cb0*/  ISETP.GT.AND P0, PT, R6, 0x1b, PT ;  /* 0x0000001b0600780c */ /* 0x000fe40003f04270 */
[----:B0-----:R-:W-:Y:S02]  /*1cc0*/  @!P1 LEA R4, R5, R4, 0x18 ;  /* 0x0000000405049211 */ /* 0x001fe400078ec0ff */
[----:B------:R-:W0:Y:S02]  /*1cd0*/  SHFL.DOWN PT, R2, R21, 0x4, 0x1f ;  /* 0x08801f0015027f89 */ /* 0x000e2400000e0000 */
[----:B------:R-:W-:-:S07]  /*1ce0*/  @!P1 IADD3 R3, PT, PT, R3, R4, RZ ;  /* 0x0000000403039210 */ /* 0x000fce0007ffe0ff */
        /* <DEDUP_REMOVED lines=12> */
[----:B------:R-:W0:Y:S01]  /*1db0*/  S2UR UR5, SR_CgaCtaId ;  /* 0x00000000000579c3 */ /* 0x000e220000008800 */
[----:B------:R-:W-:Y:S02]  /*1dc0*/  UMOV UR4, 0x400 ;  /* 0x0000040000047882 */ /* 0x000fe40000000000 */
[----:B0-----:R-:W-:-:S09]  /*1dd0*/  ULEA UR4, UR5, UR4, 0x18 ;  /* 0x0000000405047291 */ /* 0x001fd2000f8ec0ff */
[----:B---3--:R-:W0:Y:S04]  /*1de0*/  LDS R3, [UR4+0xc] ;  /* 0x00000c04ff037984 */ /* 0x008e280008000800 */
        /* <DEDUP_REMOVED lines=10> */
.L_x_2:
        /* <DEDUP_REMOVED lines=12> */
.L_x_32:
[----:B------:R-:W-:Y:S05]  /*1f50*/  BSYNC.RECONVERGENT B1 ;  /* 0x0000000000017941 */ /* 0x000fea0003800200 */
.L_x_31:
[----:B------:R-:W-:Y:S01]  /*1f60*/  ISETP.GE.AND P0, PT, R11, R20, PT ;  /* 0x000000140b00720c */ /* 0x000fe20003f06270 */
[----:B------:R-:W-:-:S12]  /*1f70*/  BSSY.RECONVERGENT B1, `(.L_x_33) ;  /* 0x0000074000017945 */ /* 0x000fd80003800200 */
[----:B------:R-:W-:Y:S05]  /*1f80*/  @P0 BRA `(.L_x_34) ;  /* 0x0000000400c80947 */ /* 0x000fea0003800000 */
[----:B0-----:R-:W-:Y:S01]  /*1f90*/  LOP3.LUT R3, RZ, R11, RZ, 0x33, !PT ;  /* 0x0000000bff037212 */ /* 0x001fe200078e33ff */
[----:B------:R-:W-:Y:S04]  /*1fa0*/  BSSY.RECONVERGENT B2, `(.L_x_35) ;  /* 0x0000015000027945 */ /* 0x000fe80003800200 */
[----:B------:R-:W-:-:S05]  /*1fb0*/  IMAD.IADD R4, R3, 0x1, R20 ;  /* 0x0000000103047824 */ /* 0x000fca00078e0214 */
        /* <DEDUP_REMOVED lines=10> */
.L_x_37:
[----:B------:R-:W-:-:S06]  /*2060*/  MOV R3, R5 ;  /* 0x0000000500037202 */ /* 0x000fcc0000000f00 */
[----:B------:R0:W2:Y:S01]  /*2070*/  LDG.E.CONSTANT R3, desc[UR6][R2.64] ;  /* 0x0000000602037981 */ /* 0x0000a2000c1e9900 */
[----:B------:R-:W-:Y:S02]  /*2080*/  IADD3 R4, PT, PT, R4, 0x1, RZ ;  /* 0x0000000104047810 */ /* 0x000fe40007ffe0ff */
[----:B------:R-:W-:Y:S02]  /*2090*/  IADD3 R11, PT, PT, R11, 0x100, RZ ;  /* 0x000001000b0b7810 */ /* 0x000fe40007ffe0ff */
[----:B------:R-:W-:Y:S02]  /*20a0*/  ISETP.NE.AND P0, PT, R4, RZ, PT ;  /* 0x000000ff0400720c */ /* 0x000fe40003f05270 */
[----:B0-----:R-:W-:-:S04]  /*20b0*/  IADD3 R2, P2, PT, R2, 0x400, RZ ;  /* 0x0000040002027810 */ /* 0x001fc80007f5e0ff */
[----:B------:R-:W-:Y:S01]  /*20c0*/  IADD3.X R5, PT, PT, RZ, R5, RZ, P2, !PT ;  /* 0x00000005ff057210 */ /* 0x000fe200017fe4ff */
[----:B--2--5:R-:W-:-:S06]  /*20d0*/  FADD R0, R3, R0 ;  /* 0x0000000003007221 */ /* 0x024fcc0000000000 */
[----:B------:R-:W-:Y:S05]  /*20e0*/  @P0 BRA `(.L_x_37) ;  /* 0xfffffffc00dc0947 */ /* 0x000fea000383ffff */
.L_x_36:
[----:B------:R-:W-:Y:S05]  /*20f0*/  BSYNC.RECONVERGENT B2 ;  /* 0x0000000000027941 */ /* 0x000fea0003800200 */
.L_x_35:
        /* <DEDUP_REMOVED lines=8> */
.L_x_40:
        /* <DEDUP_REMOVED lines=9> */
[----:B------:R-:W-:-:S03]  /*2210*/  VIADD R3, R11, 0x800 ;  /* 0x000008000b037836 */ /* 0x000fc60000000000 */
[----:B------:R-:W4:Y:S01]  /*2220*/  LDG.E.CONSTANT R15, desc[UR6][R4.64+0x400] ;  /* 0x00040006040f7981 */ /* 0x000f22000c1e9900 */
        /* <DEDUP_REMOVED lines=32> */
.L_x_39:
[----:B------:R-:W-:Y:S05]  /*2430*/  BSYNC.RECONVERGENT B2 ;  /* 0x0000000000027941 */ /* 0x000fea0003800200 */
.L_x_38:
[----:B------:R-:W-:Y:S01]  /*2440*/  IADD3 R2, PT, PT, -R11, R20, RZ ;  /* 0x000000140b027210 */ /* 0x000fe20007ffe1ff */
[----:B------:R-:W-:Y:S03]  /*2450*/  BSSY.RECONVERGENT B2, `(.L_x_41) ;  /* 0x0000019000027945 */ /* 0x000fe60003800200 */
[----:B------:R-:W-:-:S13]  /*2460*/  ISETP.GT.AND P1, PT, R2, 0x400, PT ;  /* 0x000004000200780c */ /* 0x000fda0003f24270 */
[----:B------:R-:W-:Y:S05]  /*2470*/  @!P1 BRA `(.L_x_42) ;  /* 0x0000000000589947 */ /* 0x000fea0003800000 */
        /* <DEDUP_REMOVED lines=22> */
.L_x_42:
[----:B------:R-:W-:Y:S05]  /*25e0*/  BSYNC.RECONVERGENT B2 ;  /* 0x0000000000027941 */ /* 0x000fea0003800200 */
.L_x_41:
        /* <DEDUP_REMOVED lines=12> */
.L_x_34:
[----:B------:R-:W-:Y:S05]  /*26b0*/  BSYNC.RECONVERGENT B1 ;  /* 0x0000000000017941 */ /* 0x000fea0003800200 */
.L_x_33:
        /* <DEDUP_REMOVED lines=35> */
[----:B--2---:R-:W0:Y:S04]  /*28f0*/  LDS R3, [UR4+0xc] ;  /* 0x00000c04ff037984 */ /* 0x004e280008000800 */
        /* <DEDUP_REMOVED lines=10> */
.L_x_43:
[----:B0-----:R-:W0:Y:S01]  /*29a0*/  S2R R2, SR_LANEID ;  /* 0x0000000000027919 */ /* 0x001e220000000000 */
[----:B------:R-:W-:-:S04]  /*29b0*/  LOP3.LUT R0, R9, 0x3e0, RZ, 0xc0, !PT ;  /* 0x000003e009007812 */ /* 0x000fc800078ec0ff */
[----:B------:R-:W-:Y:S02]  /*29c0*/  IADD3 R3, PT, PT, R0, 0x20, RZ ;  /* 0x0000002000037810 */ /* 0x000fe40007ffe0ff */
[----:B------:R-:W-:Y:S02]  /*29d0*/  LOP3.LUT R7, RZ, R0, RZ, 0x33, !PT ;  /* 0x00000000ff077212 */ /* 0x000fe400078e33ff */
[-C--:B------:R-:W-:Y:S02]  /*29e0*/  ISETP.GT.AND P0, PT, R3, R20.reuse, PT ;  /* 0x000000140300720c */ /* 0x080fe40003f04270 */
[----:B------:R-:W-:-:S04]  /*29f0*/  IADD3 R7, PT, PT, R7, R20, RZ ;  /* 0x0000001407077210 */ /* 0x000fc80007ffe0ff */
[----:B------:R-:W-:-:S05]  /*2a00*/  SEL R4, R7, 0x1f, P0 ;  /* 0x0000001f07047807 */ /* 0x000fca0000000000 */
[----:B------:R-:W1:Y:S01]  /*2a10*/  SHFL.DOWN PT, R0, R5, 0x1, R4 ;  /* 0x0820000005007989 */ /* 0x000e6200000e0004 */
[C---:B0-----:R-:W-:Y:S01]  /*2a20*/  ISETP.GE.AND P0, PT, R2.reuse, R4, PT ;  /* 0x000000040200720c */ /* 0x041fe20003f06270 */
[C---:B------:R-:W-:Y:S01]  /*2a30*/  VIADD R3, R2.reuse, 0x2 ;  /* 0x0000000202037836 */ /* 0x040fe20000000000 */
[----:B------:R-:W-:-:S11]  /*2a40*/  ISETP.NE.AND P1, PT, R2, RZ, PT ;  /* 0x000000ff0200720c */ /* 0x000fd60003f25270 */
[----:B-1----:R-:W-:Y:S01]  /*2a50*/  @!P0 FADD R5, R0, R5 ;  /* 0x0000000500058221 */ /* 0x002fe20000000000 */
[-C--:B------:R-:W-:Y:S01]  /*2a60*/  ISETP.GT.AND P0, PT, R3, R4.reuse, PT ;  /* 0x000000040300720c */ /* 0x080fe20003f04270 */
[----:B------:R-:W0:Y:S01]  /*2a70*/  @!P1 S2R R6, SR_CgaCtaId ;  /* 0x0000000000069919 */ /* 0x000e220000008800 */
[----:B------:R-:W-:Y:S02]  /*2a80*/  IADD3 R3, PT, PT, R2, 0x4, RZ ;  /* 0x0000000402037810 */ /* 0x000fe40007ffe0ff */
[----:B------:R-:W1:Y:S09]  /*2a90*/  SHFL.DOWN PT, R0, R5, 0x2, R4 ;  /* 0x0840000005007989 */ /* 0x000e7200000e0004 */
[----:B-1----:R-:W-:Y:S01]  /*2aa0*/  @!P0 FADD R5, R5, R0 ;  /* 0x0000000005058221 */ /* 0x002fe20000000000 */
[----:B------:R-:W-:-:S02]  /*2ab0*/  ISETP.GT.AND P0, PT, R3, R4, PT ;  /* 0x000000040300720c */ /* 0x000fc40003f04270 */
[----:B------:R-:W-:Y:S02]  /*2ac0*/  IADD3 R3, PT, PT, R2, 0x8, RZ ;  /* 0x0000000802037810 */ /* 0x000fe40007ffe0ff */
[----:B------:R-:W1:Y:S09]  /*2ad0*/  SHFL.DOWN PT, R0, R5, 0x4, R4 ;  /* 0x0880000005007989 */ /* 0x000e7200000e0004 */
[----:B-1----:R-:W-:Y:S01]  /*2ae0*/  @!P0 FADD R5, R5, R0 ;  /* 0x0000000005058221 */ /* 0x002fe20000000000 */
[----:B------:R-:W-:-:S02]  /*2af0*/  ISETP.GT.AND P0, PT, R3, R4, PT ;  /* 0x000000040300720c */ /* 0x000fc40003f04270 */
[----:B------:R-:W-:Y:S02]  /*2b00*/  IADD3 R3, PT, PT, R2, 0x10, RZ ;  /* 0x0000001002037810 */ /* 0x000fe40007ffe0ff */
[----:B------:R-:W1:Y:S01]  /*2b10*/  SHFL.DOWN PT, R0, R5, 0x8, R4 ;  /* 0x0900000005007989 */ /* 0x000e6200000e0004 */
[----:B------:R-:W-:-:S04]  /*2b20*/  @!P1 SHF.R.U32.HI R2, RZ, 0x3, R9 ;  /* 0x00000003ff029819 */ /* 0x000fc80000011609 */
[----:B------:R-:W-:-:S04]  /*2b30*/  @!P1 LOP3.LUT R2, R2, 0x7c, RZ, 0xc0, !PT ;  /* 0x0000007c02029812 */ /* 0x000fc800078ec0ff */
[----:B-1----:R-:W-:Y:S01]  /*2b40*/  @!P0 FADD R5, R5, R0 ;  /* 0x0000000005058221 */ /* 0x002fe20000000000 */
[----:B------:R-:W-:Y:S02]  /*2b50*/  ISETP.GT.AND P0, PT, R3, R4, PT ;  /* 0x000000040300720c */ /* 0x000fe40003f04270 */
[----:B------:R-:W-:Y:S02]  /*2b60*/  @!P1 MOV R3, 0x400 ;  /* 0x0000040000039802 */ /* 0x000fe40000000f00 */
[----:B------:R-:W1:Y:S02]  /*2b70*/  SHFL.DOWN PT, R0, R5, 0x10, R4 ;  /* 0x0a00000005007989 */ /* 0x000e6400000e0004 */
[----:B0-----:R-:W-:-:S04]  /*2b80*/  @!P1 LEA R3, R6, R3, 0x18 ;  /* 0x0000000306039211 */ /* 0x001fc800078ec0ff */
[----:B------:R-:W-:-:S03]  /*2b90*/  @!P1 IADD3 R3, PT, PT, R2, R3, RZ ;  /* 0x0000000302039210 */ /* 0x000fc60007ffe0ff */
[----:B-1----:R-:W-:Y:S01]  /*2ba0*/  @!P0 FADD R5, R5, R0 ;  /* 0x0000000005058221 */ /* 0x002fe20000000000 */
        /* <DEDUP_REMOVED lines=12> */
[----:B-1----:R-:W0:Y:S04]  /*2c70*/  LDS R3, [UR4+0xc] ;  /* 0x00000c04ff037984 */ /* 0x002e280008000800 */
        /* <DEDUP_REMOVED lines=13> */
.L_x_30:
[----:B------:R-:W0:Y:S01]  /*2d50*/  S2R R8, SR_TID.X ;  /* 0x0000000000087919 */ /* 0x000e220000002100 */
[----:B------:R-:W0:Y:S02]  /*2d60*/  LDC.64 R2, c[0x0][0x380] ;  /* 0x0000e000ff027b82 */ /* 0x000e240000000a00 */
[----:B0-----:R-:W-:-:S05]  /*2d70*/  IMAD.WIDE.U32 R2, R8, 0x4, R2 ;  /* 0x0000000408027825 */ /* 0x001fca00078e0002 */
[----:B------:R-:W2:Y:S04]  /*2d80*/  LDG.E.CONSTANT R19, desc[UR6][R2.64] ;  /* 0x0000000602137981 */ /* 0x000ea8000c1e9900 */
[----:B------:R-:W2:Y:S04]  /*2d90*/  LDG.E.CONSTANT R0, desc[UR6][R2.64+0x400] ;  /* 0x0004000602007981 */ /* 0x000ea8000c1e9900 */
[----:B------:R-:W3:Y:S04]  /*2da0*/  LDG.E.CONSTANT R4, desc[UR6][R2.64+0x800] ;  /* 0x0008000602047981 */ /* 0x000ee8000c1e9900 */
[----:B------:R-:W3:Y:S04]  /*2db0*/  LDG.E.CONSTANT R5, desc[UR6][R2.64+0xc00] ;  /* 0x000c000602057981 */ /* 0x000ee8000c1e9900 */
[----:B------:R-:W4:Y:S04]  /*2dc0*/  LDG.E.CONSTANT R6, desc[UR6][R2.64+0x1000] ;  /* 0x0010000602067981 */ /* 0x000f28000c1e9900 */
[----:B------:R-:W4:Y:S04]  /*2dd0*/  LDG.E.CONSTANT R7, desc[UR6][R2.64+0x1400] ;  /* 0x0014000602077981 */ /* 0x000f28000c1e9900 */
[----:B------:R-:W5:Y:S04]  /*2de0*/  LDG.E.CONSTANT R9, desc[UR6][R2.64+0x1800] ;  /* 0x0018000602097981 */ /* 0x000f68000c1e9900 */
        /* <DEDUP_REMOVED lines=8> */
[----:B------:R-:W5:Y:S01]  /*2e70*/  LDG.E.CONSTANT R18, desc[UR6][R2.64+0x3c00] ;  /* 0x003c000602127981 */ /* 0x000f62000c1e9900 */
[----:B------:R-:W-:Y:S01]  /*2e80*/  ISETP.GE.U32.AND P0, PT, R20, 0x2000, PT ;  /* 0x000020001400780c */ /* 0x000fe20003f06070 */
[----:B--2---:R-:W-:Y:S01]  /*2e90*/  FADD R0, R19, R0 ;  /* 0x0000000013007221 */ /* 0x004fe20000000000 */
[----:B---3--:R-:W-:-:S04]  /*2ea0*/  FADD R5, R4, R5 ;  /* 0x0000000504057221 */ /* 0x008fc80000000000 */
[----:B------:R-:W-:Y:S01]  /*2eb0*/  FADD R0, R0, R5 ;  /* 0x0000000500007221 */ /* 0x000fe20000000000 */
[----:B----4-:R-:W-:Y:S01]  /*2ec0*/  FADD R6, R6, R7 ;  /* 0x0000000706067221 */ /* 0x010fe20000000000 */
[----:B-----5:R-:W-:-:S04]  /*2ed0*/  FADD R9, R9, R10 ;  /* 0x0000000a09097221 */ /* 0x020fc80000000000 */
[----:B------:R-:W-:Y:S01]  /*2ee0*/  FADD R9, R6, R9 ;  /* 0x0000000906097221 */ /* 0x000fe20000000000 */
[----:B------:R-:W-:-:S03]  /*2ef0*/  FADD R11, R11, R12 ;  /* 0x0000000c0b0b7221 */ /* 0x000fc60000000000 */
[----:B------:R-:W-:Y:S01]  /*2f00*/  FADD R0, R0, R9 ;  /* 0x0000000900007221 */ /* 0x000fe20000000000 */
[----:B------:R-:W-:-:S04]  /*2f10*/  FADD R14, R13, R14 ;  /* 0x0000000e0d0e7221 */ /* 0x000fc80000000000 */
[----:B------:R-:W-:Y:S01]  /*2f20*/  FADD R11, R11, R14 ;  /* 0x0000000e0b0b7221 */ /* 0x000fe20000000000 */
[----:B------:R-:W-:Y:S01]  /*2f30*/  FADD R15, R15, R16 ;  /* 0x000000100f0f7221 */ /* 0x000fe20000000000 */
[----:B------:R-:W-:-:S04]  /*2f40*/  FADD R18, R17, R18 ;  /* 0x0000001211127221 */ /* 0x000fc80000000000 */
[----:B------:R-:W-:-:S04]  /*2f50*/  FADD R18, R15, R18 ;  /* 0x000000120f127221 */ /* 0x000fc80000000000 */
[----:B------:R-:W-:Y:S01]  /*2f60*/  FADD R5, R11, R18 ;  /* 0x000000120b057221 */ /* 0x000fe20000000000 */
[----:B------:R-:W-:-:S03]  /*2f70*/  HFMA2 R11, -RZ, RZ, 0, 0.00048828125 ;  /* 0x00001000ff0b7431 */ /* 0x000fc600000001ff */
[----:B------:R-:W-:Y:S01]  /*2f80*/  FADD R0, R0, R5 ;  /* 0x0000000500007221 */ /* 0x000fe20000000000 */
[----:B------:R-:W-:Y:S06]  /*2f90*/  @!P0 BRA `(.L_x_44) ;  /* 0x0000000000ac8947 */ /* 0x000fec0003800000 */
[----:B------:R-:W0:Y:S01]  /*2fa0*/  LDC R7, c[0x0][0x390] ;  /* 0x0000e400ff077b82 */ /* 0x000e220000000800 */
[----:B------:R-:W-:Y:S02]  /*2fb0*/  IADD3 R6, PT, PT, R20, -0x1000, RZ ;  /* 0xfffff00014067810 */ /* 0x000fe40007ffe0ff */
[----:B------:R-:W-:-:S07]  /*2fc0*/  MOV R11, 0x1000 ;  /* 0x00001000000b7802 */ /* 0x000fce0000000f00 */
.L_x_46:
[----:B------:R-:W-:-:S05]  /*2fd0*/  IMAD.WIDE R4, R11, 0x4, R2 ;  /* 0x000000040b047825 */ /* 0x000fca00078e0202 */
[----:B------:R-:W2:Y:S04]  /*2fe0*/  LDG.E.CONSTANT R20, desc[UR6][R4.64+0x400] ;  /* 0x0004000604147981 */ /* 0x000ea8000c1e9900 */
[----:B------:R-:W2:Y:S04]  /*2ff0*/  LDG.E.CONSTANT R21, desc[UR6][R4.64+0x800] ;  /* 0x0008000604157981 */ /* 0x000ea8000c1e9900 */
        /* <DEDUP_REMOVED lines=13> */
[----:B------:R1:W5:Y:S01]  /*30d0*/  LDG.E.CONSTANT R18, desc[UR6][R4.64+0x3c00] ;  /* 0x003c000604127981 */ /* 0x000362000c1e9900 */
[----:B--2---:R-:W-:Y:S01]  /*30e0*/  FADD R21, R20, R21 ;  /* 0x0000001514157221 */ /* 0x004fe20000000000 */
[----:B0-----:R-:W-:-:S05]  /*30f0*/  MOV R20, R7 ;  /* 0x0000000700147202 */ /* 0x001fca0000000f00 */
[----:B-1----:R-:W-:Y:S02]  /*3100*/  IMAD.IADD R4, R20, 0x1, -R11 ;  /* 0x0000000114047824 */ /* 0x002fe400078e0a0b */
[----:B---3--:R-:W-:-:S03]  /*3110*/  FADD R0, R19, R0 ;  /* 0x0000000013007221 */ /* 0x008fc60000000000 */
[----:B------:R-:W-:Y:S01]  /*3120*/  ISETP.GE.AND P0, PT, R4, 0x1000, PT ;  /* 0x000010000400780c */ /* 0x000fe20003f06270 */
[----:B----4-:R-:W-:Y:S01]  /*3130*/  FADD R22, R22, R23 ;  /* 0x0000001716167221 */ /* 0x010fe20000000000 */
[----:B------:R-:W-:Y:S01]  /*3140*/  FADD R0, R0, R21 ;  /* 0x0000001500007221 */ /* 0x000fe20000000000 */
[----:B-----5:R-:W-:-:S04]  /*3150*/  FADD R25, R24, R25 ;  /* 0x0000001918197221 */ /* 0x020fc80000000000 */
[----:B------:R-:W-:Y:S01]  /*3160*/  FADD R25, R22, R25 ;  /* 0x0000001916197221 */ /* 0x000fe20000000000 */
[----:B------:R-:W-:Y:S01]  /*3170*/  FADD R16, R16, R17 ;  /* 0x0000001110107221 */ /* 0x000fe20000000000 */
[----:B------:R-:W-:-:S04]  /*3180*/  FADD R15, R15, R10 ;  /* 0x0000000a0f0f7221 */ /* 0x000fc80000000000 */
[----:B------:R-:W-:Y:S01]  /*3190*/  FADD R15, R16, R15 ;  /* 0x0000000f100f7221 */ /* 0x000fe20000000000 */
[----:B------:R-:W-:Y:S01]  /*31a0*/  FADD R9, R14, R9 ;  /* 0x000000090e097221 */ /* 0x000fe20000000000 */
[----:B------:R-:W-:-:S04]  /*31b0*/  FADD R12, R13, R12 ;  /* 0x0000000c0d0c7221 */ /* 0x000fc80000000000 */
[----:B------:R-:W-:Y:S01]  /*31c0*/  FADD R12, R9, R12 ;  /* 0x0000000c090c7221 */ /* 0x000fe20000000000 */
[----:B------:R-:W-:-:S03]  /*31d0*/  FADD R0, R0, R25 ;  /* 0x0000001900007221 */ /* 0x000fc60000000000 */
[----:B------:R-:W-:-:S04]  /*31e0*/  FADD R15, R15, R12 ;  /* 0x0000000c0f0f7221 */ /* 0x000fc80000000000 */
[----:B------:R-:W-:-:S04]  /*31f0*/  FADD R15, R0, R15 ;  /* 0x0000000f000f7221 */ /* 0x000fc80000000000 */
[----:B------:R-:W-:Y:S01]  /*3200*/  FADD R0, R18, R15 ;  /* 0x0000000f12007221 */ /* 0x000fe20000000000 */
[----:B------:R-:W-:Y:S06]  /*3210*/  @!P0 BRA `(.L_x_45) ;  /* 0x0000000800308947 */ /* 0x000fec0003800000 */
[----:B------:R-:W-:-:S04]  /*3220*/  IADD3 R11, PT, PT, R11, 0x1000, RZ ;  /* 0x000010000b0b7810 */ /* 0x000fc80007ffe0ff */
[----:B------:R-:W-:-:S13]  /*3230*/  ISETP.GT.AND P0, PT, R11, R6, PT ;  /* 0x000000060b00720c */ /* 0x000fda0003f04270 */
[----:B------:R-:W-:Y:S05]  /*3240*/  @!P0 BRA `(.L_x_46) ;  /* 0xfffffffc00608947 */ /* 0x000fea000383ffff */
.L_x_44:
[----:B------:R-:W-:-:S13]  /*3250*/  ISETP.GE.AND P0, PT, R11, R20, PT ;  /* 0x000000140b00720c */ /* 0x000fda0003f06270 */
[----:B------:R-:W-:Y:S05]  /*3260*/  @P0 BRA `(.L_x_45) ;  /* 0x00000008001c0947 */ /* 0x000fea0003800000 */
[----:B------:R-:W-:Y:S01]  /*3270*/  IADD3 R9, PT, PT, -R11, R20, RZ ;  /* 0x000000140b097210 */ /* 0x000fe20007ffe1ff */
[----:B------:R-:W-:Y:S03]  /*3280*/  BSSY.RECONVERGENT B1, `(.L_x_45) ;  /* 0x0000085000017945 */ /* 0x000fe60003800200 */
        /* <DEDUP_REMOVED lines=16> */
.L_x_50:
        /* <DEDUP_REMOVED lines=8> */
.L_x_49:
[----:B------:R-:W-:Y:S05]  /*3410*/  BSYNC.RECONVERGENT B2 ;  /* 0x0000000000027941 */ /* 0x000fea0003800200 */
.L_x_48:
[----:B------:R-:W-:Y:S05]  /*3420*/  @!P1 BRA `(.L_x_47) ;  /* 0x0000000400a89947 */ /* 0x000fea0003800000 */
[----:B------:R-:W0:Y:S01]  /*3430*/  LDCU.64 UR4, c[0x0][0x380] ;  /* 0x00007000ff0477ac */ /* 0x000e220008000a00 */
[----:B------:R-:W-:Y:S01]  /*3440*/  IADD3 R5, PT, PT, R9, -R10, RZ ;  /* 0x8000000a09057210 */ /* 0x000fe20007ffe0ff */
[----:B------:R-:W-:Y:S01]  /*3450*/  BSSY.RECONVERGENT B2, `(.L_x_51) ;  /* 0x000003b000027945 */ /* 0x000fe20003800200 */
[CC--:B------:R-:W-:Y:S02]  /*3460*/  IADD3 R3, P0, PT, R10.reuse, R11.reuse, RZ ;  /* 0x0000000b0a037210 */ /* 0x0c0fe40007f1e0ff */
[----:B------:R-:W-:Y:S02]  /*3470*/  ISETP.GT.AND P1, PT, R5, 0xc00, PT ;  /* 0x00000c000500780c */ /* 0x000fe40003f24270 */
[----:B------:R-:W-:Y:S01]  /*3480*/  IADD3 R11, PT, PT, R10, R11, RZ ;  /* 0x0000000b0a0b7210 */ /* 0x000fe20007ffe0ff */
[----:B------:R-:W-:Y:S01]  /*3490*/  IMAD.X R4, RZ, RZ, RZ, P0 ;  /* 0x000000ffff047224 */ /* 0x000fe200000e06ff */
[----:B0-----:R-:W-:-:S04]  /*34a0*/  LEA R2, P0, R3, UR4, 0x2 ;  /* 0x0000000403027c11 */ /* 0x001fc8000f8010ff */
[----:B------:R-:W-:Y:S02]  /*34b0*/  LEA.HI.X R3, R3, UR5, R4, 0x2, P0 ;  /* 0x0000000503037c11 */ /* 0x000fe400080f1404 */
[----:B------:R-:W-:-:S04]  /*34c0*/  IADD3 R2, P0, PT, R2, 0x800, RZ ;  /* 0x0000080002027810 */ /* 0x000fc80007f1e0ff */
[----:B------:R-:W-:Y:S02]  /*34d0*/  IADD3.X R3, PT, PT, RZ, R3, RZ, P0, !PT ;  /* 0x00000003ff037210 */ /* 0x000fe400007fe4ff */
[----:B------:R-:W-:Y:S01]  /*34e0*/  PLOP3.LUT P0, PT, PT, PT, PT, 0x80, 0x8 ;  /* 0x000000000008781c */ /* 0x000fe20003f0f070 */
[----:B------:R-:W-:-:S12]  /*34f0*/  @!P1 BRA `(.L_x_52) ;  /* 0x0000000000c09947 */ /* 0x000fd80003800000 */
[----:B------:R-:W-:Y:S02]  /*3500*/  PLOP3.LUT P0, PT, PT, PT, PT, 0x8, 0x80 ;  /* 0x000000000080781c */ /* 0x000fe40003f0e170 */
[----:B------:R-:W-:-:S11]  /*3510*/  IADD3 R13, PT, PT, R9, -0xc00, RZ ;  /* 0xfffff400090d7810 */ /* 0x000fd60007ffe0ff */
.L_x_53:
[----:B------:R-:W0:Y:S01]  /*3520*/  LDC.64 R4, c[0x0][0x380] ;  /* 0x0000e000ff047b82 */ /* 0x000e220000000a00 */
[----:B------:R-:W2:Y:S01]  /*3530*/  LDG.E.CONSTANT R12, desc[UR6][R2.64+-0x400] ;  /* 0xfffc0006020c7981 */ /* 0x000ea2000c1e9900 */
[----:B------:R-:W-:-:S03]  /*3540*/  IADD3 R25, PT, PT, R11, 0x400, RZ ;  /* 0x000004000b197810 */ /* 0x000fc60007ffe0ff */
[----:B------:R-:W3:Y:S04]  /*3550*/  LDG.E.CONSTANT R20, desc[UR6][R2.64] ;  /* 0x0000000602147981 */ /* 0x000ee8000c1e9900 */
[----:B------:R-:W4:Y:S01]  /*3560*/  LDG.E.CONSTANT R19, desc[UR6][R2.64+0x400] ;  /* 0x0004000602137981 */ /* 0x000f22000c1e9900 */
[----:B------:R-:W-:-:S03]  /*3570*/  IADD3 R7, PT, PT, R11, 0x800, RZ ;  /* 0x000008000b077810 */ /* 0x000fc60007ffe0ff */
[----:B------:R-:W5:Y:S04]  /*3580*/  LDG.E.CONSTANT R17, desc[UR6][R2.64+0xc00] ;  /* 0x000c000602117981 */ /* 0x000f68000c1e9900 */
[----:B------:R-:W5:Y:S01]  /*3590*/  LDG.E.CONSTANT R16, desc[UR6][R2.64+0x1000] ;  /* 0x0010000602107981 */ /* 0x000f62000c1e9900 */
[----:B------:R-:W-:-:S03]  /*35a0*/  IADD3 R23, PT, PT, R11, 0xc00, RZ ;  /* 0x00000c000b177810 */ /* 0x000fc60007ffe0ff */
[----:B------:R-:W5:Y:S01]  /*35b0*/  LDG.E.CONSTANT R22, desc[UR6][R2.64+0x1c00] ;  /* 0x001c000602167981 */ /* 0x000f62000c1e9900 */
[----:B0-----:R-:W-:-:S03]  /*35c0*/  IMAD.WIDE.U32 R14, R11, 0x4, R4 ;  /* 0x000000040b0e7825 */ /* 0x001fc600078e0004 */
[----:B------:R-:W5:Y:S04]  /*35d0*/  LDG.E.CONSTANT R21, desc[UR6][R2.64+0x2000] ;  /* 0x0020000602157981 */ /* 0x000f68000c1e9900 */
[----:B------:R-:W5:Y:S04]  /*35e0*/  LDG.E.CONSTANT R26, desc[UR6][R2.64+0x3000] ;  /* 0x00300006021a7981 */ /* 0x000f68000c1e9900 */
[----:B------:R-:W2:Y:S01]  /*35f0*/  LDG.E.CONSTANT R15, desc[UR6][R14.64] ;  /* 0x000000060e0f7981 */ /* 0x000ea2000c1e9900 */
[----:B------:R-:W-:-:S05]  /*3600*/  IMAD.WIDE.U32 R24, R25, 0x4, R4 ;  /* 0x0000000419187825 */ /* 0x000fca00078e0004 */
[----:B------:R-:W5:Y:S01]  /*3610*/  LDG.E.CONSTANT R18, desc[UR6][R24.64] ;  /* 0x0000000618127981 */ /* 0x000f62000c1e9900 */
[----:B------:R-:W-:-:S03]  /*3620*/  IMAD.WIDE.U32 R6, R7, 0x4, R4 ;  /* 0x0000000407067825 */ /* 0x000fc600078e0004 */
        /* <DEDUP_REMOVED lines=8> */
[----:B------:R-:W-:Y:S01]  /*36b0*/  ISETP.GE.AND P1, PT, R10, R13, PT ;  /* 0x0000000d0a00720c */ /* 0x000fe20003f26270 */
[----:B------:R-:W-:Y:S01]  /*36c0*/  VIADD R11, R11, 0x1000 ;  /* 0x000010000b0b7836 */ /* 0x000fe20000000000 */
[----:B0-----:R-:W-:-:S04]  /*36d0*/  IADD3 R2, P2, PT, R2, 0x4000, RZ ;  /* 0x0000400002027810 */ /* 0x001fc80007f5e0ff */
        /* <DEDUP_REMOVED lines=18> */
.L_x_52:
[----:B------:R-:W-:Y:S05]  /*3800*/  BSYNC.RECONVERGENT B2 ;  /* 0x0000000000027941 */ /* 0x000fea0003800200 */
.L_x_51:
[----:B------:R-:W-:Y:S01]  /*3810*/  IADD3 R4, PT, PT, R9, -R10, RZ ;  /* 0x8000000a09047210 */ /* 0x000fe20007ffe0ff */
[----:B------:R-:W-:Y:S03]  /*3820*/  BSSY.RECONVERGENT B2, `(.L_x_54) ;  /* 0x000001e000027945 */ /* 0x000fe60003800200 */
[----:B------:R-:W-:-:S13]  /*3830*/  ISETP.GT.AND P1, PT, R4, 0x400, PT ;  /* 0x000004000400780c */ /* 0x000fda0003f24270 */
[----:B------:R-:W-:Y:S05]  /*3840*/  @!P1 BRA `(.L_x_55) ;  /* 0x00000000006c9947 */ /* 0x000fea0003800000 */
[----:B------:R-:W0:Y:S01]  /*3850*/  LDC.64 R6, c[0x0][0x380] ;  /* 0x0000e000ff067b82 */ /* 0x000e220000000a00 */
[----:B------:R-:W2:Y:S01]  /*3860*/  LDG.E.CONSTANT R13, desc[UR6][R2.64+-0x400] ;  /* 0xfffc0006020d7981 */ /* 0x000ea2000c1e9900 */
[----:B------:R-:W-:-:S03]  /*3870*/  IADD3 R17, PT, PT, R11, 0x400, RZ ;  /* 0x000004000b117810 */ /* 0x000fc60007ffe0ff */
[----:B------:R-:W3:Y:S04]  /*3880*/  LDG.E.CONSTANT R15, desc[UR6][R2.64] ;  /* 0x00000006020f7981 */ /* 0x000ee8000c1e9900 */
[----:B------:R-:W4:Y:S04]  /*3890*/  LDG.E.CONSTANT R19, desc[UR6][R2.64+0xc00] ;  /* 0x000c000602137981 */ /* 0x000f28000c1e9900 */
[----:B------:R-:W5:Y:S04]  /*38a0*/  LDG.E.CONSTANT R21, desc[UR6][R2.64+0x1000] ;  /* 0x0010000602157981 */ /* 0x000f68000c1e9900 */
[----:B------:R-:W5:Y:S01]  /*38b0*/  LDG.E.CONSTANT R23, desc[UR6][R2.64+0x1400] ;  /* 0x0014000602177981 */ /* 0x000f62000c1e9900 */
[----:B0-----:R-:W-:-:S06]  /*38c0*/  IMAD.WIDE.U32 R4, R11, 0x4, R6 ;  /* 0x000000040b047825 */ /* 0x001fcc00078e0006 */
[----:B------:R0:W2:Y:S01]  /*38d0*/  LDG.E.CONSTANT R5, desc[UR6][R4.64] ;  /* 0x0000000604057981 */ /* 0x0000a2000c1e9900 */
[----:B------:R-:W-:-:S03]  /*38e0*/  IMAD.WIDE.U32 R6, R17, 0x4, R6 ;  /* 0x0000000411067825 */ /* 0x000fc600078e0006 */
[----:B------:R1:W4:Y:S04]  /*38f0*/  LDG.E.CONSTANT R17, desc[UR6][R2.64+0x400] ;  /* 0x0004000602117981 */ /* 0x000328000c1e9900 */
[----:B------:R-:W5:Y:S01]  /*3900*/  LDG.E.CONSTANT R7, desc[UR6][R6.64] ;  /* 0x0000000606077981 */ /* 0x000f62000c1e9900 */
[----:B0-----:R-:W-:Y:S02]  /*3910*/  IADD3 R4, P1, PT, R2, 0x2000, RZ ;  /* 0x0000200002047810 */ /* 0x001fe40007f3e0ff */
[----:B------:R-:W-:Y:S02]  /*3920*/  PLOP3.LUT P0, PT, PT, PT, PT, 0x8, 0x80 ;  /* 0x000000000080781c */ /* 0x000fe40003f0e170 */
[----:B------:R-:W-:Y:S02]  /*3930*/  IADD3 R10, PT, PT, R10, 0x800, RZ ;  /* 0x000008000a0a7810 */ /* 0x000fe40007ffe0ff */
[----:B------:R-:W-:-:S02]  /*3940*/  IADD3 R11, PT, PT, R11, 0x800, RZ ;  /* 0x000008000b0b7810 */ /* 0x000fc40007ffe0ff */
[----:B-1----:R-:W-:Y:S01]  /*3950*/  MOV R2, R4 ;  /* 0x0000000400027202 */ /* 0x002fe20000000f00 */
[----:B--2---:R-:W-:-:S04]  /*3960*/  FADD R0, R0, R5 ;  /* 0x0000000500007221 */ /* 0x004fc80000000000 */
[----:B------:R-:W-:-:S04]  /*3970*/  FADD R0, R0, R13 ;  /* 0x0000000d00007221 */ /* 0x000fc80000000000 */
[----:B---3--:R-:W-:-:S04]  /*3980*/  FADD R0, R0, R15 ;  /* 0x0000000f00007221 */ /* 0x008fc80000000000 */
[----:B----4-:R-:W-:-:S04]  /*3990*/  FADD R0, R0, R17 ;  /* 0x0000001100007221 */ /* 0x010fc80000000000 */
[----:B-----5:R-:W-:-:S04]  /*39a0*/  FADD R0, R0, R7 ;  /* 0x0000000700007221 */ /* 0x020fc80000000000 */
[----:B------:R-:W-:Y:S01]  /*39b0*/  FADD R0, R0, R19 ;  /* 0x0000001300007221 */ /* 0x000fe20000000000 */
[----:B------:R-:W-:-:S03]  /*39c0*/  IADD3.X R5, PT, PT, RZ, R3, RZ, P1, !PT ;  /* 0x00000003ff057210 */ /* 0x000fc60000ffe4ff */
[----:B------:R-:W-:Y:S01]  /*39d0*/  FADD R0, R0, R21 ;  /* 0x0000001500007221 */ /* 0x000fe20000000000 */
[----:B------:R-:W-:-:S03]  /*39e0*/  MOV R3, R5 ;  /* 0x0000000500037202 */ /* 0x000fc60000000f00 */
[----:B------:R-:W-:-:S07]  /*39f0*/  FADD R0, R0, R23 ;  /* 0x0000001700007221 */ /* 0x000fce0000000000 */
.L_x_55:
[----:B------:R-:W-:Y:S05]  /*3a00*/  BSYNC.RECONVERGENT B2 ;  /* 0x0000000000027941 */ /* 0x000fea0003800200 */
.L_x_54:
[----:B------:R-:W-:-:S13]  /*3a10*/  ISETP.LT.OR P0, PT, R10, R9, P0 ;  /* 0x000000090a00720c */ /* 0x000fda0000701670 */
[----:B------:R-:W-:Y:S05]  /*3a20*/  @!P0 BRA `(.L_x_47) ;  /* 0x0000000000288947 */ /* 0x000fea0003800000 */
[----:B------:R-:W0:Y:S01]  /*3a30*/  LDC.64 R4, c[0x0][0x380] ;  /* 0x0000e000ff047b82 */ /* 0x000e220000000a00 */
[----:B------:R-:W2:Y:S04]  /*3a40*/  LDG.E.CONSTANT R7, desc[UR6][R2.64+-0x400] ;  /* 0xfffc000602077981 */ /* 0x000ea8000c1e9900 */
[----:B------:R-:W3:Y:S01]  /*3a50*/  LDG.E.CONSTANT R9, desc[UR6][R2.64] ;  /* 0x0000000602097981 */ /* 0x000ee2000c1e9900 */
[----:B0-----:R-:W-:-:S03]  /*3a60*/  IMAD.WIDE.U32 R4, R11, 0x4, R4 ;  /* 0x000000040b047825 */ /* 0x001fc600078e0004 */
[----:B------:R-:W4:Y:S04]  /*3a70*/  LDG.E.CONSTANT R11, desc[UR6][R2.64+0x400] ;  /* 0x00040006020b7981 */ /* 0x000f28000c1e9900 */
[----:B------:R-:W5:Y:S02]  /*3a80*/  LDG.E.CONSTANT R5, desc[UR6][R4.64] ;  /* 0x0000000604057981 */ /* 0x000f64000c1e9900 */
[----:B-----5:R-:W-:-:S04]  /*3a90*/  FADD R0, R0, R5 ;  /* 0x0000000500007221 */ /* 0x020fc80000000000 */
[----:B--2---:R-:W-:-:S04]  /*3aa0*/  FADD R0, R0, R7 ;  /* 0x0000000700007221 */ /* 0x004fc80000000000 */
[----:B---3--:R-:W-:-:S04]  /*3ab0*/  FADD R0, R0, R9 ;  /* 0x0000000900007221 */ /* 0x008fc80000000000 */
[----:B----4-:R-:W-:-:S07]  /*3ac0*/  FADD R0, R0, R11 ;  /* 0x0000000b00007221 */ /* 0x010fce0000000000 */
.L_x_47:
[----:B------:R-:W-:Y:S05]  /*3ad0*/  BSYNC.RECONVERGENT B1 ;  /* 0x0000000000017941 */ /* 0x000fea0003800200 */
.L_x_45:
[----:B------:R-:W0:Y:S01]  /*3ae0*/  S2R R6, SR_LANEID ;  /* 0x0000000000067919 */ /* 0x000e220000000000 */
[----:B------:R-:W-:-:S05]  /*3af0*/  MOV R3, R0 ;  /* 0x0000000000037202 */ /* 0x000fca0000000f00 */
        /* <DEDUP_REMOVED lines=30> */
[----:B------:R-:W1:Y:S04]  /*3ce0*/  LDS R3, [UR4+0xc] ;  /* 0x00000c04ff037984 */ /* 0x000e680008000800 */
[----:B0-----:R-:W0:Y:S04]  /*3cf0*/  LDS.128 R4, [UR4+0x10] ;  /* 0x00001004ff047984 */ /* 0x001e280008000c00 */
[----:B------:R-:W2:Y:S01]  /*3d00*/  LDS.64 R8, [UR4+0x20] ;  /* 0x00002004ff087984 */ /* 0x000ea20008000a00 */
[----:B-1----:R-:W-:-:S04]  /*3d10*/  FADD R3, R0, R3 ;  /* 0x0000000300037221 */ /* 0x002fc80000000000 */
[----:B0-----:R-:W-:-:S04]  /*3d20*/  FADD R4, R3, R4 ;  /* 0x0000000403047221 */ /* 0x001fc80000000000 */
[----:B------:R-:W-:-:S04]  /*3d30*/  FADD R5, R4, R5 ;  /* 0x0000000504057221 */ /* 0x000fc80000000000 */
[----:B------:R-:W-:-:S04]  /*3d40*/  FADD R6, R5, R6 ;  /* 0x0000000605067221 */ /* 0x000fc80000000000 */
[----:B------:R-:W-:-:S04]  /*3d50*/  FADD R7, R6, R7 ;  /* 0x0000000706077221 */ /* 0x000fc80000000000 */
[----:B--2---:R-:W-:-:S04]  /*3d60*/  FADD R8, R7, R8 ;  /* 0x0000000807087221 */ /* 0x004fc80000000000 */
[----:B------:R-:W-:-:S07]  /*3d70*/  FADD R0, R8, R9 ;  /* 0x0000000908007221 */ /* 0x000fce0000000000 */
.L_x_17:
[----:B------:R-:W-:Y:S05]  /*3d80*/  BSYNC.RECONVERGENT B0 ;  /* 0x0000000000007941 */ /* 0x000fea0003800200 */
.L_x_1:
[----:B------:R-:W-:Y:S05]  /*3d90*/  @P0 EXIT ;  /* 0x000000000000094d */ /* 0x000fea0003800000 */
[----:B01234-:R-:W0:Y:S01]  /*3da0*/  LDC.64 R2, c[0x0][0x388] ;  /* 0x0000e200ff027b82 */ /* 0x01fe220000000a00 */
[----:B------:R-:W1:Y:S02]  /*3db0*/  LDCU UR4, c[0x0][0x398] ;  /* 0x00007300ff0477ac */ /* 0x000e640008000800 */
[----:B-1----:R-:W-:-:S05]  /*3dc0*/  FADD R5, R0, UR4 ;  /* 0x0000000400057e21 */ /* 0x002fca0008000000 */
[----:B0-----:R-:W-:Y:S01]  /*3dd0*/  STG.E desc[UR6][R2.64], R5 ;  /* 0x0000000502007986 */ /* 0x001fe2000c101906 */
[----:B------:R-:W-:Y:S05]  /*3de0*/  EXIT ;  /* 0x000000000000794d */ /* 0x000fea0003800000 */
.L_x_56:
[----:B------:R-:W-:-:S00]  /*3df0*/  BRA `(.L_x_56) ;  /* 0xfffffffc00fc7947 */ /* 0x000fc0000383ffff */
[----:B------:R-:W-:-:S00]  /*3e00*/  NOP ;  /* 0x0000000000007918 */ /* 0x000fc00000000000 */
[----:B------:R-:W-:-:S00]  /*3e10*/  NOP ;  /* 0x0000000000007918 */ /* 0x000fc00000000000 */
[----:B------:R-:W-:-:S00]  /*3e20*/  NOP ;  /* 0x0000000000007918 */ /* 0x000fc00000000000 */
[----:B------:R-:W-:-:S00]  /*3e30*/  NOP ;  /* 0x0000000000007918 */ /* 0x000fc00000000000 */
[----:B------:R-:W-:-:S00]  /*3e40*/  NOP ;  /* 0x0000000000007918 */ /* 0x000fc00000000000 */
[----:B------:R-:W-:-:S00]  /*3e50*/  NOP ;  /* 0x0000000000007918 */ /* 0x000fc00000000000 */
[----:B------:R-:W-:-:S00]  /*3e60*/  NOP ;  /* 0x0000000000007918 */ /* 0x000fc00000000000 */
[----:B------:R-:W-:-:S00]  /*3e70*/  NOP ;  /* 0x0000000000007918 */ /* 0x000fc00000000000 */
.L_x_266:


//--------------------- .text._ZN3cub18CUB_300001_SM_10006detail6reduce18DeviceReduceKernelINS2_10policy_hubIfyN4cuda3std3__44plusIfEEE10Policy1000EN6thrust24THRUST_300001_SM_1000_NS10device_ptrIfEEyS9_fNS7_10__identityEEEvT0_PT3_T1_NS0_13GridEvenShareISK_EET2_T4_ --------------------------
	.section	.text._ZN3cub18CUB_300001_SM_10006detail6reduce18DeviceReduceKernelINS2_10policy_hubIfyN4cuda3std3__44plusIfEEE10Policy1000EN6thrust24THRUST_300001_SM_1000_NS10device_ptrIfEEyS9_fNS7_10__identityEEEvT0_PT3_T1_NS0_13GridEvenShareISK_EET2_T4_,"ax",@progbits
	.align	128
        .global         _ZN3cub18CUB_300001_SM_10006detail6reduce18DeviceReduceKernelINS2_10policy_hubIfyN4cuda3std3__44plusIfEEE10Policy1000EN6thrust24THRUST_300001_SM_1000_NS10device_ptrIfEEyS9_fNS7_10__identityEEEvT0_PT3_T1_NS0_13GridEvenShareISK_EET2_T4_
        .type           _ZN3cub18CUB_300001_SM_10006detail6reduce18DeviceReduceKernelINS2_10policy_hubIfyN4cuda3std3__44plusIfEEE10Policy1000EN6thrust24THRUST_300001_SM_1000_NS10device_ptrIfEEyS9_fNS7_10__identityEEEvT0_PT3_T1_NS0_13GridEvenShareISK_EET2_T4_,@function
        .size           _ZN3cub18CUB_300001_SM_10006detail6reduce18DeviceReduceKernelINS2_10policy_hubIfyN4cuda3std3__44plusIfEEE10Policy1000EN6thrust24THRUST_300001_SM_1000_NS10device_ptrIfEEyS9_fNS7_10__identityEEEvT0_PT3_T1_NS0_13GridEvenShareISK_EET2_T4_,(.L_x_267 - _ZN3cub18CUB_300001_SM_10006detail6reduce18DeviceReduceKernelINS2_10policy_hubIfyN4cuda3std3__44plusIfEEE10Policy1000EN6thrust24THRUST_300001_SM_1000_NS10device_ptrIfEEyS9_fNS7_10__identityEEEvT0_PT3_T1_NS0_13GridEvenShareISK_EET2_T4_)
        .other          _ZN3cub18CUB_300001_SM_10006detail6reduce18DeviceReduceKernelINS2_10policy_hubIfyN4cuda3std3__44plusIfEEE10Policy1000EN6thrust24THRUST_300001_SM_1000_NS10device_ptrIfEEyS9_fNS7_10__identityEEEvT0_PT3_T1_NS0_13GridEvenShareISK_EET2_T4_,@"STO_CUDA_ENTRY STV_DEFAULT"
_ZN3cub18CUB_300001_SM_10006detail6reduce18DeviceReduceKernelINS2_10policy_hubIfyN4cuda3std3__44plusIfEEE10Policy1000EN6thrust24THRUST_300001_SM_1000_NS10device_ptrIfEEyS9_fNS7_10__identityEEEvT0_PT3_T1_NS0_13GridEvenShareISK_EET2_T4_:
.text._ZN3cub18CUB_300001_SM_10006detail6reduce18DeviceReduceKernelINS2_10policy_hubIfyN4cuda3std3__44plusIfEEE10Policy1000EN6thrust24THRUST_300001_SM_1000_NS10device_ptrIfEEyS9_fNS7_10__identityEEEvT0_PT3_T1_NS0_13GridEvenShareISK_EET2_T4_:
[----:B------:R-:W-:Y:S08]  /*0000*/  LDC R1, c[0x0][0x37c] ;  /* 0x0000df00ff017b82 */ /* 0x000ff00000000800 */
[----:B------:R-:W0:Y:S01]  /*0010*/  S2UR UR16, SR_CTAID.X ;  /* 0x00000000001079c3 */ /* 0x000e220000002500 */
[----:B------:R-:W1:Y:S01]  /*0020*/  LDCU.64 UR8, c[0x0][0x3b8] ;  /* 0x00007700ff0877ac */ /* 0x000e620008000a00 */
[----:B------:R-:W-:Y:S01]  /*0030*/  BSSY.RECONVERGENT B0, `(.L_x_57) ;  /* 0x0000229000007945 */ /* 0x000fe20003800200 */
[----:B------:R-:W2:Y:S01]  /*0040*/  LDCU UR5, c[0x0][0x3c0] ;  /* 0x00007800ff0577ac */ /* 0x000ea20008000800 */
[----:B------:R-:W3:Y:S01]  /*0050*/  LDCU.64 UR14, c[0x0][0x358] ;  /* 0x00006b00ff0e77ac */ /* 0x000ee20008000a00 */
[----:B-1----:R-:W-:-:S02]  /*0060*/  IMAD.U32 R2, RZ, RZ, UR8 ;  /* 0x00000008ff027e24 */ /* 0x002fc4000f8e00ff */
[----:B------:R-:W-:Y:S01]  /*0070*/  IMAD.U32 R3, RZ, RZ, UR9 ;  /* 0x00000009ff037e24 */ /* 0x000fe2000f8e00ff */
[----:B--2---:R-:W-:Y:S02]  /*0080*/  USHF.L.U32 UR5, UR5, 0xc, URZ ;  /* 0x0000000c05057899 */ /* 0x004fe400080006ff */
[----:B0-----:R-:W-:Y:S02]  /*0090*/  USHF.L.U32 UR7, UR16, 0xc, URZ ;  /* 0x0000000c10077899 */ /* 0x001fe400080006ff */
[----:B------:R-:W-:-:S04]  /*00a0*/  USHF.R.S32.HI UR4, URZ, 0x1f, UR5 ;  /* 0x0000001fff047899 */ /* 0x000fc80008011405 */
[----:B------:R-:W-:-:S04]  /*00b0*/  IADD3 R23, P1, PT, R2, -UR7, RZ ;  /* 0x8000000702177c10 */ /* 0x000fc8000ff3e0ff */
[----:B------:R-:W-:Y:S02]  /*00c0*/  ISETP.GT.U32.AND P0, PT, R23, 0xfff, PT ;  /* 0x00000fff1700780c */ /* 0x000fe40003f04070 */
[----:B------:R-:W-:-:S04]  /*00d0*/  IADD3.X R22, PT, PT, R3, -0x1, RZ, P1, !PT ;  /* 0xffffffff03167810 */ /* 0x000fc80000ffe4ff */
[----:B------:R-:W-:-:S13]  /*00e0*/  ISETP.GT.U32.AND.EX P0, PT, R22, RZ, PT, P0 ;  /* 0x000000ff1600720c */ /* 0x000fda0003f04100 */
[----:B---3--:R-:W-:Y:S05]  /*00f0*/  @P0 BRA `(.L_x_58) ;  /* 0x0000000c00c40947 */ /* 0x008fea0003800000 */
[----:B------:R-:W0:Y:S01]  /*0100*/  S2R R0, SR_TID.X ;  /* 0x0000000000007919 */ /* 0x000e220000002100 */
[----:B------:R-:W-:Y:S01]  /*0110*/  IADD3 R5, PT, PT, R2, -UR7, RZ ;  /* 0x8000000702057c10 */ /* 0x000fe2000fffe0ff */
[----:B------:R-:W-:Y:S01]  /*0120*/  BSSY.RECONVERGENT B1, `(.L_x_59) ;  /* 0x000000a000017945 */ /* 0x000fe20003800200 */
[----:B------:R-:W-:Y:S02]  /*0130*/  IMAD.MOV.U32 R4, RZ, RZ, RZ ;  /* 0x000000ffff047224 */ /* 0x000fe400078e00ff */
[----:B0-----:R-:W-:Y:S02]  /*0140*/  ISETP.GE.AND P0, PT, R0, R5, PT ;  /* 0x000000050000720c */ /* 0x001fe40003f06270 */
[----:B------:R-:W-:-:S11]  /*0150*/  MOV R6, R0 ;  /* 0x0000000000067202 */ /* 0x000fd60000000f00 */
[----:B------:R-:W-:Y:S05]  /*0160*/  @P0 BRA `(.L_x_60) ;  /* 0x0000000000140947 */ /* 0x000fea0003800000 */
[----:B------:R-:W0:Y:S01]  /*0170*/  LDC.64 R8, c[0x0][0x380] ;  /* 0x0000e000ff087b82 */ /* 0x000e220000000a00 */
[----:B------:R-:W-:-:S04]  /*0180*/  VIADD R3, R0, UR7 ;  /* 0x0000000700037c36 */ /* 0x000fc80008000000 */
[----:B0-----:R-:W-:-:S05]  /*0190*/  IMAD.WIDE.U32 R8, R3, 0x4, R8 ;  /* 0x0000000403087825 */ /* 0x001fca00078e0008 */
[----:B------:R0:W5:Y:S01]  /*01a0*/  LDG.E R4, desc[UR14][R8.64] ;  /* 0x0000000e08047981 */ /* 0x000162000c1e1900 */
[----:B------:R-:W-:-:S07]  /*01b0*/  IADD3 R6, PT, PT, R0, 0x100, RZ ;  /* 0x0000010000067810 */ /* 0x000fce0007ffe0ff */
.L_x_60:
[----:B------:R-:W-:Y:S05]  /*01c0*/  BSYNC.RECONVERGENT B1 ;  /* 0x0000000000017941 */ /* 0x000fea0003800200 */
.L_x_59:
[----:B------:R-:W-:Y:S01]  /*01d0*/  ISETP.GE.AND P0, PT, R6, R5, PT ;  /* 0x000000050600720c */ /* 0x000fe20003f06270 */
[----:B------:R-:W-:-:S12]  /*01e0*/  BSSY.RECONVERGENT B1, `(.L_x_61) ;  /* 0x0000079000017945 */ /* 0x000fd80003800200 */
[----:B------:R-:W-:Y:S05]  /*01f0*/  @P0 BRA `(.L_x_62) ;  /* 0x0000000400dc0947 */ /* 0x000fea0003800000 */
[----:B------:R-:W-:Y:S01]  /*0200*/  LOP3.LUT R3, RZ, R6, RZ, 0x33, !PT ;  /* 0x00000006ff037212 */ /* 0x000fe200078e33ff */
[----:B------:R-:W-:Y:S03]  /*0210*/  BSSY.RECONVERGENT B2, `(.L_x_63) ;  /* 0x0000037000027945 */ /* 0x000fe60003800200 */
[----:B------:R-:W-:-:S04]  /*0220*/  IADD3 R3, PT, PT, R2, -UR7, R3 ;  /* 0x8000000702037c10 */ /* 0x000fc8000fffe003 */
[C---:B------:R-:W-:Y:S02]  /*0230*/  ISETP.GE.U32.AND P1, PT, R3.reuse, 0xf00, PT ;  /* 0x00000f000300780c */ /* 0x040fe40003f26070 */
[----:B------:R-:W-:-:S04]  /*0240*/  LEA.HI R7, R3, 0x1, RZ, 0x18 ;  /* 0x0000000103077811 */ /* 0x000fc800078fc0ff */
[----:B------:R-:W-:-:S04]  /*0250*/  LOP3.LUT R22, R7, 0xf, RZ, 0xc0, !PT ;  /* 0x0000000f07167812 */ /* 0x000fc800078ec0ff */
[----:B------:R-:W-:-:S03]  /*0260*/  ISETP.NE.AND P0, PT, R22, RZ, PT ;  /* 0x000000ff1600720c */ /* 0x000fc60003f05270 */
[----:B------:R-:W-:Y:S10]  /*0270*/  @!P1 BRA `(.L_x_64) ;  /* 0x0000000000c09947 */ /* 0x000ff40003800000 */
[----:B------:R-:W1:Y:S01]  /*0280*/  LDCU.64 UR8, c[0x0][0x380] ;  /* 0x00007000ff0877ac */ /* 0x000e620008000a00 */
[----:B------:R-:W-:Y:S01]  /*0290*/  IMAD.WIDE.U32 R2, R6, 0x4, RZ ;  /* 0x0000000406027825 */ /* 0x000fe200078e00ff */
[----:B------:R-:W-:Y:S01]  /*02a0*/  LOP3.LUT R11, R7, 0x1fffff0, RZ, 0xc0, !PT ;  /* 0x01fffff0070b7812 */ /* 0x000fe200078ec0ff */
[----:B------:R-:W-:-:S04]  /*02b0*/  UIMAD.WIDE.U32 UR4, UR16, 0x4000, URZ ;  /* 0x00004000100478a5 */ /* 0x000fc8000f8e00ff */
[----:B------:R-:W-:Y:S02]  /*02c0*/  IMAD.MOV R11, RZ, RZ, -R11 ;  /* 0x000000ffff0b7224 */ /* 0x000fe400078e0a0b */
[----:B------:R-:W-:Y:S02]  /*02d0*/  LOP3.LUT R2, R2, UR4, RZ, 0xfc, !PT ;  /* 0x0000000402027c12 */ /* 0x000fe4000f8efcff */
[----:B------:R-:W-:Y:S02]  /*02e0*/  LOP3.LUT R3, R3, UR5, RZ, 0xfc, !PT ;  /* 0x0000000503037c12 */ /* 0x000fe4000f8efcff */
[----:B-1----:R-:W-:-:S04]  /*02f0*/  IADD3 R2, P1, PT, R2, UR8, RZ ;  /* 0x0000000802027c10 */ /* 0x002fc8000ff3e0ff */
[----:B------:R-:W-:-:S04]  /*0300*/  IADD3 R2, P2, PT, R2, 0x2000, RZ ;  /* 0x0000200002027810 */ /* 0x000fc80007f5e0ff */
[----:B------:R-:W-:-:S09]  /*0310*/  IADD3.X R3, PT, PT, RZ, UR9, R3, P2, P1 ;  /* 0x00000009ff037c10 */ /* 0x000fd200097e2403 */
.L_x_65:
[----:B------:R-:W2:Y:S04]  /*0320*/  LDG.E R21, desc[UR14][R2.64+-0x2000] ;  /* 0xffe0000e02157981 */ /* 0x000ea8000c1e1900 */
[----:B------:R-:W3:Y:S04]  /*0330*/  LDG.E R20, desc[UR14][R2.64+-0x1c00] ;  /* 0xffe4000e02147981 */ /* 0x000ee8000c1e1900 */
[----:B------:R-:W4:Y:S04]  /*0340*/  LDG.E R23, desc[UR14][R2.64+-0x1800] ;  /* 0xffe8000e02177981 */ /* 0x000f28000c1e1900 */
        /* <DEDUP_REMOVED lines=11> */
[----:B0-----:R-:W4:Y:S04]  /*0400*/  LDG.E R9, desc[UR14][R2.64+0x1800] ;  /* 0x0018000e02097981 */ /* 0x001f28000c1e1900 */
[----:B------:R0:W4:Y:S01]  /*0410*/  LDG.E R8, desc[UR14][R2.64+0x1c00] ;  /* 0x001c000e02087981 */ /* 0x000122000c1e1900 */
[----:B------:R-:W-:-:S02]  /*0420*/  IADD3 R11, PT, PT, R11, 0x10, RZ ;  /* 0x000000100b0b7810 */ /* 0x000fc40007ffe0ff */
[----:B------:R-:W-:Y:S02]  /*0430*/  IADD3 R6, PT, PT, R6, 0x1000, RZ ;  /* 0x0000100006067810 */ /* 0x000fe40007ffe0ff */
[----:B------:R-:W-:Y:S02]  /*0440*/  ISETP.NE.AND P1, PT, R11, RZ, PT ;  /* 0x000000ff0b00720c */ /* 0x000fe40003f25270 */
[----:B0-----:R-:W-:-:S05]  /*0450*/  IADD3 R2, P2, PT, R2, 0x4000, RZ ;  /* 0x0000400002027810 */ /* 0x001fca0007f5e0ff */
[----:B------:R-:W-:Y:S02]  /*0460*/  IMAD.X R3, RZ, RZ, R3, P2 ;  /* 0x000000ffff037224 */ /* 0x000fe400010e0603 */
        /* <DEDUP_REMOVED lines=16> */
[----:B------:R-:W-:Y:S06]  /*0570*/  @P1 BRA `(.L_x_65) ;  /* 0xfffffffc00681947 */ /* 0x000fec000383ffff */
.L_x_64:
[----:B------:R-:W-:Y:S05]  /*0580*/  BSYNC.RECONVERGENT B2 ;  /* 0x0000000000027941 */ /* 0x000fea0003800200 */
.L_x_63:
[----:B------:R-:W-:Y:S05]  /*0590*/  @!P0 BRA `(.L_x_62) ;  /* 0x0000000000f48947 */ /* 0x000fea0003800000 */
[----:B------:R-:W-:Y:S01]  /*05a0*/  ISETP.GE.U32.AND P0, PT, R22, 0x8, PT ;  /* 0x000000081600780c */ /* 0x000fe20003f06070 */
[----:B------:R-:W-:Y:S01]  /*05b0*/  BSSY.RECONVERGENT B2, `(.L_x_66) ;  /* 0x000001a000027945 */ /* 0x000fe20003800200 */
[----:B------:R-:W-:-:S04]  /*05c0*/  LOP3.LUT R10, R7, 0x7, RZ, 0xc0, !PT ;  /* 0x00000007070a7812 */ /* 0x000fc800078ec0ff */
[----:B------:R-:W-:-:S07]  /*05d0*/  ISETP.NE.AND P1, PT, R10, RZ, PT ;  /* 0x000000ff0a00720c */ /* 0x000fce0003f25270 */
[----:B------:R-:W-:Y:S06]  /*05e0*/  @!P0 BRA `(.L_x_67) ;  /* 0x0000000000588947 */ /* 0x000fec0003800000 */
[----:B------:R-:W1:Y:S01]  /*05f0*/  LDCU.64 UR4, c[0x0][0x380] ;  /* 0x00007000ff0477ac */ /* 0x000e620008000a00 */
[----:B------:R-:W-:-:S04]  /*0600*/  IADD3 R3, P0, PT, R6, UR7, RZ ;  /* 0x0000000706037c10 */ /* 0x000fc8000ff1e0ff */
[----:B0-----:R-:W-:Y:S02]  /*0610*/  LEA.HI.X.SX32 R8, R6, RZ, 0x1, P0 ;  /* 0x000000ff06087211 */ /* 0x001fe400000f0eff */
[----:B-1----:R-:W-:-:S04]  /*0620*/  LEA R2, P0, R3, UR4, 0x2 ;  /* 0x0000000403027c11 */ /* 0x002fc8000f8010ff */
[----:B------:R-:W-:-:S05]  /*0630*/  LEA.HI.X R3, R3, UR5, R8, 0x2, P0 ;  /* 0x0000000503037c11 */ /* 0x000fca00080f1408 */
[----:B------:R-:W2:Y:S04]  /*0640*/  LDG.E R9, desc[UR14][R2.64] ;  /* 0x0000000e02097981 */ /* 0x000ea8000c1e1900 */
[----:B------:R-:W3:Y:S04]  /*0650*/  LDG.E R8, desc[UR14][R2.64+0x400] ;  /* 0x0004000e02087981 */ /* 0x000ee8000c1e1900 */
[----:B------:R-:W4:Y:S04]  /*0660*/  LDG.E R11, desc[UR14][R2.64+0x800] ;  /* 0x0008000e020b7981 */ /* 0x000f28000c1e1900 */
[----:B------:R-:W4:Y:S04]  /*0670*/  LDG.E R13, desc[UR14][R2.64+0xc00] ;  /* 0x000c000e020d7981 */ /* 0x000f28000c1e1900 */
[----:B------:R-:W4:Y:S04]  /*0680*/  LDG.E R15, desc[UR14][R2.64+0x1000] ;  /* 0x0010000e020f7981 */ /* 0x000f28000c1e1900 */
[----:B------:R-:W4:Y:S04]  /*0690*/  LDG.E R17, desc[UR14][R2.64+0x1400] ;  /* 0x0014000e02117981 */ /* 0x000f28000c1e1900 */
[----:B------:R-:W4:Y:S04]  /*06a0*/  LDG.E R19, desc[UR14][R2.64+0x1800] ;  /* 0x0018000e02137981 */ /* 0x000f28000c1e1900 */
[----:B------:R-:W4:Y:S01]  /*06b0*/  LDG.E R21, desc[UR14][R2.64+0x1c00] ;  /* 0x001c000e02157981 */ /* 0x000f22000c1e1900 */
[----:B------:R-:W-:-:S02]  /*06c0*/  VIADD R6, R6, 0x800 ;  /* 0x0000080006067836 */ /* 0x000fc40000000000 */
        /* <DEDUP_REMOVED lines=8> */
.L_x_67:
[----:B------:R-:W-:Y:S05]  /*0750*/  BSYNC.RECONVERGENT B2 ;  /* 0x0000000000027941 */ /* 0x000fea0003800200 */
.L_x_66:
        /* <DEDUP_REMOVED lines=14> */
[----:B------:R-:W4:Y:S01]  /*0840*/  LDG.E R13, desc[UR14][R2.64+0xc00] ;  /* 0x000c000e020d7981 */ /* 0x000f22000c1e1900 */
[----:B------:R-:W-:Y:S01]  /*0850*/  IADD3 R6, PT, PT, R6, 0x400, RZ ;  /* 0x0000040006067810 */ /* 0x000fe20007ffe0ff */
[----:B--2--5:R-:W-:-:S04]  /*0860*/  FADD R9, R4, R9 ;  /* 0x0000000904097221 */ /* 0x024fc80000000000 */
[----:B---3--:R-:W-:-:S04]  /*0870*/  FADD R8, R9, R8 ;  /* 0x0000000809087221 */ /* 0x008fc80000000000 */
[----:B----4-:R-:W-:-:S04]  /*0880*/  FADD R8, R8, R11 ;  /* 0x0000000b08087221 */ /* 0x010fc80000000000 */
[----:B------:R-:W-:-:S07]  /*0890*/  FADD R4, R8, R13 ;  /* 0x0000000d08047221 */ /* 0x000fce0000000000 */
.L_x_69:
[----:B------:R-:W-:Y:S05]  /*08a0*/  BSYNC.RECONVERGENT B2 ;  /* 0x0000000000027941 */ /* 0x000fea0003800200 */
.L_x_68:
[----:B------:R-:W-:Y:S05]  /*08b0*/  @!P1 BRA `(.L_x_62) ;  /* 0x00000000002c9947 */ /* 0x000fea0003800000 */
[----:B------:R-:W1:Y:S01]  /*08c0*/  LDC.64 R2, c[0x0][0x380] ;  /* 0x0000e000ff027b82 */ /* 0x000e620000000a00 */
[----:B0-----:R-:W-:Y:S01]  /*08d0*/  IMAD.U32 R9, RZ, RZ, UR16 ;  /* 0x00000010ff097e24 */ /* 0x001fe2000f8e00ff */
[----:B------:R-:W-:-:S03]  /*08e0*/  IADD3 R7, PT, PT, -R7, RZ, RZ ;  /* 0x000000ff07077210 */ /* 0x000fc60007ffe1ff */
[----:B-1----:R-:W-:-:S07]  /*08f0*/  IMAD.WIDE.U32 R2, R9, 0x4000, R2 ;  /* 0x0000400009027825 */ /* 0x002fce00078e0002 */
.L_x_70:
[----:B------:R-:W-:-:S06]  /*0900*/  IMAD.WIDE R8, R6, 0x4, R2 ;  /* 0x0000000406087825 */ /* 0x000fcc00078e0202 */
[----:B------:R-:W2:Y:S01]  /*0910*/  LDG.E R9, desc[UR14][R8.64] ;  /* 0x0000000e08097981 */ /* 0x000ea2000c1e1900 */
[----:B------:R-:W-:Y:S01]  /*0920*/  VIADD R7, R7, 0x1 ;  /* 0x0000000107077836 */ /* 0x000fe20000000000 */
[----:B------:R-:W-:-:S04]  /*0930*/  IADD3 R6, PT, PT, R6, 0x100, RZ ;  /* 0x0000010006067810 */ /* 0x000fc80007ffe0ff */
[----:B------:R-:W-:Y:S01]  /*0940*/  ISETP.NE.AND P0, PT, R7, RZ, PT ;  /* 0x000000ff0700720c */ /* 0x000fe20003f05270 */
[----:B--2--5:R-:W-:-:S12]  /*0950*/  FADD R4, R9, R4 ;  /* 0x0000000409047221 */ /* 0x024fd80000000000 */
[----:B------:R-:W-:Y:S05]  /*0960*/  @P0 BRA `(.L_x_70) ;  /* 0xfffffffc00e40947 */ /* 0x000fea000383ffff */
.L_x_62:
[----:B------:R-:W-:Y:S05]  /*0970*/  BSYNC.RECONVERGENT B1 ;  /* 0x0000000000017941 */ /* 0x000fea0003800200 */
.L_x_61:
[----:B------:R-:W-:Y:S01]  /*0980*/  ISETP.GE.AND P0, PT, R5, 0x100, PT ;  /* 0x000001000500780c */ /* 0x000fe20003f06270 */
[----:B-----5:R-:W-:-:S12]  /*0990*/  IMAD.MOV.U32 R11, RZ, RZ, R4 ;  /* 0x000000ffff0b7224 */ /* 0x020fd800078e0004 */
[----:B------:R-:W-:Y:S05]  /*09a0*/  @!P0 BRA `(.L_x_71) ;  /* 0x0000000000ac8947 */ /* 0x000fea0003800000 */
[----:B------:R-:W1:Y:S01]  /*09b0*/  S2R R7, SR_LANEID ;  /* 0x0000000000077919 */ /* 0x000e620000000000 */
[----:B------:R-:W2:Y:S02]  /*09c0*/  SHFL.DOWN PT, R2, R11, 0x1, 0x1f ;  /* 0x08201f000b027f89 */ /* 0x000ea400000e0000 */
[----:B--2---:R-:W-:Y:S01]  /*09d0*/  FADD R2, R2, R11 ;  /* 0x0000000b02027221 */ /* 0x004fe20000000000 */
[C---:B-1----:R-:W-:Y:S02]  /*09e0*/  ISETP.GT.AND P0, PT, R7.reuse, 0x1e, PT ;  /* 0x0000001e0700780c */ /* 0x042fe40003f04270 */
[----:B------:R-:W-:Y:S02]  /*09f0*/  ISETP.NE.AND P1, PT, R7, RZ, PT ;  /* 0x000000ff0700720c */ /* 0x000fe40003f25270 */
[----:B------:R-:W-:Y:S02]  /*0a00*/  FSEL R2, R11, R2, P0 ;  /* 0x000000020b027208 */ /* 0x000fe40000000000 */
[----:B------:R-:W-:-:S03]  /*0a10*/  ISETP.GT.AND P0, PT, R7, 0x1d, PT ;  /* 0x0000001d0700780c */ /* 0x000fc60003f04270 */
[----:B------:R-:W1:Y:S06]  /*0a20*/  SHFL.DOWN PT, R3, R2, 0x2, 0x1f ;  /* 0x08401f0002037f89 */ /* 0x000e6c00000e0000 */
[----:B------:R-:W2:Y:S01]  /*0a30*/  @!P1 S2R R6, SR_CgaCtaId ;  /* 0x0000000000069919 */ /* 0x000ea20000008800 */
[----:B------:R-:W-:Y:S02]  /*0a40*/  @!P1 MOV R5, 0x400 ;  /* 0x0000040000059802 */ /* 0x000fe40000000f00 */
[----:B------:R-:W-:-:S04]  /*0a50*/  @!P1 SHF.R.U32.HI R4, RZ, 0x3, R0 ;  /* 0x00000003ff049819 */ /* 0x000fc80000011600 */
[----:B------:R-:W-:Y:S01]  /*0a60*/  @!P1 LOP3.LUT R4, R4, 0x7c, RZ, 0xc0, !PT ;  /* 0x0000007c04049812 */ /* 0x000fe200078ec0ff */
[----:B-1----:R-:W-:Y:S01]  /*0a70*/  @!P0 FADD R2, R2, R3 ;  /* 0x0000000302028221 */ /* 0x002fe20000000000 */
[----:B------:R-:W-:-:S04]  /*0a80*/  ISETP.GT.AND P0, PT, R7, 0x1b, PT ;  /* 0x0000001b0700780c */ /* 0x000fc80003f04270 */
[----:B------:R-:W1:Y:S01]  /*0a90*/  SHFL.DOWN PT, R3, R2, 0x4, 0x1f ;  /* 0x08801f0002037f89 */ /* 0x000e6200000e0000 */
[----:B--2---:R-:W-:-:S04]  /*0aa0*/  @!P1 LEA R5, R6, R5, 0x18 ;  /* 0x0000000506059211 */ /* 0x004fc800078ec0ff */
[----:B------:R-:W-:-:S04]  /*0ab0*/  @!P1 IADD3 R4, PT, PT, R4, R5, RZ ;  /* 0x0000000504049210 */ /* 0x000fc80007ffe0ff */
[----:B-1----:R-:W-:Y:S01]  /*0ac0*/  @!P0 FADD R2, R2, R3 ;  /* 0x0000000302028221 */ /* 0x002fe20000000000 */
[----:B------:R-:W-:-:S04]  /*0ad0*/  ISETP.GT.AND P0, PT, R7, 0x17, PT ;  /* 0x000000170700780c */ /* 0x000fc80003f04270 */
[----:B------:R-:W1:Y:S09]  /*0ae0*/  SHFL.DOWN PT, R3, R2, 0x8, 0x1f ;  /* 0x09001f0002037f89 */ /* 0x000e7200000e0000 */
[----:B-1----:R-:W-:Y:S01]  /*0af0*/  @!P0 FADD R2, R2, R3 ;  /* 0x0000000302028221 */ /* 0x002fe20000000000 */
[----:B------:R-:W-:-:S04]  /*0b00*/  ISETP.NE.AND P0, PT, R0, RZ, PT ;  /* 0x000000ff0000720c */ /* 0x000fc80003f05270 */
[----:B------:R-:W1:Y:S02]  /*0b10*/  SHFL.DOWN PT, R3, R2, 0x10, 0x1f ;  /* 0x0a001f0002037f89 */ /* 0x000e6400000e0000 */
[----:B-1----:R-:W-:-:S05]  /*0b20*/  FADD R3, R2, R3 ;  /* 0x0000000302037221 */ /* 0x002fca0000000000 */
[----:B------:R2:W-:Y:S01]  /*0b30*/  @!P1 STS [R4+0x8], R3 ;  /* 0x0000080304009388 */ /* 0x0005e20000000800 */
[----:B------:R-:W-:Y:S01]  /*0b40*/  BAR.SYNC.DEFER_BLOCKING 0x0 ;  /* 0x0000000000007b1d */ /* 0x000fe20000010000 */
[----:B------:R-:W-:-:S04]  /*0b50*/  ISETP.GT.AND P1, PT, R7, 0xf, PT ;  /* 0x0000000f0700780c */ /* 0x000fc80003f24270 */
[----:B0-----:R-:W-:Y:S01]  /*0b60*/  FSEL R9, R2, R3, P1 ;  /* 0x0000000302097208 */ /* 0x001fe20000800000 */
[----:B------:R-:W-:Y:S08]  /*0b70*/  @P0 BRA `(.L_x_72) ;  /* 0x0000001400d00947 */ /* 0x000ff00003800000 */
[----:B------:R-:W0:Y:S01]  /*0b80*/  S2UR UR5, SR_CgaCtaId ;  /* 0x00000000000579c3 */ /* 0x000e220000008800 */
[----:B------:R-:W-:Y:S02]  /*0b90*/  UMOV UR4, 0x400 ;  /* 0x0000040000047882 */ /* 0x000fe40000000000 */
[----:B0-----:R-:W-:-:S09]  /*0ba0*/  ULEA UR4, UR5, UR4, 0x18 ;  /* 0x0000000405047291 */ /* 0x001fd2000f8ec0ff */
[----:B------:R-:W0:Y:S04]  /*0bb0*/  LDS R0, [UR4+0xc] ;  /* 0x00000c04ff007984 */ /* 0x000e280008000800 */
[----:B--2---:R-:W1:Y:S04]  /*0bc0*/  LDS.128 R4, [UR4+0x10] ;  /* 0x00001004ff047984 */ /* 0x004e680008000c00 */
        /* <DEDUP_REMOVED lines=9> */
.L_x_71:
[----:B0-----:R-:W0:Y:S01]  /*0c60*/  S2R R9, SR_LANEID ;  /* 0x0000000000097919 */ /* 0x001e220000000000 */
[----:B------:R-:W-:-:S05]  /*0c70*/  LOP3.LUT R2, R0, 0x3e0, RZ, 0xc0, !PT ;  /* 0x000003e000027812 */ /* 0x000fca00078ec0ff */
[----:B------:R-:W-:Y:S01]  /*0c80*/  VIADD R4, R2, 0x20 ;  /* 0x0000002002047836 */ /* 0x000fe20000000000 */
[----:B------:R-:W-:-:S04]  /*0c90*/  LOP3.LUT R2, RZ, R2, RZ, 0x33, !PT ;  /* 0x00000002ff027212 */ /* 0x000fc800078e33ff */
[----:B------:R-:W-:Y:S02]  /*0ca0*/  ISETP.GT.AND P0, PT, R4, R5, PT ;  /* 0x000000050400720c */ /* 0x000fe40003f04270 */
[----:B------:R-:W-:-:S04]  /*0cb0*/  IADD3 R2, PT, PT, R5, R2, RZ ;  /* 0x0000000205027210 */ /* 0x000fc80007ffe0ff */
[----:B------:R-:W-:-:S05]  /*0cc0*/  SEL R2, R2, 0x1f, P0 ;  /* 0x0000001f02027807 */ /* 0x000fca0000000000 */
[----:B------:R-:W1:Y:S01]  /*0cd0*/  SHFL.DOWN PT, R3, R11, 0x1, R2 ;  /* 0x082000000b037989 */ /* 0x000e6200000e0002 */
[C---:B0-----:R-:W-:Y:S01]  /*0ce0*/  ISETP.GE.AND P0, PT, R9.reuse, R2, PT ;  /* 0x000000020900720c */ /* 0x041fe20003f06270 */
[C---:B------:R-:W-:Y:S01]  /*0cf0*/  VIADD R7, R9.reuse, 0x2 ;  /* 0x0000000209077836 */ /* 0x040fe20000000000 */
[----:B------:R-:W-:-:S11]  /*0d00*/  ISETP.NE.AND P1, PT, R9, RZ, PT ;  /* 0x000000ff0900720c */ /* 0x000fd60003f25270 */
[----:B-1----:R-:W-:Y:S01]  /*0d10*/  @!P0 FADD R11, R3, R11 ;  /* 0x0000000b030b8221 */ /* 0x002fe20000000000 */
[----:B------:R-:W-:Y:S01]  /*0d20*/  ISETP.GT.AND P0, PT, R7, R2, PT ;  /* 0x000000020700720c */ /* 0x000fe20003f04270 */
[----:B------:R-:W0:Y:S01]  /*0d30*/  @!P1 S2R R13, SR_CgaCtaId ;  /* 0x00000000000d9919 */ /* 0x000e220000008800 */
[----:B------:R-:W-:Y:S02]  /*0d40*/  IADD3 R7, PT, PT, R9, 0x4, RZ ;  /* 0x0000000409077810 */ /* 0x000fe40007ffe0ff */
[----:B------:R-:W-:Y:S01]  /*0d50*/  @!P1 MOV R6, 0x400 ;  /* 0x0000040000069802 */ /* 0x000fe20000000f00 */
[----:B------:R-:W1:Y:S01]  /*0d60*/  SHFL.DOWN PT, R3, R11, 0x2, R2 ;  /* 0x084000000b037989 */ /* 0x000e6200000e0002 */
[----:B------:R-:W-:-:S04]  /*0d70*/  @!P1 SHF.R.U32.HI R4, RZ, 0x3, R0 ;  /* 0x00000003ff049819 */ /* 0x000fc80000011600 */
[----:B------:R-:W-:-:S03]  /*0d80*/  @!P1 LOP3.LUT R4, R4, 0x7c, RZ, 0xc0, !PT ;  /* 0x0000007c04049812 */ /* 0x000fc600078ec0ff */
[----:B-1----:R-:W-:Y:S01]  /*0d90*/  @!P0 FADD R11, R11, R3 ;  /* 0x000000030b0b8221 */ /* 0x002fe20000000000 */
[----:B------:R-:W-:Y:S01]  /*0da0*/  ISETP.GT.AND P0, PT, R7, R2, PT ;  /* 0x000000020700720c */ /* 0x000fe20003f04270 */
[----:B------:R-:W-:Y:S01]  /*0db0*/  VIADD R7, R9, 0x8 ;  /* 0x0000000809077836 */ /* 0x000fe20000000000 */
[----:B0-----:R-:W-:Y:S02]  /*0dc0*/  @!P1 LEA R13, R13, R6, 0x18 ;  /* 0x000000060d0d9211 */ /* 0x001fe400078ec0ff */
[----:B------:R-:W0:Y:S03]  /*0dd0*/  SHFL.DOWN PT, R3, R11, 0x4, R2 ;  /* 0x088000000b037989 */ /* 0x000e2600000e0002 */
[----:B------:R-:W-:-:S06]  /*0de0*/  @!P1 IMAD.IADD R4, R4, 0x1, R13 ;  /* 0x0000000104049824 */ /* 0x000fcc00078e020d */
[----:B0-----:R-:W-:Y:S01]  /*0df0*/  @!P0 FADD R11, R11, R3 ;  /* 0x000000030b0b8221 */ /* 0x001fe20000000000 */
[-C--:B------:R-:W-:Y:S02]  /*0e00*/  ISETP.GT.AND P0, PT, R7, R2.reuse, PT ;  /* 0x000000020700720c */ /* 0x080fe40003f04270 */
[----:B------:R-:W-:Y:S02]  /*0e10*/  IADD3 R7, PT, PT, R9, 0x10, RZ ;  /* 0x0000001009077810 */ /* 0x000fe40007ffe0ff */
[----:B------:R-:W0:Y:S09]  /*0e20*/  SHFL.DOWN PT, R3, R11, 0x8, R2 ;  /* 0x090000000b037989 */ /* 0x000e3200000e0002 */
[----:B0-----:R-:W-:Y:S01]  /*0e30*/  @!P0 FADD R11, R11, R3 ;  /* 0x000000030b0b8221 */ /* 0x001fe20000000000 */
[----:B------:R-:W-:-:S04]  /*0e40*/  ISETP.GT.AND P0, PT, R7, R2, PT ;  /* 0x000000020700720c */ /* 0x000fc80003f04270 */
[----:B------:R-:W0:Y:S09]  /*0e50*/  SHFL.DOWN PT, R3, R11, 0x10, R2 ;  /* 0x0a0000000b037989 */ /* 0x000e3200000e0002 */
        /* <DEDUP_REMOVED lines=13> */
[----:B------:R-:W1:Y:S04]  /*0f30*/  LDS R0, [UR4+0xc] ;  /* 0x00000c04ff007984 */ /* 0x000e680008000800 */
[----:B------:R-:W0:Y:S04]  /*0f40*/  LDS.128 R12, [UR4+0x10] ;  /* 0x00001004ff0c7984 */ /* 0x000e280008000c00 */
[----:B------:R-:W2:Y:S01]  /*0f50*/  LDS.64 R2, [UR4+0x20] ;  /* 0x00002004ff027984 */ /* 0x000ea20008000a00 */
[----:B-1----:R-:W-:Y:S01]  /*0f60*/  @P2 FADD R9, R9, R0 ;  /* 0x0000000009092221 */ /* 0x002fe20000000000 */
[----:B------:R-:W-:-:S03]  /*0f70*/  ISETP.GT.AND P2, PT, R5, 0xa0, PT ;  /* 0x000000a00500780c */ /* 0x000fc60003f44270 */
[----:B0-----:R-:W-:Y:S01]  /*0f80*/  @P4 FADD R9, R9, R12 ;  /* 0x0000000c09094221 */ /* 0x001fe20000000000 */
        /* <DEDUP_REMOVED lines=8> */
.L_x_58:
[----:B------:R-:W0:Y:S01]  /*1010*/  S2R R0, SR_TID.X ;  /* 0x0000000000007919 */ /* 0x000e220000002100 */
[----:B------:R-:W1:Y:S01]  /*1020*/  LDC.64 R4, c[0x0][0x380] ;  /* 0x0000e000ff047b82 */ /* 0x000e620000000a00 */
[----:B0-----:R-:W-:-:S04]  /*1030*/  VIADD R7, R0, UR7 ;  /* 0x0000000700077c36 */ /* 0x001fc80008000000 */
[----:B-1----:R-:W-:-:S05]  /*1040*/  IMAD.WIDE.U32 R4, R7, 0x4, R4 ;  /* 0x0000000407047825 */ /* 0x002fca00078e0004 */
[----:B------:R-:W2:Y:S04]  /*1050*/  LDG.E R7, desc[UR14][R4.64] ;  /* 0x0000000e04077981 */ /* 0x000ea8000c1e1900 */
[----:B------:R-:W2:Y:S04]  /*1060*/  LDG.E R8, desc[UR14][R4.64+0x400] ;  /* 0x0004000e04087981 */ /* 0x000ea8000c1e1900 */
[----:B------:R-:W3:Y:S04]  /*1070*/  LDG.E R9, desc[UR14][R4.64+0x800] ;  /* 0x0008000e04097981 */ /* 0x000ee8000c1e1900 */
[----:B------:R-:W3:Y:S04]  /*1080*/  LDG.E R10, desc[UR14][R4.64+0xc00] ;  /* 0x000c000e040a7981 */ /* 0x000ee8000c1e1900 */
[----:B------:R-:W4:Y:S04]  /*1090*/  LDG.E R11, desc[UR14][R4.64+0x1000] ;  /* 0x0010000e040b7981 */ /* 0x000f28000c1e1900 */
[----:B------:R-:W4:Y:S04]  /*10a0*/  LDG.E R12, desc[UR14][R4.64+0x1400] ;  /* 0x0014000e040c7981 */ /* 0x000f28000c1e1900 */
[----:B------:R-:W5:Y:S04]  /*10b0*/  LDG.E R13, desc[UR14][R4.64+0x1800] ;  /* 0x0018000e040d7981 */ /* 0x000f68000c1e1900 */
        /* <DEDUP_REMOVED lines=8> */
[----:B------:R-:W5:Y:S01]  /*1140*/  LDG.E R21, desc[UR14][R4.64+0x3c00] ;  /* 0x003c000e04157981 */ /* 0x000f62000c1e1900 */
[----:B------:R-:W-:-:S04]  /*1150*/  ISETP.GE.U32.AND P0, PT, R23, UR5, PT ;  /* 0x0000000517007c0c */ /* 0x000fc8000bf06070 */
[----:B------:R-:W-:Y:S01]  /*1160*/  ISETP.GE.U32.AND.EX P0, PT, R22, UR4, PT, P0 ;  /* 0x0000000416007c0c */ /* 0x000fe2000bf06100 */
        /* <DEDUP_REMOVED lines=13> */
[----:B------:R-:W-:-:S04]  /*1240*/  FADD R6, R15, R6 ;  /* 0x000000060f067221 */ /* 0x000fc80000000000 */
[----:B------:R-:W-:Y:S01]  /*1250*/  FADD R7, R7, R6 ;  /* 0x0000000607077221 */ /* 0x000fe20000000000 */
[----:B------:R-:W-:Y:S06]  /*1260*/  @!P0 BRA `(.L_x_73) ;  /* 0x0000000c006c8947 */ /* 0x000fec0003800000 */
[----:B------:R-:W-:Y:S01]  /*1270*/  UIADD3 UR8, UP0, UPT, UR5, UR7, URZ ;  /* 0x0000000705087290 */ /* 0x000fe2000ff1e0ff */
[----:B------:R-:W-:Y:S01]  /*1280*/  IADD3 R23, P2, PT, R2, -0x1000, RZ ;  /* 0xfffff00002177810 */ /* 0x000fe20007f5e0ff */
[----:B------:R-:W0:Y:S01]  /*1290*/  LDCU.64 UR12, c[0x0][0x380] ;  /* 0x00007000ff0c77ac */ /* 0x000e220008000a00 */
[----:B------:R-:W-:Y:S02]  /*12a0*/  LOP3.LUT R5, RZ, R0, RZ, 0x33, !PT ;  /* 0x00000000ff057212 */ /* 0x000fe400078e33ff */
[----:B------:R-:W-:Y:S01]  /*12b0*/  IADD3.X R8, PT, PT, R3, -0x1, RZ, P2, !PT ;  /* 0xffffffff03087810 */ /* 0x000fe200017fe4ff */
[----:B------:R-:W-:Y:S01]  /*12c0*/  UIADD3.X UR9, UPT, UPT, URZ, UR4, URZ, UP0, !UPT ;  /* 0x00000004ff097290 */ /* 0x000fe200087fe4ff */
[----:B------:R-:W-:Y:S01]  /*12d0*/  ISETP.LT.U32.AND P0, PT, R23, UR8, PT ;  /* 0x0000000817007c0c */ /* 0x000fe2000bf01070 */
[----:B------:R-:W-:Y:S01]  /*12e0*/  UMOV UR6, UR5 ;  /* 0x0000000500067c82 */ /* 0x000fe20008000000 */
[----:B------:R-:W-:Y:S01]  /*12f0*/  IADD3 R9, P1, PT, R0, UR8, RZ ;  /* 0x0000000800097c10 */ /* 0x000fe2000ff3e0ff */
[----:B------:R-:W-:Y:S01]  /*1300*/  UMOV UR4, URZ ;  /* 0x000000ff00047c82 */ /* 0x000fe20008000000 */
[----:B------:R-:W-:Y:S01]  /*1310*/  IADD3 R5, PT, PT, R2, -UR5, R5 ;  /* 0x8000000502057c10 */ /* 0x000fe2000fffe005 */
[----:B------:R-:W-:Y:S01]  /*1320*/  UMOV UR10, UR8 ;  /* 0x00000008000a7c82 */ /* 0x000fe20008000000 */
[----:B------:R-:W-:Y:S01]  /*1330*/  MOV R11, UR9 ;  /* 0x00000009000b7c02 */ /* 0x000fe20008000f00 */
[----:B------:R-:W-:-:S03]  /*1340*/  IMAD.X R0, RZ, RZ, UR9, P1 ;  /* 0x00000009ff007e24 */ /* 0x000fc600088e06ff */
[----:B------:R-:W-:Y:S02]  /*1350*/  ISETP.GT.U32.AND.EX P0, PT, R11, R8, PT, P0 ;  /* 0x000000080b00720c */ /* 0x000fe40003f04100 */
[----:B0-----:R-:W-:-:S04]  /*1360*/  LEA R6, P2, R9, UR12, 0x2 ;  /* 0x0000000c09067c11 */ /* 0x001fc8000f8410ff */
[----:B------:R-:W-:Y:S02]  /*1370*/  IADD3 R6, P1, PT, R6, 0x2000, RZ ;  /* 0x0000200006067810 */ /* 0x000fe40007f3e0ff */
[----:B------:R-:W-:Y:S02]  /*1380*/  LEA.HI.X R9, R9, UR13, R0, 0x2, P2 ;  /* 0x0000000d09097c11 */ /* 0x000fe400090f1400 */
[----:B------:R-:W-:Y:S01]  /*1390*/  IADD3 R0, PT, PT, R5, -UR7, RZ ;  /* 0x8000000705007c10 */ /* 0x000fe2000fffe0ff */
[----:B------:R-:W-:Y:S02]  /*13a0*/  UMOV UR7, UR9 ;  /* 0x0000000900077c82 */ /* 0x000fe40008000000 */
[----:B------:R-:W-:Y:S01]  /*13b0*/  IMAD.X R9, RZ, RZ, R9, P1 ;  /* 0x000000ffff097224 */ /* 0x000fe200008e0609 */
[----:B------:R-:W-:Y:S06]  /*13c0*/  @P0 BRA `(.L_x_74) ;  /* 0x0000000400000947 */ /* 0x000fec0003800000 */
[----:B------:R-:W0:Y:S01]  /*13d0*/  LDC.64 R2, c[0x0][0x3b8] ;  /* 0x0000ee00ff027b82 */ /* 0x000e220000000a00 */
[----:B------:R-:W1:Y:S01]  /*13e0*/  LDCU.64 UR12, c[0x0][0x380] ;  /* 0x00007000ff0c77ac */ /* 0x000e620008000a00 */
[----:B------:R-:W-:Y:S01]  /*13f0*/  NOP ;  /* 0x0000000000007918 */ /* 0x000fe20000000000 */
.L_x_75:
[----:B------:R-:W2:Y:S02]  /*1400*/  S2R R5, SR_TID.X ;  /* 0x0000000000057919 */ /* 0x000ea40000002100 */
[----:B--2---:R-:W-:-:S04]  /*1410*/  IADD3 R5, P0, PT, R5, UR8, RZ ;  /* 0x0000000805057c10 */ /* 0x004fc8000ff1e0ff */
[----:B------:R-:W-:Y:S02]  /*1420*/  IADD3.X R10, PT, PT, RZ, UR9, RZ, P0, !PT ;  /* 0x00000009ff0a7c10 */ /* 0x000fe400087fe4ff */
[----:B-1----:R-:W-:-:S04]  /*1430*/  LEA R4, P0, R5, UR12, 0x2 ;  /* 0x0000000c05047c11 */ /* 0x002fc8000f8010ff */
[----:B------:R-:W-:-:S05]  /*1440*/  LEA.HI.X R5, R5, UR13, R10, 0x2, P0 ;  /* 0x0000000d05057c11 */ /* 0x000fca00080f140a */
        /* <DEDUP_REMOVED lines=15> */
[----:B------:R1:W5:Y:S01]  /*1540*/  LDG.E R22, desc[UR14][R4.64+0x3c00] ;  /* 0x003c000e04167981 */ /* 0x000362000c1e1900 */
[----:B------:R-:W-:-:S02]  /*1550*/  USHF.R.S32.HI UR11, URZ, 0x1f, UR5 ;  /* 0x0000001fff0b7899 */ /* 0x000fc40008011405 */
[----:B------:R-:W-:-:S04]  /*1560*/  UIADD3 UR6, UP0, UPT, UR5, UR10, URZ ;  /* 0x0000000a05067290 */ /* 0x000fc8000ff1e0ff */
[----:B------:R-:W-:Y:S01]  /*1570*/  UIADD3.X UR7, UPT, UPT, UR11, UR7, URZ, UP0, !UPT ;  /* 0x000000070b077290 */ /* 0x000fe200087fe4ff */
[----:B--2---:R-:W-:Y:S01]  /*1580*/  FADD R7, R24, R7 ;  /* 0x0000000718077221 */ /* 0x004fe20000000000 */
[----:B0-----:R-:W-:-:S04]  /*1590*/  IADD3 R24, P1, PT, R2, -UR8, RZ ;  /* 0x8000000802187c10 */ /* 0x001fc8000ff3e0ff */
[----:B------:R-:W-:Y:S02]  /*15a0*/  ISETP.GE.U32.AND P0, PT, R24, UR5, PT ;  /* 0x0000000518007c0c */ /* 0x000fe4000bf06070 */
[----:B-1----:R-:W-:Y:S01]  /*15b0*/  IADD3.X R4, PT, PT, R3, ~UR9, RZ, P1, !PT ;  /* 0x8000000903047c10 */ /* 0x002fe20008ffe4ff */
[----:B---3--:R-:W-:-:S03]  /*15c0*/  FADD R26, R25, R26 ;  /* 0x0000001a191a7221 */ /* 0x008fc60000000000 */
[----:B------:R-:W-:Y:S01]  /*15d0*/  ISETP.GE.U32.AND.EX P0, PT, R4, UR11, PT, P0 ;  /* 0x0000000b04007c0c */ /* 0x000fe2000bf06100 */
        /* <DEDUP_REMOVED lines=12> */
[----:B------:R-:W-:-:S04]  /*16a0*/  FADD R7, R7, R10 ;  /* 0x0000000a07077221 */ /* 0x000fc80000000000 */
[----:B------:R-:W-:Y:S01]  /*16b0*/  FADD R7, R22, R7 ;  /* 0x0000000716077221 */ /* 0x000fe20000000000 */
[----:B------:R-:W-:Y:S06]  /*16c0*/  @!P0 BRA `(.L_x_73) ;  /* 0x0000000800548947 */ /* 0x000fec0003800000 */
[----:B------:R-:W-:Y:S01]  /*16d0*/  UIADD3 UR8, UP0, UPT, UR5, UR8, URZ ;  /* 0x0000000805087290 */ /* 0x000fe2000ff1e0ff */
[----:B------:R-:W-:Y:S01]  /*16e0*/  MOV R5, R9 ;  /* 0x0000000900057202 */ /* 0x000fe20000000f00 */
[----:B------:R-:W-:Y:S01]  /*16f0*/  IMAD.U32 R11, RZ, RZ, UR5 ;  /* 0x00000005ff0b7e24 */ /* 0x000fe2000f8e00ff */
[----:B------:R-:W-:Y:S01]  /*1700*/  UIADD3 UR4, UPT, UPT, UR4, 0x1, URZ ;  /* 0x0000000104047890 */ /* 0x000fe2000fffe0ff */
[----:B------:R-:W-:Y:S01]  /*1710*/  IMAD.MOV.U32 R4, RZ, RZ, R6 ;  /* 0x000000ffff047224 */ /* 0x000fe200078e0006 */
[----:B------:R-:W-:Y:S01]  /*1720*/  UIADD3.X UR9, UPT, UPT, UR11, UR9, URZ, UP0, !UPT ;  /* 0x000000090b097290 */ /* 0x000fe200087fe4ff */
[----:B------:R-:W-:Y:S01]  /*1730*/  ISETP.LT.U32.AND P0, PT, R23, UR8, PT ;  /* 0x0000000817007c0c */ /* 0x000fe2000bf01070 */
[----:B------:R-:W-:Y:S01]  /*1740*/  VIADD R0, R0, -UR5 ;  /* 0x8000000500007c36 */ /* 0x000fe20008000000 */
[----:B------:R-:W-:Y:S01]  /*1750*/  UMOV UR10, UR6 ;  /* 0x00000006000a7c82 */ /* 0x000fe20008000000 */
[----:B------:R-:W-:Y:S02]  /*1760*/  IMAD.WIDE R4, R11, 0x4, R4 ;  /* 0x000000040b047825 */ /* 0x000fe400078e0204 */
[----:B------:R-:W-:-:S02]  /*1770*/  MOV R13, UR9 ;  /* 0x00000009000d7c02 */ /* 0x000fc40008000f00 */
[----:B------:R-:W-:Y:S01]  /*1780*/  IMAD.MOV.U32 R6, RZ, RZ, R4 ;  /* 0x000000ffff067224 */ /* 0x000fe200078e0004 */
[----:B------:R-:W-:Y:S02]  /*1790*/  MOV R9, R5 ;  /* 0x0000000500097202 */ /* 0x000fe40000000f00 */
[----:B------:R-:W-:-:S13]  /*17a0*/  ISETP.GT.U32.AND.EX P0, PT, R13, R8, PT, P0 ;  /* 0x000000080d00720c */ /* 0x000fda0003f04100 */
[----:B------:R-:W-:Y:S05]  /*17b0*/  @!P0 BRA `(.L_x_75) ;  /* 0xfffffffc00108947 */ /* 0x000fea000383ffff */
[----:B------:R-:W-:-:S05]  /*17c0*/  UMOV UR6, UR5 ;  /* 0x0000000500067c82 */ /* 0x000fca0008000000 */
.L_x_74:
[----:B------:R-:W0:Y:S01]  /*17d0*/  S2R R5, SR_TID.X ;  /* 0x0000000000057919 */ /* 0x000e220000002100 */
[C---:B------:R-:W-:Y:S01]  /*17e0*/  IADD3 R4, PT, PT, R2.reuse, -UR8, RZ ;  /* 0x8000000802047c10 */ /* 0x040fe2000fffe0ff */
[----:B------:R-:W-:Y:S01]  /*17f0*/  IMAD.U32 R8, RZ, RZ, UR9 ;  /* 0x00000009ff087e24 */ /* 0x000fe2000f8e00ff */
[----:B------:R-:W-:Y:S01]  /*1800*/  ISETP.LE.U32.AND P1, PT, R2, UR8, PT ;  /* 0x0000000802007c0c */ /* 0x000fe2000bf23070 */
[----:B------:R-:W-:Y:S01]  /*1810*/  BSSY.RECONVERGENT B1, `(.L_x_73) ;  /* 0x0000080000017945 */ /* 0x000fe20003800200 */
[----:B0-----:R-:W-:-:S04]  /*1820*/  ISETP.GE.AND P0, PT, R5, R4, PT ;  /* 0x000000040500720c */ /* 0x001fc80003f06270 */
[----:B------:R-:W-:-:S13]  /*1830*/  ISETP.GE.U32.OR.EX P0, PT, R8, R3, P0, P1 ;  /* 0x000000030800720c */ /* 0x000fda0000706510 */
[----:B------:R-:W-:Y:S05]  /*1840*/  @P0 BRA `(.L_x_76) ;  /* 0x0000000400f00947 */ /* 0x000fea0003800000 */
[----:B------:R-:W0:Y:S01]  /*1850*/  LDC R4, c[0x0][0x3c0] ;  /* 0x0000f000ff047b82 */ /* 0x000e220000000800 */
[----:B------:R-:W-:Y:S01]  /*1860*/  USHF.L.U32 UR5, UR16, 0xc, URZ ;  /* 0x0000000c10057899 */ /* 0x000fe200080006ff */
[----:B------:R-:W-:Y:S01]  /*1870*/  LOP3.LUT R3, RZ, R5, RZ, 0x33, !PT ;  /* 0x00000005ff037212 */ /* 0x000fe200078e33ff */
[----:B------:R-:W-:Y:S02]  /*1880*/  BSSY.RECONVERGENT B2, `(.L_x_77) ;  /* 0x0000037000027945 */ /* 0x000fe40003800200 */
[----:B------:R-:W-:-:S06]  /*1890*/  UIADD3 UR5, UPT, UPT, UR5, UR6, URZ ;  /* 0x0000000605057290 */ /* 0x000fcc000fffe0ff */
[----:B------:R-:W-:Y:S01]  /*18a0*/  IADD3 R2, PT, PT, R2, -UR5, R3 ;  /* 0x8000000502027c10 */ /* 0x000fe2000fffe003 */
[----:B0-----:R-:W-:Y:S01]  /*18b0*/  IMAD R3, R4, UR4, RZ ;  /* 0x0000000404037c24 */ /* 0x001fe2000f8e02ff */
[----:B------:R-:W-:-:S03]  /*18c0*/  MOV R4, R5 ;  /* 0x0000000500047202 */ /* 0x000fc60000000f00 */
[----:B------:R-:W-:-:S05]  /*18d0*/  IMAD R2, R3, -0x1000, R2 ;  /* 0xfffff00003027824 */ /* 0x000fca00078e0202 */
[C---:B------:R-:W-:Y:S02]  /*18e0*/  ISETP.GE.U32.AND P0, PT, R2.reuse, 0xf00, PT ;  /* 0x00000f000200780c */ /* 0x040fe40003f06070 */
[----:B------:R-:W-:-:S04]  /*18f0*/  LEA.HI R19, R2, 0x1, RZ, 0x18 ;  /* 0x0000000102137811 */ /* 0x000fc800078fc0ff */
[----:B------:R-:W-:-:S04]  /*1900*/  LOP3.LUT R21, R19, 0xf, RZ, 0xc0, !PT ;  /* 0x0000000f13157812 */ /* 0x000fc800078ec0ff */
[----:B------:R-:W-:-:S03]  /*1910*/  ISETP.NE.AND P1, PT, R21, RZ, PT ;  /* 0x000000ff1500720c */ /* 0x000fc60003f25270 */
[----:B------:R-:W-:Y:S10]  /*1920*/  @!P0 BRA `(.L_x_78) ;  /* 0x0000000000b08947 */ /* 0x000ff40003800000 */
[----:B------:R-:W-:Y:S01]  /*1930*/  LEA.HI R2, R0, 0x1, RZ, 0x18 ;  /* 0x0000000100027811 */ /* 0x000fe200078fc0ff */
[----:B------:R-:W-:-:S03]  /*1940*/  IMAD.MOV.U32 R4, RZ, RZ, R5 ;  /* 0x000000ffff047224 */ /* 0x000fc600078e0005 */
[----:B------:R-:W-:-:S04]  /*1950*/  LOP3.LUT R2, R2, 0x1fffff0, RZ, 0xc0, !PT ;  /* 0x01fffff002027812 */ /* 0x000fc800078ec0ff */
[----:B------:R-:W-:-:S07]  /*1960*/  IADD3 R8, PT, PT, -R2, RZ, RZ ;  /* 0x000000ff02087210 */ /* 0x000fce0007ffe1ff */
.L_x_79:
[----:B------:R-:W-:Y:S01]  /*1970*/  IMAD.MOV.U32 R2, RZ, RZ, R6 ;  /* 0x000000ffff027224 */ /* 0x000fe200078e0006 */
[----:B------:R-:W-:-:S05]  /*1980*/  MOV R3, R9 ;  /* 0x0000000900037202 */ /* 0x000fca0000000f00 */
[----:B------:R-:W2:Y:S04]  /*1990*/  LDG.E R18, desc[UR14][R2.64+-0x2000] ;  /* 0xffe0000e02127981 */ /* 0x000ea8000c1e1900 */
[----:B------:R-:W3:Y:S04]  /*19a0*/  LDG.E R17, desc[UR14][R2.64+-0x1c00] ;  /* 0xffe4000e02117981 */ /* 0x000ee8000c1e1900 */
        /* <DEDUP_REMOVED lines=14> */
[----:B------:R-:W-:-:S02]  /*1a90*/  VIADD R8, R8, 0x10 ;  /* 0x0000001008087836 */ /* 0x000fc40000000000 */
[----:B------:R-:W-:-:S03]  /*1aa0*/  VIADD R4, R4, 0x1000 ;  /* 0x0000100004047836 */ /* 0x000fc60000000000 */
[----:B------:R-:W-:Y:S01]  /*1ab0*/  ISETP.NE.AND P0, PT, R8, RZ, PT ;  /* 0x000000ff0800720c */ /* 0x000fe20003f05270 */
[----:B--2---:R-:W-:-:S04]  /*1ac0*/  FADD R18, R18, R7 ;  /* 0x0000000712127221 */ /* 0x004fc80000000000 */
        /* <DEDUP_REMOVED lines=13> */
[----:B------:R-:W-:-:S03]  /*1ba0*/  IADD3 R6, P2, PT, R2, 0x4000, RZ ;  /* 0x0000400002067810 */ /* 0x000fc60007f5e0ff */
[----:B------:R-:W-:Y:S01]  /*1bb0*/  FADD R10, R10, R9 ;  /* 0x000000090a0a7221 */ /* 0x000fe20000000000 */
[----:B------:R-:W-:-:S03]  /*1bc0*/  IADD3.X R9, PT, PT, RZ, R3, RZ, P2, !PT ;  /* 0x00000003ff097210 */ /* 0x000fc600017fe4ff */
[----:B------:R-:W-:Y:S01]  /*1bd0*/  FADD R7, R10, R5 ;  /* 0x000000050a077221 */ /* 0x000fe20000000000 */
[----:B------:R-:W-:Y:S06]  /*1be0*/  @P0 BRA `(.L_x_79) ;  /* 0xfffffffc00600947 */ /* 0x000fec000383ffff */
.L_x_78:
[----:B------:R-:W-:Y:S05]  /*1bf0*/  BSYNC.RECONVERGENT B2 ;  /* 0x0000000000027941 */ /* 0x000fea0003800200 */
.L_x_77:
[----:B------:R-:W-:Y:S05]  /*1c00*/  @!P1 BRA `(.L_x_76) ;  /* 0x0000000400009947 */ /* 0x000fea0003800000 */
[----:B------:R-:W-:Y:S01]  /*1c10*/  ISETP.GE.U32.AND P0, PT, R21, 0x8, PT ;  /* 0x000000081500780c */ /* 0x000fe20003f06070 */
[----:B------:R-:W-:Y:S01]  /*1c20*/  BSSY.RECONVERGENT B2, `(.L_x_80) ;  /* 0x0000019000027945 */ /* 0x000fe20003800200 */
[----:B------:R-:W-:-:S04]  /*1c30*/  LOP3.LUT R9, R19, 0x7, RZ, 0xc0, !PT ;  /* 0x0000000713097812 */ /* 0x000fc800078ec0ff */
[----:B------:R-:W-:-:S07]  /*1c40*/  ISETP.NE.AND P1, PT, R9, RZ, PT ;  /* 0x000000ff0900720c */ /* 0x000fce0003f25270 */
[----:B------:R-:W-:Y:S06]  /*1c50*/  @!P0 BRA `(.L_x_81) ;  /* 0x0000000000548947 */ /* 0x000fec0003800000 */
[----:B------:R-:W-:-:S04]  /*1c60*/  IADD3 R3, P0, PT, R4, UR8, RZ ;  /* 0x0000000804037c10 */ /* 0x000fc8000ff1e0ff */
[----:B------:R-:W-:Y:S02]  /*1c70*/  IADD3.X R6, PT, PT, RZ, UR9, RZ, P0, !PT ;  /* 0x00000009ff067c10 */ /* 0x000fe400087fe4ff */
[----:B------:R-:W-:-:S04]  /*1c80*/  LEA R2, P0, R3, UR12, 0x2 ;  /* 0x0000000c03027c11 */ /* 0x000fc8000f8010ff */
[----:B------:R-:W-:-:S05]  /*1c90*/  LEA.HI.X R3, R3, UR13, R6, 0x2, P0 ;  /* 0x0000000d03037c11 */ /* 0x000fca00080f1406 */
[----:B------:R-:W2:Y:S04]  /*1ca0*/  LDG.E R6, desc[UR14][R2.64] ;  /* 0x0000000e02067981 */ /* 0x000ea8000c1e1900 */
[----:B------:R-:W3:Y:S04]  /*1cb0*/  LDG.E R5, desc[UR14][R2.64+0x400] ;  /* 0x0004000e02057981 */ /* 0x000ee8000c1e1900 */
[----:B------:R-:W4:Y:S04]  /*1cc0*/  LDG.E R8, desc[UR14][R2.64+0x800] ;  /* 0x0008000e02087981 */ /* 0x000f28000c1e1900 */
[----:B------:R-:W5:Y:S04]  /*1cd0*/  LDG.E R10, desc[UR14][R2.64+0xc00] ;  /* 0x000c000e020a7981 */ /* 0x000f68000c1e1900 */
[----:B------:R-:W5:Y:S04]  /*1ce0*/  LDG.E R12, desc[UR14][R2.64+0x1000] ;  /* 0x0010000e020c7981 */ /* 0x000f68000c1e1900 */
[----:B------:R-:W5:Y:S04]  /*1cf0*/  LDG.E R14, desc[UR14][R2.64+0x1400] ;  /* 0x0014000e020e7981 */ /* 0x000f68000c1e1900 */
[----:B------:R-:W5:Y:S04]  /*1d00*/  LDG.E R16, desc[UR14][R2.64+0x1800] ;  /* 0x0018000e02107981 */ /* 0x000f68000c1e1900 */
[----:B------:R-:W5:Y:S01]  /*1d10*/  LDG.E R18, desc[UR14][R2.64+0x1c00] ;  /* 0x001c000e02127981 */ /* 0x000f62000c1e1900 */
[----:B------:R-:W-:-:S02]  /*1d20*/  VIADD R4, R4, 0x800 ;  /* 0x0000080004047836 */ /* 0x000fc40000000000 */
[----:B--2---:R-:W-:-:S04]  /*1d30*/  FADD R6, R7, R6 ;  /* 0x0000000607067221 */ /* 0x004fc80000000000 */
[----:B---3--:R-:W-:-:S04]  /*1d40*/  FADD R5, R6, R5 ;  /* 0x0000000506057221 */ /* 0x008fc80000000000 */
[----:B----4-:R-:W-:-:S04]  /*1d50*/  FADD R5, R5, R8 ;  /* 0x0000000805057221 */ /* 0x010fc80000000000 */
[----:B-----5:R-:W-:-:S04]  /*1d60*/  FADD R5, R5, R10 ;  /* 0x0000000a05057221 */ /* 0x020fc80000000000 */
[----:B------:R-:W-:-:S04]  /*1d70*/  FADD R5, R5, R12 ;  /* 0x0000000c05057221 */ /* 0x000fc80000000000 */
[----:B------:R-:W-:-:S04]  /*1d80*/  FADD R5, R5, R14 ;  /* 0x0000000e05057221 */ /* 0x000fc80000000000 */
[----:B------:R-:W-:-:S04]  /*1d90*/  FADD R5, R5, R16 ;  /* 0x0000001005057221 */ /* 0x000fc80000000000 */
[----:B------:R-:W-:-:S07]  /*1da0*/  FADD R7, R5, R18 ;  /* 0x0000001205077221 */ /* 0x000fce0000000000 */
.L_x_81:
[----:B------:R-:W-:Y:S05]  /*1db0*/  BSYNC.RECONVERGENT B2 ;  /* 0x0000000000027941 */ /* 0x000fea0003800200 */
.L_x_80:
[----:B------:R-:W-:Y:S05]  /*1dc0*/  @!P1 BRA `(.L_x_76) ;  /* 0x0000000000909947 */ /* 0x000fea0003800000 */
[----:B------:R-:W-:Y:S01]  /*1dd0*/  ISETP.GE.U32.AND P0, PT, R9, 0x4, PT ;  /* 0x000000040900780c */ /* 0x000fe20003f06070 */
[----:B------:R-:W-:Y:S01]  /*1de0*/  BSSY.RECONVERGENT B2, `(.L_x_82) ;  /* 0x0000010000027945 */ /* 0x000fe20003800200 */
[----:B------:R-:W-:-:S11]  /*1df0*/  LOP3.LUT P1, RZ, R19, 0x3, RZ, 0xc0, !PT ;  /* 0x0000000313ff7812 */ /* 0x000fd6000782c0ff */
[----:B------:R-:W-:Y:S05]  /*1e00*/  @!P0 BRA `(.L_x_83) ;  /* 0x0000000000348947 */ /* 0x000fea0003800000 */
[----:B------:R-:W-:-:S04]  /*1e10*/  IADD3 R3, P0, PT, R4, UR8, RZ ;  /* 0x0000000804037c10 */ /* 0x000fc8000ff1e0ff */
[----:B------:R-:W-:Y:S02]  /*1e20*/  IADD3.X R6, PT, PT, RZ, UR9, RZ, P0, !PT ;  /* 0x00000009ff067c10 */ /* 0x000fe400087fe4ff */
[----:B------:R-:W-:-:S04]  /*1e30*/  LEA R2, P0, R3, UR12, 0x2 ;  /* 0x0000000c03027c11 */ /* 0x000fc8000f8010ff */
[----:B------:R-:W-:-:S05]  /*1e40*/  LEA.HI.X R3, R3, UR13, R6, 0x2, P0 ;  /* 0x0000000d03037c11 */ /* 0x000fca00080f1406 */
[----:B------:R-:W2:Y:S04]  /*1e50*/  LDG.E R6, desc[UR14][R2.64] ;  /* 0x0000000e02067981 */ /* 0x000ea8000c1e1900 */
[----:B------:R-:W3:Y:S04]  /*1e60*/  LDG.E R5, desc[UR14][R2.64+0x400] ;  /* 0x0004000e02057981 */ /* 0x000ee8000c1e1900 */
[----:B------:R-:W4:Y:S04]  /*1e70*/  LDG.E R8, desc[UR14][R2.64+0x800] ;  /* 0x0008000e02087981 */ /* 0x000f28000c1e1900 */
[----:B------:R-:W5:Y:S01]  /*1e80*/  LDG.E R10, desc[UR14][R2.64+0xc00] ;  /* 0x000c000e020a7981 */ /* 0x000f62000c1e1900 */
[----:B------:R-:W-:-:S02]  /*1e90*/  VIADD R4, R4, 0x400 ;  /* 0x0000040004047836 */ /* 0x000fc40000000000 */
[----:B--2---:R-:W-:-:S04]  /*1ea0*/  FADD R6, R7, R6 ;  /* 0x0000000607067221 */ /* 0x004fc80000000000 */
[----:B---3--:R-:W-:-:S04]  /*1eb0*/  FADD R5, R6, R5 ;  /* 0x0000000506057221 */ /* 0x008fc80000000000 */
[----:B----4-:R-:W-:-:S04]  /*1ec0*/  FADD R5, R5, R8 ;  /* 0x0000000805057221 */ /* 0x010fc80000000000 */
[----:B-----5:R-:W-:-:S07]  /*1ed0*/  FADD R7, R5, R10 ;  /* 0x0000000a05077221 */ /* 0x020fce0000000000 */
.L_x_83:
[----:B------:R-:W-:Y:S05]  /*1ee0*/  BSYNC.RECONVERGENT B2 ;  /* 0x0000000000027941 */ /* 0x000fea0003800200 */
.L_x_82:
[----:B------:R-:W-:Y:S05]  /*1ef0*/  @!P1 BRA `(.L_x_76) ;  /* 0x0000000000449947 */ /* 0x000fea0003800000 */
[----:B------:R-:W-:Y:S02]  /*1f00*/  LOP3.LUT R0, R0, 0xffff, RZ, 0xc0, !PT ;  /* 0x0000ffff00007812 */ /* 0x000fe400078ec0ff */
[----:B------:R-:W-:Y:S02]  /*1f10*/  IADD3 R5, P0, PT, R4, UR10, RZ ;  /* 0x0000000a04057c10 */ /* 0x000fe4000ff1e0ff */
[----:B------:R-:W-:Y:S02]  /*1f20*/  LEA.HI R0, R0, 0x1, RZ, 0x18 ;  /* 0x0000000100007811 */ /* 0x000fe400078fc0ff */
[----:B------:R-:W-:Y:S02]  /*1f30*/  LEA R4, P1, R5, UR12, 0x2 ;  /* 0x0000000c05047c11 */ /* 0x000fe4000f8210ff */
[----:B------:R-:W-:Y:S02]  /*1f40*/  LOP3.LUT R0, R0, 0x3, RZ, 0xc0, !PT ;  /* 0x0000000300007812 */ /* 0x000fe400078ec0ff */
[----:B------:R-:W-:-:S03]  /*1f50*/  IADD3.X R2, PT, PT, RZ, UR7, RZ, P0, !PT ;  /* 0x00000007ff027c10 */ /* 0x000fc600087fe4ff */
[----:B------:R-:W-:Y:S01]  /*1f60*/  IMAD.MOV R0, RZ, RZ, -R0 ;  /* 0x000000ffff007224 */ /* 0x000fe200078e0a00 */
[----:B------:R-:W-:-:S07]  /*1f70*/  LEA.HI.X R5, R5, UR13, R2, 0x2, P1 ;  /* 0x0000000d05057c11 */ /* 0x000fce00088f1402 */
.L_x_84:
[----:B------:R-:W-:Y:S01]  /*1f80*/  MOV R2, R4 ;  /* 0x0000000400027202 */ /* 0x000fe20000000f00 */
[----:B------:R-:W-:-:S05]  /*1f90*/  IMAD.MOV.U32 R3, RZ, RZ, R5 ;  /* 0x000000ffff037224 */ /* 0x000fca00078e0005 */
[----:B------:R-:W2:Y:S01]  /*1fa0*/  LDG.E R2, desc[UR14][R2.64] ;  /* 0x0000000e02027981 */ /* 0x000ea2000c1e1900 */
[----:B------:R-:W-:Y:S02]  /*1fb0*/  IADD3 R0, PT, PT, R0, 0x1, RZ ;  /* 0x0000000100007810 */ /* 0x000fe40007ffe0ff */
[----:B------:R-:W-:Y:S02]  /*1fc0*/  IADD3 R4, P1, PT, R4, 0x400, RZ ;  /* 0x0000040004047810 */ /* 0x000fe40007f3e0ff */
[----:B------:R-:W-:-:S03]  /*1fd0*/  ISETP.NE.AND P0, PT, R0, RZ, PT ;  /* 0x000000ff0000720c */ /* 0x000fc60003f05270 */
[----:B------:R-:W-:Y:S02]  /*1fe0*/  IMAD.X R5, RZ, RZ, R5, P1 ;  /* 0x000000ffff057224 */ /* 0x000fe400008e0605 */
[----:B--2---:R-:W-:-:S08]  /*1ff0*/  FADD R7, R2, R7 ;  /* 0x0000000702077221 */ /* 0x004fd00000000000 */
[----:B------:R-:W-:Y:S05]  /*2000*/  @P0 BRA `(.L_x_84) ;  /* 0xfffffffc00dc0947 */ /* 0x000fea000383ffff */
.L_x_76:
[----:B------:R-:W-:Y:S05]  /*2010*/  BSYNC.RECONVERGENT B1 ;  /* 0x0000000000017941 */ /* 0x000fea0003800200 */
.L_x_73:
[----:B------:R-:W0:Y:S01]  /*2020*/  S2R R6, SR_LANEID ;  /* 0x0000000000067919 */ /* 0x000e220000000000 */
[----:B------:R-:W1:Y:S01]  /*2030*/  SHFL.DOWN PT, R0, R7, 0x1, 0x1f ;  /* 0x08201f0007007f89 */ /* 0x000e6200000e0000 */
[----:B------:R-:W2:Y:S01]  /*2040*/  S2R R5, SR_TID.X ;  /* 0x0000000000057919 */ /* 0x000ea20000002100 */
[C---:B0-----:R-:W-:Y:S02]  /*2050*/  ISETP.GT.AND P0, PT, R6.reuse, 0x1e, PT ;  /* 0x0000001e0600780c */ /* 0x041fe40003f04270 */
[----:B------:R-:W-:-:S11]  /*2060*/  ISETP.NE.AND P1, PT, R6, RZ, PT ;  /* 0x000000ff0600720c */ /* 0x000fd60003f25270 */
[----:B-1----:R-:W-:Y:S01]  /*2070*/  @!P0 FADD R7, R0, R7 ;  /* 0x0000000700078221 */ /* 0x002fe20000000000 */
[----:B------:R-:W-:Y:S01]  /*2080*/  ISETP.GT.AND P0, PT, R6, 0x1d, PT ;  /* 0x0000001d0600780c */ /* 0x000fe20003f04270 */
[----:B------:R-:W0:Y:S01]  /*2090*/  @!P1 S2R R4, SR_CgaCtaId ;  /* 0x0000000000049919 */ /* 0x000e220000008800 */
[----:B------:R-:W-:Y:S02]  /*20a0*/  @!P1 MOV R3, 0x400 ;  /* 0x0000040000039802 */ /* 0x000fe40000000f00 */
[----:B--2---:R-:W-:Y:S01]  /*20b0*/  @!P1 SHF.R.U32.HI R2, RZ, 0x3, R5 ;  /* 0x00000003ff029819 */ /* 0x004fe20000011605 */
        /* <DEDUP_REMOVED lines=31> */
[----:B------:R-:W-:-:S07]  /*22b0*/  FADD R9, R2, R3 ;  /* 0x0000000302097221 */ /* 0x000fce0000000000 */
.L_x_72:
[----:B------:R-:W-:Y:S05]  /*22c0*/  BSYNC.RECONVERGENT B0 ;  /* 0x0000000000007941 */ /* 0x000fea0003800200 */
.L_x_57:
[----:B------:R-:W-:Y:S05]  /*22d0*/  @P0 EXIT ;  /* 0x000000000000094d */ /* 0x000fea0003800000 */
[----:B------:R-:W3:Y:S02]  /*22e0*/  LDCU.64 UR4, c[0x0][0x388] ;  /* 0x00007100ff0477ac */ /* 0x000ee40008000a00 */
[----:B---3--:R-:W-:-:S06]  /*22f0*/  UIMAD.WIDE.U32 UR4, UR16, 0x4, UR4 ;  /* 0x00000004100478a5 */ /* 0x008fcc000f8e0004 */
[----:B------:R-:W-:Y:S01]  /*2300*/  IMAD.U32 R2, RZ, RZ, UR4 ;  /* 0x00000004ff027e24 */ /* 0x000fe2000f8e00ff */
[----:B0-2---:R-:W-:-:S05]  /*2310*/  MOV R3, UR5 ;  /* 0x0000000500037c02 */ /* 0x005fca0008000f00 */
[----:B------:R-:W-:Y:S01]  /*2320*/  STG.E desc[UR14][R2.64], R9 ;  /* 0x0000000902007986 */ /* 0x000fe2000c10190e */
[----:B------:R-:W-:Y:S05]  /*2330*/  EXIT ;  /* 0x000000000000794d */ /* 0x000fea0003800000 */
.L_x_85:
        /* <DEDUP_REMOVED lines=12> */
.L_x_267:


//--------------------- .text._ZN3cub18CUB_300001_SM_10006detail6reduce28DeviceReduceSingleTileKernelINS2_10policy_hubIfyN4cuda3std3__44plusIfEEE10Policy1000EN6thrust24THRUST_300001_SM_1000_NS10device_ptrIfEEPfyS9_ffNS7_10__identityEEEvT0_T1_T2_T3_T4_T6_ --------------------------
	.section	.text._ZN3cub18CUB_300001_SM_10006detail6reduce28DeviceReduceSingleTileKernelINS2_10policy_hubIfyN4cuda3std3__44plusIfEEE10Policy1000EN6thrust24THRUST_300001_SM_1000_NS10device_ptrIfEEPfyS9_ffNS7_10__identityEEEvT0_T1_T2_T3_T4_T6_,"ax",@progbits
	.align	128
        .global         _ZN3cub18CUB_300001_SM_10006detail6reduce28DeviceReduceSingleTileKernelINS2_10policy_hubIfyN4cuda3std3__44plusIfEEE10Policy1000EN6thrust24THRUST_300001_SM_1000_NS10device_ptrIfEEPfyS9_ffNS7_10__identityEEEvT0_T1_T2_T3_T4_T6_
        .type           _ZN3cub18CUB_300001_SM_10006detail6reduce28DeviceReduceSingleTileKernelINS2_10policy_hubIfyN4cuda3std3__44plusIfEEE10Policy1000EN6thrust24THRUST_300001_SM_1000_NS10device_ptrIfEEPfyS9_ffNS7_10__identityEEEvT0_T1_T2_T3_T4_T6_,@function
        .size           _ZN3cub18CUB_300001_SM_10006detail6reduce28DeviceReduceSingleTileKernelINS2_10policy_hubIfyN4cuda3std3__44plusIfEEE10Policy1000EN6thrust24THRUST_300001_SM_1000_NS10device_ptrIfEEPfyS9_ffNS7_10__identityEEEvT0_T1_T2_T3_T4_T6_,(.L_x_268 - _ZN3cub18CUB_300001_SM_10006detail6reduce28DeviceReduceSingleTileKernelINS2_10policy_hubIfyN4cuda3std3__44plusIfEEE10Policy1000EN6thrust24THRUST_300001_SM_1000_NS10device_ptrIfEEPfyS9_ffNS7_10__identityEEEvT0_T1_T2_T3_T4_T6_)
        .other          _ZN3cub18CUB_300001_SM_10006detail6reduce28DeviceReduceSingleTileKernelINS2_10policy_hubIfyN4cuda3std3__44plusIfEEE10Policy1000EN6thrust24THRUST_300001_SM_1000_NS10device_ptrIfEEPfyS9_ffNS7_10__identityEEEvT0_T1_T2_T3_T4_T6_,@"STO_CUDA_ENTRY STV_DEFAULT"
_ZN3cub18CUB_300001_SM_10006detail6reduce28DeviceReduceSingleTileKernelINS2_10policy_hubIfyN4cuda3std3__44plusIfEEE10Policy1000EN6thrust24THRUST_300001_SM_1000_NS10device_ptrIfEEPfyS9_ffNS7_10__identityEEEvT0_T1_T2_T3_T4_T6_:
.text._ZN3cub18CUB_300001_SM_10006detail6reduce28DeviceReduceSingleTileKernelINS2_10policy_hubIfyN4cuda3std3__44plusIfEEE10Policy1000EN6thrust24THRUST_300001_SM_1000_NS10device_ptrIfEEPfyS9_ffNS7_10__identityEEEvT0_T1_T2_T3_T4_T6_:
[----:B------:R-:W-:Y:S01]  /*0000*/  LDC R1, c[0x0][0x37c] ;  /* 0x0000df00ff017b82 */ /* 0x000fe20000000800 */
[----:B------:R-:W0:Y:S01]  /*0010*/  LDCU.64 UR4, c[0x0][0x390] ;  /* 0x00007200ff0477ac */ /* 0x000e220008000a00 */
[----:B------:R-:W1:Y:S01]  /*0020*/  LDCU.64 UR6, c[0x0][0x358] ;  /* 0x00006b00ff0677ac */ /* 0x000e620008000a00 */
[----:B0-----:R-:W-:Y:S01]  /*0030*/  MOV R4, UR4 ;  /* 0x0000000400047c02 */ /* 0x001fe20008000f00 */
[----:B------:R-:W-:-:S03]  /*0040*/  IMAD.U32 R0, RZ, RZ, UR5 ;  /* 0x00000005ff007e24 */ /* 0x000fc6000f8e00ff */
[----:B------:R-:W-:-:S04]  /*0050*/  ISETP.NE.U32.AND P0, PT, R4, RZ, PT ;  /* 0x000000ff0400720c */ /* 0x000fc80003f05070 */
[----:B------:R-:W-:-:S13]  /*0060*/  ISETP.NE.AND.EX P0, PT, R0, RZ, PT, P0 ;  /* 0x000000ff0000720c */ /* 0x000fda0003f05300 */
        /* <DEDUP_REMOVED lines=8> */
.L_x_86:
[----:B------:R-:W-:Y:S01]  /*00f0*/  ISETP.GT.U32.AND P0, PT, R4, 0xfff, PT ;  /* 0x00000fff0400780c */ /* 0x000fe20003f04070 */
[----:B------:R-:W-:Y:S03]  /*0100*/  BSSY.RECONVERGENT B0, `(.L_x_87) ;  /* 0x00001f3000007945 */ /* 0x000fe60003800200 */
[----:B------:R-:W-:-:S13]  /*0110*/  ISETP.GT.U32.AND.EX P0, PT, R0, RZ, PT, P0 ;  /* 0x000000ff0000720c */ /* 0x000fda0003f04100 */
[----:B------:R-:W-:Y:S05]  /*0120*/  @P0 BRA `(.L_x_88) ;  /* 0x0000000c00ac0947 */ /* 0x000fea0003800000 */
[----:B------:R-:W0:Y:S01]  /*0130*/  S2R R5, SR_TID.X ;  /* 0x0000000000057919 */ /* 0x000e220000002100 */
[----:B------:R-:W-:Y:S01]  /*0140*/  BSSY.RECONVERGENT B1, `(.L_x_89) ;  /* 0x0000009000017945 */ /* 0x000fe20003800200 */
[----:B------:R-:W-:Y:S01]  /*0150*/  HFMA2 R6, -RZ, RZ, 0, 0 ;  /* 0x00000000ff067431 */ /* 0x000fe200000001ff */
[----:B0-----:R-:W-:Y:S01]  /*0160*/  ISETP.GE.U32.AND P0, PT, R5, R4, PT ;  /* 0x000000040500720c */ /* 0x001fe20003f06070 */
[----:B------:R-:W-:-:S12]  /*0170*/  IMAD.MOV.U32 R7, RZ, RZ, R5 ;  /* 0x000000ffff077224 */ /* 0x000fd800078e0005 */
[----:B------:R-:W-:Y:S05]  /*0180*/  @P0 BRA `(.L_x_90) ;  /* 0x0000000000100947 */ /* 0x000fea0003800000 */
[----:B------:R-:W0:Y:S02]  /*0190*/  LDC.64 R2, c[0x0][0x380] ;  /* 0x0000e000ff027b82 */ /* 0x000e240000000a00 */
[----:B0-----:R-:W-:-:S05]  /*01a0*/  IMAD.WIDE.U32 R2, R5, 0x4, R2 ;  /* 0x0000000405027825 */ /* 0x001fca00078e0002 */
[----:B------:R0:W5:Y:S01]  /*01b0*/  LDG.E R6, desc[UR6][R2.64] ;  /* 0x0000000602067981 */ /* 0x000162000c1e1900 */
[----:B------:R-:W-:-:S07]  /*01c0*/  IADD3 R7, PT, PT, R5, 0x100, RZ ;  /* 0x0000010005077810 */ /* 0x000fce0007ffe0ff */
.L_x_90:
[----:B------:R-:W-:Y:S05]  /*01d0*/  BSYNC.RECONVERGENT B1 ;  /* 0x0000000000017941 */ /* 0x000fea0003800200 */
.L_x_89:
[----:B------:R-:W-:Y:S01]  /*01e0*/  ISETP.GE.U32.AND P0, PT, R7, R4, PT ;  /* 0x000000040700720c */ /* 0x000fe20003f06070 */
[----:B------:R-:W-:-:S12]  /*01f0*/  BSSY.RECONVERGENT B1, `(.L_x_91) ;  /* 0x000006d000017945 */ /* 0x000fd80003800200 */
[----:B------:R-:W-:Y:S05]  /*0200*/  @P0 BRA `(.L_x_92) ;  /* 0x0000000400ac0947 */ /* 0x000fea0003800000 */
[----:B0-----:R-:W-:Y:S01]  /*0210*/  LOP3.LUT R3, RZ, R7, RZ, 0x33, !PT ;  /* 0x00000007ff037212 */ /* 0x001fe200078e33ff */
[----:B------:R-:W-:Y:S04]  /*0220*/  BSSY.RECONVERGENT B2, `(.L_x_93) ;  /* 0x0000033000027945 */ /* 0x000fe80003800200 */
[----:B------:R-:W-:-:S05]  /*0230*/  IMAD.IADD R3, R3, 0x1, R4 ;  /* 0x0000000103037824 */ /* 0x000fca00078e0204 */
[C---:B------:R-:W-:Y:S02]  /*0240*/  ISETP.GE.U32.AND P0, PT, R3.reuse, 0xf00, PT ;  /* 0x00000f000300780c */ /* 0x040fe40003f06070 */
[----:B------:R-:W-:-:S04]  /*0250*/  LEA.HI R8, R3, 0x1, RZ, 0x18 ;  /* 0x0000000103087811 */ /* 0x000fc800078fc0ff */
[----:B------:R-:W-:-:S04]  /*0260*/  LOP3.LUT R22, R8, 0xf, RZ, 0xc0, !PT ;  /* 0x0000000f08167812 */ /* 0x000fc800078ec0ff */
[----:B------:R-:W-:-:S03]  /*0270*/  ISETP.NE.AND P1, PT, R22, RZ, PT ;  /* 0x000000ff1600720c */ /* 0x000fc60003f25270 */
[----:B------:R-:W-:Y:S10]  /*0280*/  @!P0 BRA `(.L_x_94) ;  /* 0x0000000000b08947 */ /* 0x000ff40003800000 */
[----:B------:R-:W0:Y:S01]  /*0290*/  LDC.64 R2, c[0x0][0x380] ;  /* 0x0000e000ff027b82 */ /* 0x000e220000000a00 */
[----:B------:R-:W-:-:S04]  /*02a0*/  LOP3.LUT R9, R8, 0x1fffff0, RZ, 0xc0, !PT ;  /* 0x01fffff008097812 */ /* 0x000fc800078ec0ff */
[----:B------:R-:W-:Y:S01]  /*02b0*/  IADD3 R9, PT, PT, -R9, RZ, RZ ;  /* 0x000000ff09097210 */ /* 0x000fe20007ffe1ff */
[----:B0-----:R-:W-:-:S03]  /*02c0*/  IMAD.WIDE.U32 R2, R7, 0x4, R2 ;  /* 0x0000000407027825 */ /* 0x001fc600078e0002 */
[----:B------:R-:W-:-:S05]  /*02d0*/  IADD3 R2, P0, PT, R2, 0x2000, RZ ;  /* 0x0000200002027810 */ /* 0x000fca0007f1e0ff */
[----:B------:R-:W-:-:S08]  /*02e0*/  IMAD.X R3, RZ, RZ, R3, P0 ;  /* 0x000000ffff037224 */ /* 0x000fd000000e0603 */
.L_x_95:
        /* <DEDUP_REMOVED lines=38> */
.L_x_94:
[----:B------:R-:W-:Y:S05]  /*0550*/  BSYNC.RECONVERGENT B2 ;  /* 0x0000000000027941 */ /* 0x000fea0003800200 */
.L_x_93:
[----:B------:R-:W-:Y:S05]  /*0560*/  @!P1 BRA `(.L_x_92) ;  /* 0x0000000000d49947 */ /* 0x000fea0003800000 */
[----:B------:R-:W-:Y:S01]  /*0570*/  ISETP.GE.U32.AND P0, PT, R22, 0x8, PT ;  /* 0x000000081600780c */ /* 0x000fe20003f06070 */
[----:B------:R-:W-:Y:S01]  /*0580*/  BSSY.RECONVERGENT B2, `(.L_x_96) ;  /* 0x0000017000027945 */ /* 0x000fe20003800200 */
[----:B------:R-:W-:-:S04]  /*0590*/  LOP3.LUT R11, R8, 0x7, RZ, 0xc0, !PT ;  /* 0x00000007080b7812 */ /* 0x000fc800078ec0ff */
[----:B------:R-:W-:-:S07]  /*05a0*/  ISETP.NE.AND P1, PT, R11, RZ, PT ;  /* 0x000000ff0b00720c */ /* 0x000fce0003f25270 */
[----:B------:R-:W-:Y:S06]  /*05b0*/  @!P0 BRA `(.L_x_97) ;  /* 0x00000000004c8947 */ /* 0x000fec0003800000 */
[----:B------:R-:W0:Y:S02]  /*05c0*/  LDC.64 R2, c[0x0][0x380] ;  /* 0x0000e000ff027b82 */ /* 0x000e240000000a00 */
[----:B0-----:R-:W-:-:S05]  /*05d0*/  IMAD.WIDE R2, R7, 0x4, R2 ;  /* 0x0000000407027825 */ /* 0x001fca00078e0202 */
        /* <DEDUP_REMOVED lines=17> */
.L_x_97:
[----:B------:R-:W-:Y:S05]  /*06f0*/  BSYNC.RECONVERGENT B2 ;  /* 0x0000000000027941 */ /* 0x000fea0003800200 */
.L_x_96:
        /* <DEDUP_REMOVED lines=17> */
.L_x_99:
[----:B------:R-:W-:Y:S05]  /*0810*/  BSYNC.RECONVERGENT B2 ;  /* 0x0000000000027941 */ /* 0x000fea0003800200 */
.L_x_98:
[----:B------:R-:W-:Y:S05]  /*0820*/  @!P1 BRA `(.L_x_92) ;  /* 0x0000000000249947 */ /* 0x000fea0003800000 */
[----:B------:R-:W0:Y:S01]  /*0830*/  LDC.64 R8, c[0x0][0x380] ;  /* 0x0000e000ff087b82 */ /* 0x000e220000000a00 */
[----:B------:R-:W-:-:S07]  /*0840*/  IMAD.MOV R10, RZ, RZ, -R10 ;  /* 0x000000ffff0a7224 */ /* 0x000fce00078e0a0a */
.L_x_100:
[----:B0-----:R-:W-:-:S06]  /*0850*/  IMAD.WIDE R2, R7, 0x4, R8 ;  /* 0x0000000407027825 */ /* 0x001fcc00078e0208 */
[----:B------:R-:W2:Y:S01]  /*0860*/  LDG.E R3, desc[UR6][R2.64] ;  /* 0x0000000602037981 */ /* 0x000ea2000c1e1900 */
[----:B------:R-:W-:Y:S01]  /*0870*/  IADD3 R10, PT, PT, R10, 0x1, RZ ;  /* 0x000000010a0a7810 */ /* 0x000fe20007ffe0ff */
[----:B------:R-:W-:-:S03]  /*0880*/  VIADD R7, R7, 0x100 ;  /* 0x0000010007077836 */ /* 0x000fc60000000000 */
[----:B------:R-:W-:Y:S01]  /*0890*/  ISETP.NE.AND P0, PT, R10, RZ, PT ;  /* 0x000000ff0a00720c */ /* 0x000fe20003f05270 */
[----:B--2--5:R-:W-:-:S12]  /*08a0*/  FADD R6, R3, R6 ;  /* 0x0000000603067221 */ /* 0x024fd80000000000 */
[----:B------:R-:W-:Y:S05]  /*08b0*/  @P0 BRA `(.L_x_100) ;  /* 0xfffffffc00e40947 */ /* 0x000fea000383ffff */
.L_x_92:
[----:B------:R-:W-:Y:S05]  /*08c0*/  BSYNC.RECONVERGENT B1 ;  /* 0x0000000000017941 */ /* 0x000fea0003800200 */
.L_x_91:
[----:B------:R-:W-:Y:S02]  /*08d0*/  ISETP.GE.U32.AND P0, PT, R4, 0x100, PT ;  /* 0x000001000400780c */ /* 0x000fe40003f06070 */
[----:B-----5:R-:W-:Y:S02]  /*08e0*/  MOV R9, R6 ;  /* 0x0000000600097202 */ /* 0x020fe40000000f00 */
[----:B------:R-:W-:-:S13]  /*08f0*/  ISETP.GE.U32.AND.EX P0, PT, R0, RZ, PT, P0 ;  /* 0x000000ff0000720c */ /* 0x000fda0003f06100 */
[----:B------:R-:W-:Y:S05]  /*0900*/  @!P0 BRA `(.L_x_101) ;  /* 0x0000000000ac8947 */ /* 0x000fea0003800000 */
[----:B------:R-:W1:Y:S01]  /*0910*/  S2R R6, SR_LANEID ;  /* 0x0000000000067919 */ /* 0x000e620000000000 */
[----:B------:R-:W-:Y:S01]  /*0920*/  ISETP.NE.AND P5, PT, R5, RZ, PT ;  /* 0x000000ff0500720c */ /* 0x000fe20003fa5270 */
        /* <DEDUP_REMOVED lines=14> */
[----:B-1----:R-:W-:-:S05]  /*0a10*/  @!P1 LEA R7, R7, R4, 0x18 ;  /* 0x0000000407079211 */ /* 0x002fca00078ec0ff */
[----:B------:R-:W-:-:S03]  /*0a20*/  @!P1 IMAD.IADD R2, R2, 0x1, R7 ;  /* 0x0000000102029824 */ /* 0x000fc600078e0207 */
[----:B0-----:R-:W-:Y:S01]  /*0a30*/  @!P0 FADD R0, R0, R3 ;  /* 0x0000000300008221 */ /* 0x001fe20000000000 */
[----:B------:R-:W-:-:S04]  /*0a40*/  ISETP.GT.AND P0, PT, R6, 0x17, PT ;  /* 0x000000170600780c */ /* 0x000fc80003f04270 */
[----:B------:R-:W0:Y:S09]  /*0a50*/  SHFL.DOWN PT, R3, R0, 0x8, 0x1f ;  /* 0x09001f0000037f89 */ /* 0x000e3200000e0000 */
[----:B0-----:R-:W-:Y:S01]  /*0a60*/  @!P0 FADD R0, R0, R3 ;  /* 0x0000000300008221 */ /* 0x001fe20000000000 */
[----:B------:R-:W-:-:S04]  /*0a70*/  ISETP.GT.AND P0, PT, R6, 0xf, PT ;  /* 0x0000000f0600780c */ /* 0x000fc80003f04270 */
[----:B------:R-:W0:Y:S02]  /*0a80*/  SHFL.DOWN PT, R3, R0, 0x10, 0x1f ;  /* 0x0a001f0000037f89 */ /* 0x000e2400000e0000 */
[----:B0-----:R-:W-:-:S05]  /*0a90*/  FADD R3, R0, R3 ;  /* 0x0000000300037221 */ /* 0x001fca0000000000 */
[----:B------:R1:W-:Y:S01]  /*0aa0*/  @!P1 STS [R2+0x8], R3 ;  /* 0x0000080302009388 */ /* 0x0003e20000000800 */
[----:B------:R-:W-:Y:S01]  /*0ab0*/  FSEL R8, R0, R3, P0 ;  /* 0x0000000300087208 */ /* 0x000fe20000000000 */
[----:B------:R-:W-:Y:S06]  /*0ac0*/  BAR.SYNC.DEFER_BLOCKING 0x0 ;  /* 0x0000000000007b1d */ /* 0x000fec0000010000 */
[----:B------:R-:W-:Y:S05]  /*0ad0*/  @P5 BRA `(.L_x_102) ;  /* 0x0000001400545947 */ /* 0x000fea0003800000 */
[----:B------:R-:W0:Y:S01]  /*0ae0*/  S2UR UR5, SR_CgaCtaId ;  /* 0x00000000000579c3 */ /* 0x000e220000008800 */
[----:B------:R-:W-:Y:S02]  /*0af0*/  UMOV UR4, 0x400 ;  /* 0x0000040000047882 */ /* 0x000fe40000000000 */
[----:B0-----:R-:W-:-:S09]  /*0b00*/  ULEA UR4, UR5, UR4, 0x18 ;  /* 0x0000000405047291 */ /* 0x001fd2000f8ec0ff */
[----:B-1----:R-:W0:Y:S04]  /*0b10*/  LDS R3, [UR4+0xc] ;  /* 0x00000c04ff037984 */ /* 0x002e280008000800 */
        /* <DEDUP_REMOVED lines=10> */
.L_x_101:
[----:B------:R-:W1:Y:S01]  /*0bc0*/  S2R R8, SR_LANEID ;  /* 0x0000000000087919 */ /* 0x000e620000000000 */
[C---:B0-----:R-:W-:Y:S02]  /*0bd0*/  LOP3.LUT R2, R5.reuse, 0x3e0, RZ, 0xc0, !PT ;  /* 0x000003e005027812 */ /* 0x041fe400078ec0ff */
[----:B------:R-:W-:Y:S02]  /*0be0*/  ISETP.NE.AND P5, PT, R5, RZ, PT ;  /* 0x000000ff0500720c */ /* 0x000fe40003fa5270 */
[----:B------:R-:W-:Y:S02]  /*0bf0*/  LOP3.LUT R7, RZ, R2, RZ, 0x33, !PT ;  /* 0x00000002ff077212 */ /* 0x000fe400078e33ff */
[----:B------:R-:W-:-:S03]  /*0c00*/  IADD3 R3, PT, PT, R2, 0x20, RZ ;  /* 0x0000002002037810 */ /* 0x000fc60007ffe0ff */
[----:B------:R-:W-:Y:S01]  /*0c10*/  IMAD.IADD R7, R7, 0x1, R4 ;  /* 0x0000000107077824 */ /* 0x000fe200078e0204 */
[----:B------:R-:W-:-:S04]  /*0c20*/  ISETP.GT.U32.AND P0, PT, R3, R4, PT ;  /* 0x000000040300720c */ /* 0x000fc80003f04070 */
[----:B------:R-:W-:-:S05]  /*0c30*/  SEL R7, R7, 0x1f, P0 ;  /* 0x0000001f07077807 */ /* 0x000fca0000000000 */
[----:B------:R-:W0:Y:S01]  /*0c40*/  SHFL.DOWN PT, R2, R9, 0x1, R7 ;  /* 0x0820000009027989 */ /* 0x000e2200000e0007 */
[C---:B-1----:R-:W-:Y:S02]  /*0c50*/  ISETP.GE.AND P0, PT, R8.reuse, R7, PT ;  /* 0x000000070800720c */ /* 0x042fe40003f06270 */
[C---:B------:R-:W-:Y:S02]  /*0c60*/  IADD3 R6, PT, PT, R8.reuse, 0x2, RZ ;  /* 0x0000000208067810 */ /* 0x040fe40007ffe0ff */
[----:B------:R-:W-:-:S09]  /*0c70*/  ISETP.NE.AND P1, PT, R8, RZ, PT ;  /* 0x000000ff0800720c */ /* 0x000fd20003f25270 */
[----:B0-----:R-:W-:Y:S01]  /*0c80*/  @!P0 FADD R9, R2, R9 ;  /* 0x0000000902098221 */ /* 0x001fe20000000000 */
[----:B------:R-:W-:Y:S01]  /*0c90*/  ISETP.GT.AND P0, PT, R6, R7, PT ;  /* 0x000000070600720c */ /* 0x000fe20003f04270 */
[----:B------:R-:W-:Y:S02]  /*0ca0*/  VIADD R6, R8, 0x4 ;  /* 0x0000000408067836 */ /* 0x000fe40000000000 */
[----:B------:R-:W0:Y:S01]  /*0cb0*/  @!P1 S2R R11, SR_CgaCtaId ;  /* 0x00000000000b9919 */ /* 0x000e220000008800 */
[----:B------:R-:W-:Y:S01]  /*0cc0*/  @!P1 SHF.R.U32.HI R3, RZ, 0x3, R5 ;  /* 0x00000003ff039819 */ /* 0x000fe20000011605 */
[----:B------:R-:W1:Y:S03]  /*0cd0*/  SHFL.DOWN PT, R2, R9, 0x2, R7 ;  /* 0x0840000009027989 */ /* 0x000e6600000e0007 */
[----:B------:R-:W-:-:S05]  /*0ce0*/  @!P1 LOP3.LUT R3, R3, 0x7c, RZ, 0xc0, !PT ;  /* 0x0000007c03039812 */ /* 0x000fca00078ec0ff */
[----:B-1----:R-:W-:Y:S01]  /*0cf0*/  @!P0 FADD R9, R9, R2 ;  /* 0x0000000209098221 */ /* 0x002fe20000000000 */
[-C--:B------:R-:W-:Y:S02]  /*0d00*/  ISETP.GT.AND P0, PT, R6, R7.reuse, PT ;  /* 0x000000070600720c */ /* 0x080fe40003f04270 */
[----:B------:R-:W-:Y:S02]  /*0d10*/  IADD3 R6, PT, PT, R8, 0x8, RZ ;  /* 0x0000000808067810 */ /* 0x000fe40007ffe0ff */
[----:B------:R-:W1:Y:S09]  /*0d20*/  SHFL.DOWN PT, R2, R9, 0x4, R7 ;  /* 0x0880000009027989 */ /* 0x000e7200000e0007 */
[----:B-1----:R-:W-:Y:S01]  /*0d30*/  @!P0 FADD R9, R9, R2 ;  /* 0x0000000209098221 */ /* 0x002fe20000000000 */
[----:B------:R-:W-:Y:S01]  /*0d40*/  ISETP.GT.AND P0, PT, R6, R7, PT ;  /* 0x000000070600720c */ /* 0x000fe20003f04270 */
[----:B------:R-:W-:-:S03]  /*0d50*/  VIADD R6, R8, 0x10 ;  /* 0x0000001008067836 */ /* 0x000fc60000000000 */
[----:B------:R-:W1:Y:S09]  /*0d60*/  SHFL.DOWN PT, R2, R9, 0x8, R7 ;  /* 0x0900000009027989 */ /* 0x000e7200000e0007 */
[----:B-1----:R-:W-:Y:S01]  /*0d70*/  @!P0 FADD R9, R9, R2 ;  /* 0x0000000209098221 */ /* 0x002fe20000000000 */
[----:B------:R-:W-:-:S02]  /*0d80*/  ISETP.GT.AND P0, PT, R6, R7, PT ;  /* 0x000000070600720c */ /* 0x000fc40003f04270 */
[----:B------:R-:W-:Y:S02]  /*0d90*/  @!P1 MOV R6, 0x400 ;  /* 0x0000040000069802 */ /* 0x000fe40000000f00 */
[----:B------:R-:W1:Y:S02]  /*0da0*/  SHFL.DOWN PT, R2, R9, 0x10, R7 ;  /* 0x0a00000009027989 */ /* 0x000e6400000e0007 */
[----:B0-----:R-:W-:-:S04]  /*0db0*/  @!P1 LEA R6, R11, R6, 0x18 ;  /* 0x000000060b069211 */ /* 0x001fc800078ec0ff */
[----:B------:R-:W-:-:S03]  /*0dc0*/  @!P1 IADD3 R3, PT, PT, R3, R6, RZ ;  /* 0x0000000603039210 */ /* 0x000fc60007ffe0ff */
[----:B-1----:R-:W-:-:S04]  /*0dd0*/  @!P0 FADD R9, R9, R2 ;  /* 0x0000000209098221 */ /* 0x002fc80000000000 */
[----:B------:R-:W-:-:S05]  /*0de0*/  IMAD.MOV.U32 R8, RZ, RZ, R9 ;  /* 0x000000ffff087224 */ /* 0x000fca00078e0009 */
[----:B------:R0:W-:Y:S01]  /*0df0*/  @!P1 STS [R3+0x8], R8 ;  /* 0x0000080803009388 */ /* 0x0001e20000000800 */
[----:B------:R-:W-:Y:S06]  /*0e00*/  BAR.SYNC.DEFER_BLOCKING 0x0 ;  /* 0x0000000000007b1d */ /* 0x000fec0000010000 */
[----:B------:R-:W-:Y:S05]  /*0e10*/  @P5 BRA `(.L_x_102) ;  /* 0x0000001000845947 */ /* 0x000fea0003800000 */
[----:B------:R-:W1:Y:S01]  /*0e20*/  S2UR UR5, SR_CgaCtaId ;  /* 0x00000000000579c3 */ /* 0x000e620000008800 */
[----:B------:R-:W-:Y:S01]  /*0e30*/  UMOV UR4, 0x400 ;  /* 0x0000040000047882 */ /* 0x000fe20000000000 */
[C---:B------:R-:W-:Y:S02]  /*0e40*/  ISETP.GT.U32.AND P3, PT, R4.reuse, 0x20, PT ;  /* 0x000000200400780c */ /* 0x040fe40003f64070 */
[----:B------:R-:W-:Y:S02]  /*0e50*/  ISETP.GT.U32.AND P1, PT, R4, 0x40, PT ;  /* 0x000000400400780c */ /* 0x000fe40003f24070 */
[----:B------:R-:W-:Y:S02]  /*0e60*/  ISETP.GT.U32.AND.EX P3, PT, R0, RZ, PT, P3 ;  /* 0x000000ff0000720c */ /* 0x000fe40003f64130 */
[----:B------:R-:W-:Y:S02]  /*0e70*/  ISETP.GT.U32.AND P0, PT, R4, 0x60, PT ;  /* 0x000000600400780c */ /* 0x000fe40003f04070 */
[----:B------:R-:W-:-:S02]  /*0e80*/  ISETP.GT.U32.AND.EX P1, PT, R0, RZ, PT, P1 ;  /* 0x000000ff0000720c */ /* 0x000fc40003f24110 */
[----:B------:R-:W-:Y:S02]  /*0e90*/  ISETP.GT.U32.AND P2, PT, R4, 0x80, PT ;  /* 0x000000800400780c */ /* 0x000fe40003f44070 */
[----:B------:R-:W-:Y:S02]  /*0ea0*/  ISETP.GT.U32.AND.EX P0, PT, R0, RZ, PT, P0 ;  /* 0x000000ff0000720c */ /* 0x000fe40003f04100 */
[----:B------:R-:W-:Y:S02]  /*0eb0*/  ISETP.GT.U32.AND P4, PT, R4, 0xa0, PT ;  /* 0x000000a00400780c */ /* 0x000fe40003f84070 */
[C---:B------:R-:W-:Y:S02]  /*0ec0*/  ISETP.GT.U32.AND.EX P2, PT, R0.reuse, RZ, PT, P2 ;  /* 0x000000ff0000720c */ /* 0x040fe40003f44120 */
[----:B------:R-:W-:Y:S01]  /*0ed0*/  ISETP.GT.U32.AND.EX P4, PT, R0, RZ, PT, P4 ;  /* 0x000000ff0000720c */ /* 0x000fe20003f84140 */
[----:B-1----:R-:W-:-:S09]  /*0ee0*/  ULEA UR4, UR5, UR4, 0x18 ;  /* 0x0000000405047291 */ /* 0x002fd2000f8ec0ff */
[----:B0-----:R-:W0:Y:S04]  /*0ef0*/  LDS R3, [UR4+0xc] ;  /* 0x00000c04ff037984 */ /* 0x001e280008000800 */
[----:B------:R-:W1:Y:S04]  /*0f00*/  LDS.128 R12, [UR4+0x10] ;  /* 0x00001004ff0c7984 */ /* 0x000e680008000c00 */
[----:B------:R-:W2:Y:S01]  /*0f10*/  LDS.64 R6, [UR4+0x20] ;  /* 0x00002004ff067984 */ /* 0x000ea20008000a00 */
[----:B0-----:R-:W-:Y:S01]  /*0f20*/  @P3 FADD R8, R8, R3 ;  /* 0x0000000308083221 */ /* 0x001fe20000000000 */
[----:B------:R-:W-:-:S03]  /*0f30*/  ISETP.GT.U32.AND P3, PT, R4, 0xc0, PT ;  /* 0x000000c00400780c */ /* 0x000fc60003f64070 */
[----:B-1----:R-:W-:Y:S01]  /*0f40*/  @P1 FADD R8, R8, R12 ;  /* 0x0000000c08081221 */ /* 0x002fe20000000000 */
[----:B------:R-:W-:Y:S02]  /*0f50*/  ISETP.GT.U32.AND P1, PT, R4, 0xe0, PT ;  /* 0x000000e00400780c */ /* 0x000fe40003f24070 */
[----:B------:R-:W-:Y:S01]  /*0f60*/  ISETP.GT.U32.AND.EX P3, PT, R0, RZ, PT, P3 ;  /* 0x000000ff0000720c */ /* 0x000fe20003f64130 */
[----:B------:R-:W-:Y:S01]  /*0f70*/  @P0 FADD R8, R8, R13 ;  /* 0x0000000d08080221 */ /* 0x000fe20000000000 */
[----:B------:R-:W-:-:S03]  /*0f80*/  ISETP.GT.U32.AND.EX P1, PT, R0, RZ, PT, P1 ;  /* 0x000000ff0000720c */ /* 0x000fc60003f24110 */
[----:B------:R-:W-:-:S04]  /*0f90*/  @P2 FADD R8, R8, R14 ;  /* 0x0000000e08082221 */ /* 0x000fc80000000000 */
[----:B------:R-:W-:-:S04]  /*0fa0*/  @P4 FADD R8, R8, R15 ;  /* 0x0000000f08084221 */ /* 0x000fc80000000000 */
[----:B--2---:R-:W-:-:S04]  /*0fb0*/  @P3 FADD R8, R8, R6 ;  /* 0x0000000608083221 */ /* 0x004fc80000000000 */
[----:B------:R-:W-:Y:S01]  /*0fc0*/  @P1 FADD R8, R8, R7 ;  /* 0x0000000708081221 */ /* 0x000fe20000000000 */
[----:B------:R-:W-:Y:S06]  /*0fd0*/  BRA `(.L_x_102) ;  /* 0x0000001000147947 */ /* 0x000fec0003800000 */
.L_x_88:
[----:B------:R-:W0:Y:S01]  /*0fe0*/  S2R R8, SR_TID.X ;  /* 0x0000000000087919 */ /* 0x000e220000002100 */
[----:B------:R-:W0:Y:S02]  /*0ff0*/  LDC.64 R2, c[0x0][0x380] ;  /* 0x0000e000ff027b82 */ /* 0x000e240000000a00 */
[----:B0-----:R-:W-:-:S05]  /*1000*/  IMAD.WIDE.U32 R2, R8, 0x4, R2 ;  /* 0x0000000408027825 */ /* 0x001fca00078e0002 */
        /* <DEDUP_REMOVED lines=16> */
[----:B--2---:R-:W-:Y:S01]  /*1110*/  FADD R9, R9, R12 ;  /* 0x0000000c09097221 */ /* 0x004fe20000000000 */
[----:B---3--:R-:W-:Y:S01]  /*1120*/  FADD R14, R11, R14 ;  /* 0x0000000e0b0e7221 */ /* 0x008fe20000000000 */
[----:B------:R-:W-:-:S03]  /*1130*/  HFMA2 R11, -RZ, RZ, 0, 0.00048828125 ;  /* 0x00001000ff0b7431 */ /* 0x000fc600000001ff */
[----:B------:R-:W-:Y:S01]  /*1140*/  FADD R14, R9, R14 ;  /* 0x0000000e090e7221 */ /* 0x000fe20000000000 */
[----:B------:R-:W-:Y:S01]  /*1150*/  IADD3 R9, P1, PT, R4, -0x1000, RZ ;  /* 0xfffff00004097810 */ /* 0x000fe20007f3e0ff */
[----:B----4-:R-:W-:-:S03]  /*1160*/  FADD R13, R13, R16 ;  /* 0x000000100d0d7221 */ /* 0x010fc60000000000 */
[----:B------:R-:W-:Y:S02]  /*1170*/  ISETP.GE.U32.AND P0, PT, R9, 0x1000, PT ;  /* 0x000010000900780c */ /* 0x000fe40003f06070 */
[----:B------:R-:W-:-:S04]  /*1180*/  IADD3.X R12, PT, PT, R0, -0x1, RZ, P1, !PT ;  /* 0xffffffff000c7810 */ /* 0x000fc80000ffe4ff */
[----:B------:R-:W-:Y:S01]  /*1190*/  ISETP.GE.U32.AND.EX P0, PT, R12, RZ, PT, P0 ;  /* 0x000000ff0c00720c */ /* 0x000fe20003f06100 */
        /* <DEDUP_REMOVED lines=11> */
[----:B------:R-:W-:Y:S01]  /*1250*/  IMAD.MOV.U32 R13, RZ, RZ, RZ ;  /* 0x000000ffff0d7224 */ /* 0x000fe200078e00ff */
[----:B------:R-:W-:Y:S06]  /*1260*/  @!P0 BRA `(.L_x_103) ;  /* 0x0000000000c08947 */ /* 0x000fec0003800000 */
[----:B------:R-:W0:Y:S01]  /*1270*/  LDC.64 R4, c[0x0][0x390] ;  /* 0x0000e400ff047b82 */ /* 0x000e220000000a00 */
[----:B------:R-:W-:Y:S01]  /*1280*/  MOV R11, 0x1000 ;  /* 0x00001000000b7802 */ /* 0x000fe20000000f00 */
[----:B------:R-:W-:-:S07]  /*1290*/  IMAD.MOV.U32 R13, RZ, RZ, RZ ;  /* 0x000000ffff0d7224 */ /* 0x000fce00078e00ff */
.L_x_105:
[----:B------:R-:W-:-:S04]  /*12a0*/  LEA R6, P0, R11, R2, 0x2 ;  /* 0x000000020b067211 */ /* 0x000fc800078010ff */
[----:B------:R-:W-:-:S05]  /*12b0*/  LEA.HI.X R7, R11, R3, R13, 0x2, P0 ;  /* 0x000000030b077211 */ /* 0x000fca00000f140d */
[----:B------:R-:W2:Y:S04]  /*12c0*/  LDG.E R0, desc[UR6][R6.64+0x2400] ;  /* 0x0024000606007981 */ /* 0x000ea8000c1e1900 */
[----:B------:R-:W2:Y:S04]  /*12d0*/  LDG.E R15, desc[UR6][R6.64+0x2800] ;  /* 0x00280006060f7981 */ /* 0x000ea8000c1e1900 */
        /* <DEDUP_REMOVED lines=13> */
[----:B------:R0:W5:Y:S02]  /*13b0*/  LDG.E R20, desc[UR6][R6.64+0x3c00] ;  /* 0x003c000606147981 */ /* 0x000164000c1e1900 */
[----:B0-----:R-:W-:-:S04]  /*13c0*/  IADD3 R6, P1, PT, -R11, R4, RZ ;  /* 0x000000040b067210 */ /* 0x001fc80007f3e1ff */
[----:B------:R-:W-:Y:S01]  /*13d0*/  ISETP.GE.U32.AND P0, PT, R6, 0x1000, PT ;  /* 0x000010000600780c */ /* 0x000fe20003f06070 */
[----:B--2---:R-:W-:Y:S01]  /*13e0*/  FADD R15, R0, R15 ;  /* 0x0000000f000f7221 */ /* 0x004fe20000000000 */
[----:B------:R-:W-:-:S04]  /*13f0*/  MOV R0, R5 ;  /* 0x0000000500007202 */ /* 0x000fc80000000f00 */
[----:B------:R-:W-:Y:S01]  /*1400*/  IADD3.X R6, PT, PT, ~R13, R0, RZ, P1, !PT ;  /* 0x000000000d067210 */ /* 0x000fe20000ffe5ff */
[----:B---3--:R-:W-:-:S03]  /*1410*/  FADD R10, R27, R10 ;  /* 0x0000000a1b0a7221 */ /* 0x008fc60000000000 */
[----:B------:R-:W-:Y:S01]  /*1420*/  ISETP.GE.U32.AND.EX P0, PT, R6, RZ, PT, P0 ;  /* 0x000000ff0600720c */ /* 0x000fe20003f06100 */
[----:B----4-:R-:W-:-:S04]  /*1430*/  FADD R29, R26, R29 ;  /* 0x0000001d1a1d7221 */ /* 0x010fc80000000000 */
[----:B------:R-:W-:Y:S01]  /*1440*/  FADD R10, R10, R29 ;  /* 0x0000001d0a0a7221 */ /* 0x000fe20000000000 */
[----:B-----5:R-:W-:Y:S01]  /*1450*/  FADD R24, R24, R25 ;  /* 0x0000001918187221 */ /* 0x020fe20000000000 */
[----:B------:R-:W-:-:S04]  /*1460*/  FADD R23, R23, R22 ;  /* 0x0000001617177221 */ /* 0x000fc80000000000 */
        /* <DEDUP_REMOVED lines=11> */
[----:B------:R-:W-:-:S05]  /*1520*/  IADD3 R11, P0, PT, R11, 0x1000, RZ ;  /* 0x000010000b0b7810 */ /* 0x000fca0007f1e0ff */
[----:B------:R-:W-:Y:S01]  /*1530*/  IMAD.X R13, RZ, RZ, R13, P0 ;  /* 0x000000ffff0d7224 */ /* 0x000fe200000e060d */
[----:B------:R-:W-:-:S04]  /*1540*/  ISETP.GT.U32.AND P0, PT, R11, R9, PT ;  /* 0x000000090b00720c */ /* 0x000fc80003f04070 */
[----:B------:R-:W-:-:S13]  /*1550*/  ISETP.GT.U32.AND.EX P0, PT, R13, R12, PT, P0 ;  /* 0x0000000c0d00720c */ /* 0x000fda0003f04100 */
[----:B------:R-:W-:Y:S05]  /*1560*/  @!P0 BRA `(.L_x_105) ;  /* 0xfffffffc004c8947 */ /* 0x000fea000383ffff */
.L_x_103:
[CC--:B------:R-:W-:Y:S01]  /*1570*/  IADD3 R3, PT, PT, -R11.reuse, R4.reuse, RZ ;  /* 0x000000040b037210 */ /* 0x0c0fe20007ffe1ff */
[----:B------:R-:W-:Y:S01]  /*1580*/  BSSY.RECONVERGENT B1, `(.L_x_104) ;  /* 0x0000080000017945 */ /* 0x000fe20003800200 */
[----:B------:R-:W-:Y:S02]  /*1590*/  ISETP.GE.U32.AND P1, PT, R11, R4, PT ;  /* 0x000000040b00720c */ /* 0x000fe40003f26070 */
[----:B------:R-:W-:-:S04]  /*15a0*/  ISETP.GE.AND P0, PT, R8, R3, PT ;  /* 0x000000030800720c */ /* 0x000fc80003f06270 */
[----:B------:R-:W-:-:S13]  /*15b0*/  ISETP.GE.U32.OR.EX P0, PT, R13, R0, P0, P1 ;  /* 0x000000000d00720c */ /* 0x000fda0000706510 */
[----:B------:R-:W-:Y:S05]  /*15c0*/  @P0 BRA `(.L_x_106) ;  /* 0x0000000400ec0947 */ /* 0x000fea0003800000 */
[----:B------:R-:W-:Y:S01]  /*15d0*/  LOP3.LUT R0, RZ, R8, RZ, 0x33, !PT ;  /* 0x00000008ff007212 */ /* 0x000fe200078e33ff */
[----:B------:R-:W-:Y:S03]  /*15e0*/  BSSY.RECONVERGENT B2, `(.L_x_107) ;  /* 0x0000038000027945 */ /* 0x000fe60003800200 */
[----:B------:R-:W-:-:S04]  /*15f0*/  IADD3 R0, PT, PT, -R11, R4, R0 ;  /* 0x000000040b007210 */ /* 0x000fc80007ffe100 */
[C---:B------:R-:W-:Y:S02]  /*1600*/  ISETP.GE.U32.AND P1, PT, R0.reuse, 0xf00, PT ;  /* 0x00000f000000780c */ /* 0x040fe40003f26070 */
[----:B------:R-:W-:Y:S02]  /*1610*/  LEA.HI R4, R0, 0x1, RZ, 0x18 ;  /* 0x0000000100047811 */ /* 0x000fe400078fc0ff */
[----:B------:R-:W-:Y:S02]  /*1620*/  MOV R0, R8 ;  /* 0x0000000800007202 */ /* 0x000fe40000000f00 */
[----:B------:R-:W-:-:S04]  /*1630*/  LOP3.LUT R24, R4, 0xf, RZ, 0xc0, !PT ;  /* 0x0000000f04187812 */ /* 0x000fc800078ec0ff */
[----:B------:R-:W-:-:S03]  /*1640*/  ISETP.NE.AND P0, PT, R24, RZ, PT ;  /* 0x000000ff1800720c */ /* 0x000fc60003f05270 */
[----:B------:R-:W-:Y:S10]  /*1650*/  @!P1 BRA `(.L_x_108) ;  /* 0x0000000000c09947 */ /* 0x000ff40003800000 */
[----:B------:R-:W0:Y:S01]  /*1660*/  LDCU.64 UR4, c[0x0][0x380] ;  /* 0x00007000ff0477ac */ /* 0x000e220008000a00 */
[----:B------:R-:W-:Y:S02]  /*1670*/  IADD3 R3, P1, PT, R8, R11, RZ ;  /* 0x0000000b08037210 */ /* 0x000fe40007f3e0ff */
[----:B------:R-:W-:-:S03]  /*1680*/  LOP3.LUT R9, R4, 0x1fffff0, RZ, 0xc0, !PT ;  /* 0x01fffff004097812 */ /* 0x000fc600078ec0ff */
[----:B------:R-:W-:Y:S01]  /*1690*/  IMAD.X R0, RZ, RZ, R13, P1 ;  /* 0x000000ffff007224 */ /* 0x000fe200008e060d */
[----:B------:R-:W-:Y:S02]  /*16a0*/  IADD3 R9, PT, PT, -R9, RZ, RZ ;  /* 0x000000ff09097210 */ /* 0x000fe40007ffe1ff */
[----:B0-----:R-:W-:-:S04]  /*16b0*/  LEA R2, P2, R3, UR4, 0x2 ;  /* 0x0000000403027c11 */ /* 0x001fc8000f8410ff */
[----:B------:R-:W-:Y:S02]  /*16c0*/  IADD3 R2, P1, PT, R2, 0x2000, RZ ;  /* 0x0000200002027810 */ /* 0x000fe40007f3e0ff */
[----:B------:R-:W-:Y:S02]  /*16d0*/  LEA.HI.X R3, R3, UR5, R0, 0x2, P2 ;  /* 0x0000000503037c11 */ /* 0x000fe400090f1400 */
[----:B------:R-:W-:-:S03]  /*16e0*/  MOV R0, R8 ;  /* 0x0000000800007202 */ /* 0x000fc60000000f00 */
[----:B------:R-:W-:-:S07]  /*16f0*/  IMAD.X R3, RZ, RZ, R3, P1 ;  /* 0x000000ffff037224 */ /* 0x000fce00008e0603 */
.L_x_109:
        /* <DEDUP_REMOVED lines=16> */
[----:B------:R-:W-:Y:S01]  /*1800*/  IADD3 R9, PT, PT, R9, 0x10, RZ ;  /* 0x0000001009097810 */ /* 0x000fe20007ffe0ff */
[----:B------:R-:W-:-:S03]  /*1810*/  VIADD R0, R0, 0x1000 ;  /* 0x0000100000007836 */ /* 0x000fc60000000000 */
[----:B------:R-:W-:Y:S02]  /*1820*/  ISETP.NE.AND P1, PT, R9, RZ, PT ;  /* 0x000000ff0900720c */ /* 0x000fe40003f25270 */
[----:B0-----:R-:W-:-:S04]  /*1830*/  IADD3 R2, P2, PT, R2, 0x4000, RZ ;  /* 0x0000400002027810 */ /* 0x001fc80007f5e0ff */
[----:B------:R-:W-:Y:S01]  /*1840*/  IADD3.X R3, PT, PT, RZ, R3, RZ, P2, !PT ;  /* 0x00000003ff037210 */ /* 0x000fe200017fe4ff */
        /* <DEDUP_REMOVED lines=17> */
.L_x_108:
[----:B------:R-:W-:Y:S05]  /*1960*/  BSYNC.RECONVERGENT B2 ;  /* 0x0000000000027941 */ /* 0x000fea0003800200 */
.L_x_107:
[----:B------:R-:W-:Y:S05]  /*1970*/  @!P0 BRA `(.L_x_106) ;  /* 0x0000000400008947 */ /* 0x000fea0003800000 */
[----:B------:R-:W-:Y:S01]  /*1980*/  ISETP.GE.U32.AND P0, PT, R24, 0x8, PT ;  /* 0x000000081800780c */ /* 0x000fe20003f06070 */
[----:B------:R-:W-:Y:S01]  /*1990*/  BSSY.RECONVERGENT B2, `(.L_x_110) ;  /* 0x000001a000027945 */ /* 0x000fe20003800200 */
[----:B------:R-:W-:-:S04]  /*19a0*/  LOP3.LUT R7, R4, 0x7, RZ, 0xc0, !PT ;  /* 0x0000000704077812 */ /* 0x000fc800078ec0ff */
[----:B------:R-:W-:-:S07]  /*19b0*/  ISETP.NE.AND P1, PT, R7, RZ, PT ;  /* 0x000000ff0700720c */ /* 0x000fce0003f25270 */
[----:B------:R-:W-:Y:S06]  /*19c0*/  @!P0 BRA `(.L_x_111) ;  /* 0x0000000000588947 */ /* 0x000fec0003800000 */
[----:B------:R-:W0:Y:S01]  /*19d0*/  LDCU.64 UR4, c[0x0][0x380] ;  /* 0x00007000ff0477ac */ /* 0x000e220008000a00 */
[----:B------:R-:W-:-:S04]  /*19e0*/  IADD3 R3, P0, PT, R0, R11, RZ ;  /* 0x0000000b00037210 */ /* 0x000fc80007f1e0ff */
[----:B------:R-:W-:Y:S02]  /*19f0*/  IADD3.X R6, PT, PT, RZ, R13, RZ, P0, !PT ;  /* 0x0000000dff067210 */ /* 0x000fe400007fe4ff */
[----:B0-----:R-:W-:-:S04]  /*1a00*/  LEA R2, P0, R3, UR4, 0x2 ;  /* 0x0000000403027c11 */ /* 0x001fc8000f8010ff */
        /* <DEDUP_REMOVED lines=9> */
[----:B------:R-:W-:Y:S01]  /*1aa0*/  IADD3 R0, PT, PT, R0, 0x800, RZ ;  /* 0x0000080000007810 */ /* 0x000fe20007ffe0ff */
        /* <DEDUP_REMOVED lines=8> */
.L_x_111:
[----:B------:R-:W-:Y:S05]  /*1b30*/  BSYNC.RECONVERGENT B2 ;  /* 0x0000000000027941 */ /* 0x000fea0003800200 */
.L_x_110:
[----:B------:R-:W-:Y:S05]  /*1b40*/  @!P1 BRA `(.L_x_106) ;  /* 0x00000000008c9947 */ /* 0x000fea0003800000 */
[----:B------:R-:W-:Y:S01]  /*1b50*/  ISETP.GE.U32.AND P0, PT, R7, 0x4, PT ;  /* 0x000000040700780c */ /* 0x000fe20003f06070 */
[----:B------:R-:W-:Y:S01]  /*1b60*/  BSSY.RECONVERGENT B2, `(.L_x_112) ;  /* 0x0000012000027945 */ /* 0x000fe20003800200 */
[----:B------:R-:W-:-:S04]  /*1b70*/  LOP3.LUT R6, R4, 0x3, RZ, 0xc0, !PT ;  /* 0x0000000304067812 */ /* 0x000fc800078ec0ff */
[----:B------:R-:W-:-:S07]  /*1b80*/  ISETP.NE.AND P1, PT, R6, RZ, PT ;  /* 0x000000ff0600720c */ /* 0x000fce0003f25270 */
[----:B------:R-:W-:Y:S06]  /*1b90*/  @!P0 BRA `(.L_x_113) ;  /* 0x0000000000388947 */ /* 0x000fec0003800000 */
[----:B------:R-:W0:Y:S01]  /*1ba0*/  LDCU.64 UR4, c[0x0][0x380] ;  /* 0x00007000ff0477ac */ /* 0x000e220008000a00 */
[----:B------:R-:W-:-:S05]  /*1bb0*/  IADD3 R3, P0, PT, R0, R11, RZ ;  /* 0x0000000b00037210 */ /* 0x000fca0007f1e0ff */
[----:B------:R-:W-:Y:S01]  /*1bc0*/  IMAD.X R4, RZ, RZ, R13, P0 ;  /* 0x000000ffff047224 */ /* 0x000fe200000e060d */
[----:B0-----:R-:W-:-:S04]  /*1bd0*/  LEA R2, P0, R3, UR4, 0x2 ;  /* 0x0000000403027c11 */ /* 0x001fc8000f8010ff */
[----:B------:R-:W-:-:S05]  /*1be0*/  LEA.HI.X R3, R3, UR5, R4, 0x2, P0 ;  /* 0x0000000503037c11 */ /* 0x000fca00080f1404 */
[----:B------:R-:W2:Y:S04]  /*1bf0*/  LDG.E R5, desc[UR6][R2.64] ;  /* 0x0000000602057981 */ /* 0x000ea8000c1e1900 */
[----:B------:R-:W3:Y:S04]  /*1c00*/  LDG.E R4, desc[UR6][R2.64+0x400] ;  /* 0x0004000602047981 */ /* 0x000ee8000c1e1900 */
[----:B------:R-:W4:Y:S04]  /*1c10*/  LDG.E R7, desc[UR6][R2.64+0x800] ;  /* 0x0008000602077981 */ /* 0x000f28000c1e1900 */
[----:B------:R-:W5:Y:S01]  /*1c20*/  LDG.E R9, desc[UR6][R2.64+0xc00] ;  /* 0x000c000602097981 */ /* 0x000f62000c1e1900 */
[----:B------:R-:W-:Y:S01]  /*1c30*/  IADD3 R0, PT, PT, R0, 0x400, RZ ;  /* 0x0000040000007810 */ /* 0x000fe20007ffe0ff */
[----:B--2---:R-:W-:-:S04]  /*1c40*/  FADD R5, R10, R5 ;  /* 0x000000050a057221 */ /* 0x004fc80000000000 */
[----:B---3--:R-:W-:-:S04]  /*1c50*/  FADD R4, R5, R4 ;  /* 0x0000000405047221 */ /* 0x008fc80000000000 */
[----:B----4-:R-:W-:-:S04]  /*1c60*/  FADD R4, R4, R7 ;  /* 0x0000000704047221 */ /* 0x010fc80000000000 */
[----:B-----5:R-:W-:-:S07]  /*1c70*/  FADD R10, R4, R9 ;  /* 0x00000009040a7221 */ /* 0x020fce0000000000 */
.L_x_113:
[----:B------:R-:W-:Y:S05]  /*1c80*/  BSYNC.RECONVERGENT B2 ;  /* 0x0000000000027941 */ /* 0x000fea0003800200 */
.L_x_112:
[----:B------:R-:W-:Y:S05]  /*1c90*/  @!P1 BRA `(.L_x_106) ;  /* 0x0000000000389947 */ /* 0x000fea0003800000 */
[----:B------:R-:W0:Y:S01]  /*1ca0*/  LDCU.64 UR4, c[0x0][0x380] ;  /* 0x00007000ff0477ac */ /* 0x000e220008000a00 */
[----:B------:R-:W-:Y:S01]  /*1cb0*/  IADD3 R5, P0, PT, R0, R11, RZ ;  /* 0x0000000b00057210 */ /* 0x000fe20007f1e0ff */
[----:B------:R-:W-:-:S03]  /*1cc0*/  IMAD.MOV R0, RZ, RZ, -R6 ;  /* 0x000000ffff007224 */ /* 0x000fc600078e0a06 */
[----:B------:R-:W-:Y:S02]  /*1cd0*/  IADD3.X R4, PT, PT, RZ, R13, RZ, P0, !PT ;  /* 0x0000000dff047210 */ /* 0x000fe400007fe4ff */
[----:B0-----:R-:W-:-:S04]  /*1ce0*/  LEA R2, P1, R5, UR4, 0x2 ;  /* 0x0000000405027c11 */ /* 0x001fc8000f8210ff */
[----:B------:R-:W-:-:S09]  /*1cf0*/  LEA.HI.X R5, R5, UR5, R4, 0x2, P1 ;  /* 0x0000000505057c11 */ /* 0x000fd200088f1404 */
.L_x_114:
[----:B------:R-:W-:-:S06]  /*1d00*/  MOV R3, R5 ;  /* 0x0000000500037202 */ /* 0x000fcc0000000f00 */
[----:B------:R0:W2:Y:S01]  /*1d10*/  LDG.E R3, desc[UR6][R2.64] ;  /* 0x0000000602037981 */ /* 0x0000a2000c1e1900 */
[----:B------:R-:W-:-:S04]  /*1d20*/  IADD3 R0, PT, PT, R0, 0x1, RZ ;  /* 0x0000000100007810 */ /* 0x000fc80007ffe0ff */
[----:B------:R-:W-:Y:S02]  /*1d30*/  ISETP.NE.AND P0, PT, R0, RZ, PT ;  /* 0x000000ff0000720c */ /* 0x000fe40003f05270 */
[----:B0-----:R-:W-:-:S05]  /*1d40*/  IADD3 R2, P1, PT, R2, 0x400, RZ ;  /* 0x0000040002027810 */ /* 0x001fca0007f3e0ff */
[----:B------:R-:W-:Y:S02]  /*1d50*/  IMAD.X R5, RZ, RZ, R5, P1 ;  /* 0x000000ffff057224 */ /* 0x000fe400008e0605 */
[----:B--2---:R-:W-:-:S04]  /*1d60*/  FADD R10, R3, R10 ;  /* 0x0000000a030a7221 */ /* 0x004fc80000000000 */
[----:B------:R-:W-:Y:S05]  /*1d70*/  @P0 BRA `(.L_x_114) ;  /* 0xfffffffc00e00947 */ /* 0x000fea000383ffff */
.L_x_106:
[----:B------:R-:W-:Y:S05]  /*1d80*/  BSYNC.RECONVERGENT B1 ;  /* 0x0000000000017941 */ /* 0x000fea0003800200 */
.L_x_104:
[----:B------:R-:W0:Y:S01]  /*1d90*/  S2R R6, SR_LANEID ;  /* 0x0000000000067919 */ /* 0x000e220000000000 */
[----:B------:R-:W-:Y:S02]  /*1da0*/  MOV R3, R10 ;  /* 0x0000000a00037202 */ /* 0x000fe40000000f00 */
[----:B------:R-:W-:-:S03]  /*1db0*/  ISETP.NE.AND P5, PT, R8, RZ, PT ;  /* 0x000000ff0800720c */ /* 0x000fc60003fa5270 */
        /* <DEDUP_REMOVED lines=39> */
.L_x_102:
[----:B------:R-:W-:Y:S05]  /*2030*/  BSYNC.RECONVERGENT B0 ;  /* 0x0000000000007941 */ /* 0x000fea0003800200 */
.L_x_87:
[----:B------:R-:W-:Y:S05]  /*2040*/  @P5 EXIT ;  /* 0x000000000000594d */ /* 0x000fea0003800000 */
[----:B01----:R-:W0:Y:S01]  /*2050*/  LDC.64 R2, c[0x0][0x388] ;  /* 0x0000e200ff027b82 */ /* 0x003e220000000a00 */
[----:B------:R-:W2:Y:S02]  /*2060*/  LDCU UR4, c[0x0][0x39c] ;  /* 0x00007380ff0477ac */ /* 0x000ea40008000800 */
[----:B--2---:R-:W-:-:S05]  /*2070*/  FADD R5, R8, UR4 ;  /* 0x0000000408057e21 */ /* 0x004fca0008000000 */
[----:B0-----:R-:W-:Y:S01]  /*2080*/  STG.E desc[UR6][R2.64], R5 ;  /* 0x0000000502007986 */ /* 0x001fe2000c101906 */
[----:B------:R-:W-:Y:S05]  /*2090*/  EXIT ;  /* 0x000000000000794d */ /* 0x000fea0003800000 */
.L_x_115:
        /* <DEDUP_REMOVED lines=14> */
.L_x_268:


//--------------------- .text._ZN3cub18CUB_300001_SM_10006detail6reduce28DeviceReduceSingleTileKernelINS2_10policy_hubIfjN4cuda3std3__44plusIfEEE10Policy1000EPfSC_iS9_ffNS7_10__identityEEEvT0_T1_T2_T3_T4_T6_ --------------------------
	.section	.text._ZN3cub18CUB_300001_SM_10006detail6reduce28DeviceReduceSingleTileKernelINS2_10policy_hubIfjN4cuda3std3__44plusIfEEE10Policy1000EPfSC_iS9_ffNS7_10__identityEEEvT0_T1_T2_T3_T4_T6_,"ax",@progbits
	.align	128
        .global         _ZN3cub18CUB_300001_SM_10006detail6reduce28DeviceReduceSingleTileKernelINS2_10policy_hubIfjN4cuda3std3__44plusIfEEE10Policy1000EPfSC_iS9_ffNS7_10__identityEEEvT0_T1_T2_T3_T4_T6_
        .type           _ZN3cub18CUB_300001_SM_10006detail6reduce28DeviceReduceSingleTileKernelINS2_10policy_hubIfjN4cuda3std3__44plusIfEEE10Policy1000EPfSC_iS9_ffNS7_10__identityEEEvT0_T1_T2_T3_T4_T6_,@function
        .size           _ZN3cub18CUB_300001_SM_10006detail6reduce28DeviceReduceSingleTileKernelINS2_10policy_hubIfjN4cuda3std3__44plusIfEEE10Policy1000EPfSC_iS9_ffNS7_10__identityEEEvT0_T1_T2_T3_T4_T6_,(.L_x_269 - _ZN3cub18CUB_300001_SM_10006detail6reduce28DeviceReduceSingleTileKernelINS2_10policy_hubIfjN4cuda3std3__44plusIfEEE10Policy1000EPfSC_iS9_ffNS7_10__identityEEEvT0_T1_T2_T3_T4_T6_)
        .other          _ZN3cub18CUB_300001_SM_10006detail6reduce28DeviceReduceSingleTileKernelINS2_10policy_hubIfjN4cuda3std3__44plusIfEEE10Policy1000EPfSC_iS9_ffNS7_10__identityEEEvT0_T1_T2_T3_T4_T6_,@"STO_CUDA_ENTRY STV_DEFAULT"
_ZN3cub18CUB_300001_SM_10006detail6reduce28DeviceReduceSingleTileKernelINS2_10policy_hubIfjN4cuda3std3__44plusIfEEE10Policy1000EPfSC_iS9_ffNS7_10__identityEEEvT0_T1_T2_T3_T4_T6_:
.text._ZN3cub18CUB_300001_SM_10006detail6reduce28DeviceReduceSingleTileKernelINS2_10policy_hubIfjN4cuda3std3__44plusIfEEE10Policy1000EPfSC_iS9_ffNS7_10__identityEEEvT0_T1_T2_T3_T4_T6_:
        /* <DEDUP_REMOVED lines=13> */
.L_x_116:
        /* <DEDUP_REMOVED lines=16> */
.L_x_121:
[----:B------:R-:W-:Y:S05]  /*01d0*/  BSYNC.RECONVERGENT B1 ;  /* 0x0000000000017941 */ /* 0x000fea0003800200 */
.L_x_120:
        /* <DEDUP_REMOVED lines=16> */
.L_x_126:
        /* <DEDUP_REMOVED lines=9> */
.L_x_125:
[----:B------:R-:W-:Y:S05]  /*0370*/  BSYNC.RECONVERGENT B2 ;  /* 0x0000000000027941 */ /* 0x000fea0003800200 */
.L_x_124:
        /* <DEDUP_REMOVED lines=8> */
.L_x_129:
        /* <DEDUP_REMOVED lines=43> */
.L_x_128:
[----:B------:R-:W-:Y:S05]  /*06b0*/  BSYNC.RECONVERGENT B2 ;  /* 0x0000000000027941 */ /* 0x000fea0003800200 */
.L_x_127:
        /* <DEDUP_REMOVED lines=26> */
.L_x_131:
[----:B------:R-:W-:Y:S05]  /*0860*/  BSYNC.RECONVERGENT B2 ;  /* 0x0000000000027941 */ /* 0x000fea0003800200 */
.L_x_130:
        /* <DEDUP_REMOVED lines=12> */
.L_x_123:
[----:B------:R-:W-:Y:S05]  /*0930*/  BSYNC.RECONVERGENT B1 ;  /* 0x0000000000017941 */ /* 0x000fea0003800200 */
.L_x_122:
        /* <DEDUP_REMOVED lines=10> */
[----:B------:R-:W1:Y:S06]  /*09e0*/  SHFL.DOWN PT, R3, R0, 0x2, 0x1f ;  /* 0x08401f0000037f89 */ /* 0x000e6c00000e0000 */
[----:B------:R-:W2:Y:S01]  /*09f0*/  @!P1 S2R R6, SR_CgaCtaId ;  /* 0x0000000000069919 */ /* 0x000ea20000008800 */
[----:B0-----:R-:W-:Y:S02]  /*0a00*/  @!P1 MOV R5, 0x400 ;  /* 0x0000040000059802 */ /* 0x001fe40000000f00 */
[----:B------:R-:W-:-:S04]  /*0a10*/  @!P1 SHF.R.U32.HI R4, RZ, 0x3, R2 ;  /* 0x00000003ff049819 */ /* 0x000fc80000011602 */
[----:B------:R-:W-:Y:S01]  /*0a20*/  @!P1 LOP3.LUT R4, R4, 0x7c, RZ, 0xc0, !PT ;  /* 0x0000007c04049812 */ /* 0x000fe200078ec0ff */
[----:B-1----:R-:W-:Y:S01]  /*0a30*/  @!P0 FADD R0, R0, R3 ;  /* 0x0000000300008221 */ /* 0x002fe20000000000 */
[----:B------:R-:W-:-:S04]  /*0a40*/  ISETP.GT.AND P0, PT, R8, 0x1b, PT ;  /* 0x0000001b0800780c */ /* 0x000fc80003f04270 */
[----:B------:R-:W0:Y:S01]  /*0a50*/  SHFL.DOWN PT, R3, R0, 0x4, 0x1f ;  /* 0x08801f0000037f89 */ /* 0x000e2200000e0000 */
[----:B--2---:R-:W-:-:S04]  /*0a60*/  @!P1 LEA R5, R6, R5, 0x18 ;  /* 0x0000000506059211 */ /* 0x004fc800078ec0ff */
        /* <DEDUP_REMOVED lines=16> */
[----:B0-----:R-:W0:Y:S04]  /*0b70*/  LDS.128 R4, [UR4+0x10] ;  /* 0x00001004ff047984 */ /* 0x001e280008000c00 */
[----:B------:R-:W1:Y:S04]  /*0b80*/  LDS.128 R12, [UR4+0x20] ;  /* 0x00002004ff0c7984 */ /* 0x000e680008000c00 */
[----:B------:R-:W2:Y:S04]  /*0b90*/  LDS.128 R8, [UR4+0x30] ;  /* 0x00003004ff087984 */ /* 0x000ea80008000c00 */
[----:B------:R-:W3:Y:S01]  /*0ba0*/  LDS.128 R16, [UR4+0x40] ;  /* 0x00004004ff107984 */ /* 0x000ee20008000c00 */
[----:B0-----:R-:W-:-:S04]  /*0bb0*/  FADD R5, R0, R5 ;  /* 0x0000000500057221 */ /* 0x001fc80000000000 */
[----:B------:R-:W-:-:S04]  /*0bc0*/  FADD R6, R5, R6 ;  /* 0x0000000605067221 */ /* 0x000fc80000000000 */
[----:B------:R-:W-:-:S04]  /*0bd0*/  FADD R7, R6, R7 ;  /* 0x0000000706077221 */ /* 0x000fc80000000000 */
[----:B-1----:R-:W-:-:S04]  /*0be0*/  FADD R12, R7, R12 ;  /* 0x0000000c070c7221 */ /* 0x002fc80000000000 */
[----:B------:R-:W-:-:S04]  /*0bf0*/  FADD R13, R12, R13 ;  /* 0x0000000d0c0d7221 */ /* 0x000fc80000000000 */
[----:B------:R-:W-:-:S04]  /*0c00*/  FADD R14, R13, R14 ;  /* 0x0000000e0d0e7221 */ /* 0x000fc80000000000 */
[----:B------:R-:W-:-:S04]  /*0c10*/  FADD R15, R14, R15 ;  /* 0x0000000f0e0f7221 */ /* 0x000fc80000000000 */
[----:B--2---:R-:W-:-:S04]  /*0c20*/  FADD R8, R15, R8 ;  /* 0x000000080f087221 */ /* 0x004fc80000000000 */
[----:B------:R-:W-:-:S04]  /*0c30*/  FADD R9, R8, R9 ;  /* 0x0000000908097221 */ /* 0x000fc80000000000 */
[----:B------:R-:W-:-:S04]  /*0c40*/  FADD R10, R9, R10 ;  /* 0x0000000a090a7221 */ /* 0x000fc80000000000 */
[----:B------:R-:W-:-:S04]  /*0c50*/  FADD R11, R10, R11 ;  /* 0x0000000b0a0b7221 */ /* 0x000fc80000000000 */
[----:B---3--:R-:W-:-:S04]  /*0c60*/  FADD R16, R11, R16 ;  /* 0x000000100b107221 */ /* 0x008fc80000000000 */
[----:B------:R-:W-:-:S04]  /*0c70*/  FADD R17, R16, R17 ;  /* 0x0000001110117221 */ /* 0x000fc80000000000 */
[----:B------:R-:W-:-:S04]  /*0c80*/  FADD R18, R17, R18 ;  /* 0x0000001211127221 */ /* 0x000fc80000000000 */
[----:B------:R-:W-:Y:S01]  /*0c90*/  FADD R0, R18, R19 ;  /* 0x0000001312007221 */ /* 0x000fe20000000000 */
[----:B------:R-:W-:Y:S06]  /*0ca0*/  BRA `(.L_x_133) ;  /* 0x0000003400707947 */ /* 0x000fec0003800000 */
.L_x_132:
        /* <DEDUP_REMOVED lines=23> */
[-C--:B------:R-:W-:Y:S02]  /*0e20*/  ISETP.GT.AND P0, PT, R5, R4.reuse, PT ;  /* 0x000000040500720c */ /* 0x080fe40003f04270 */
[----:B------:R-:W-:Y:S02]  /*0e30*/  IADD3 R5, PT, PT, R9, 0x10, RZ ;  /* 0x0000001009057810 */ /* 0x000fe40007ffe0ff */
        /* <DEDUP_REMOVED lines=20> */
[----:B------:R-:W0:Y:S04]  /*0f80*/  LDS.128 R16, [UR4+0x10] ;  /* 0x00001004ff107984 */ /* 0x000e280008000c00 */
[----:B----4-:R-:W1:Y:S04]  /*0f90*/  LDS.128 R4, [UR4+0x20] ;  /* 0x00002004ff047984 */ /* 0x010e680008000c00 */
[----:B------:R-:W2:Y:S04]  /*0fa0*/  LDS.128 R8, [UR4+0x30] ;  /* 0x00003004ff087984 */ /* 0x000ea80008000c00 */
[----:B------:R-:W3:Y:S01]  /*0fb0*/  LDS.128 R12, [UR4+0x40] ;  /* 0x00004004ff0c7984 */ /* 0x000ee20008000c00 */
[----:B0-----:R-:W-:Y:S01]  /*0fc0*/  @P2 FADD R0, R0, R17 ;  /* 0x0000001100002221 */ /* 0x001fe20000000000 */
[----:B------:R-:W-:-:S03]  /*0fd0*/  ISETP.GT.AND P2, PT, R3, 0x80, PT ;  /* 0x000000800300780c */ /* 0x000fc60003f44270 */
[----:B------:R-:W-:Y:S01]  /*0fe0*/  @P3 FADD R0, R0, R18 ;  /* 0x0000001200003221 */ /* 0x000fe20000000000 */
[----:B------:R-:W-:-:S03]  /*0ff0*/  ISETP.GT.AND P3, PT, R3, 0xa0, PT ;  /* 0x000000a00300780c */ /* 0x000fc60003f64270 */
[----:B------:R-:W-:Y:S01]  /*1000*/  @P1 FADD R0, R0, R19 ;  /* 0x0000001300001221 */ /* 0x000fe20000000000 */
[----:B------:R-:W-:-:S05]  /*1010*/  ISETP.GT.AND P1, PT, R3, 0xe0, PT ;  /* 0x000000e00300780c */ /* 0x000fca0003f24270 */
[----:B-1----:R-:W-:Y:S01]  /*1020*/  @P2 FADD R0, R0, R4 ;  /* 0x0000000400002221 */ /* 0x002fe20000000000 */
[----:B------:R-:W-:-:S03]  /*1030*/  ISETP.GT.AND P2, PT, R3, 0x100, PT ;  /* 0x000001000300780c */ /* 0x000fc60003f44270 */
[----:B------:R-:W-:Y:S01]  /*1040*/  @P3 FADD R0, R0, R5 ;  /* 0x0000000500003221 */ /* 0x000fe20000000000 */
[----:B------:R-:W-:-:S03]  /*1050*/  ISETP.GT.AND P3, PT, R3, 0x120, PT ;  /* 0x000001200300780c */ /* 0x000fc60003f64270 */
[----:B------:R-:W-:Y:S01]  /*1060*/  @P4 FADD R0, R0, R6 ;  /* 0x0000000600004221 */ /* 0x000fe20000000000 */
[----:B------:R-:W-:-:S03]  /*1070*/  ISETP.GT.AND P4, PT, R3, 0x140, PT ;  /* 0x000001400300780c */ /* 0x000fc60003f84270 */
[----:B------:R-:W-:Y:S01]  /*1080*/  @P1 FADD R0, R0, R7 ;  /* 0x0000000700001221 */ /* 0x000fe20000000000 */
[----:B------:R-:W-:-:S03]  /*1090*/  ISETP.GT.AND P1, PT, R3, 0x160, PT ;  /* 0x000001600300780c */ /* 0x000fc60003f24270 */
[----:B--2---:R-:W-:Y:S01]  /*10a0*/  @P2 FADD R0, R0, R8 ;  /* 0x0000000800002221 */ /* 0x004fe20000000000 */
[----:B------:R-:W-:-:S03]  /*10b0*/  ISETP.GT.AND P2, PT, R3, 0x180, PT ;  /* 0x000001800300780c */ /* 0x000fc60003f44270 */
[----:B------:R-:W-:Y:S01]  /*10c0*/  @P3 FADD R0, R0, R9 ;  /* 0x0000000900003221 */ /* 0x000fe20000000000 */
[----:B------:R-:W-:-:S03]  /*10d0*/  ISETP.GT.AND P3, PT, R3, 0x1a0, PT ;  /* 0x000001a00300780c */ /* 0x000fc60003f64270 */
[----:B------:R-:W-:Y:S01]  /*10e0*/  @P4 FADD R0, R0, R10 ;  /* 0x0000000a00004221 */ /* 0x000fe20000000000 */
[----:B------:R-:W-:-:S03]  /*10f0*/  ISETP.GT.AND P4, PT, R3, 0x1c0, PT ;  /* 0x000001c00300780c */ /* 0x000fc60003f84270 */
[----:B------:R-:W-:Y:S01]  /*1100*/  @P1 FADD R0, R0, R11 ;  /* 0x0000000b00001221 */ /* 0x000fe20000000000 */
[----:B------:R-:W-:-:S03]  /*1110*/  ISETP.GT.AND P1, PT, R3, 0x1e0, PT ;  /* 0x000001e00300780c */ /* 0x000fc60003f24270 */
[----:B---3--:R-:W-:-:S04]  /*1120*/  @P2 FADD R0, R0, R12 ;  /* 0x0000000c00002221 */ /* 0x008fc80000000000 */
[----:B------:R-:W-:-:S04]  /*1130*/  @P3 FADD R0, R0, R13 ;  /* 0x0000000d00003221 */ /* 0x000fc80000000000 */
[----:B------:R-:W-:-:S04]  /*1140*/  @P4 FADD R0, R0, R14 ;  /* 0x0000000e00004221 */ /* 0x000fc80000000000 */
[----:B------:R-:W-:Y:S01]  /*1150*/  @P1 FADD R0, R0, R15 ;  /* 0x0000000f00001221 */ /* 0x000fe20000000000 */
[----:B------:R-:W-:Y:S06]  /*1160*/  BRA `(.L_x_133) ;  /* 0x0000003000407947 */ /* 0x000fec0003800000 */
.L_x_119:
[----:B------:R-:W0:Y:S01]  /*1170*/  S2R R2, SR_TID.X ;  /* 0x0000000000027919 */ /* 0x000e220000002100 */
[----:B------:R-:W1:Y:S01]  /*1180*/  LDC.64 R4, c[0x0][0x380] ;  /* 0x0000e000ff047b82 */ /* 0x000e620000000a00 */
[----:B0-----:R-:W-:-:S05]  /*1190*/  SHF.L.U32 R7, R2, 0x1, RZ ;  /* 0x0000000102077819 */ /* 0x001fca00000006ff */
[----:B-1----:R-:W-:-:S05]  /*11a0*/  IMAD.WIDE.U32 R4, R7, 0x4, R4 ;  /* 0x0000000407047825 */ /* 0x002fca00078e0004 */
[----:B------:R-:W2:Y:S04]  /*11b0*/  LDG.E.64.CONSTANT R14, desc[UR6][R4.64] ;  /* 0x00000006040e7981 */ /* 0x000ea8000c1e9b00 */
[----:B------:R-:W3:Y:S04]  /*11c0*/  LDG.E.64.CONSTANT R16, desc[UR6][R4.64+0x1000] ;  /* 0x0010000604107981 */ /* 0x000ee8000c1e9b00 */
[----:B------:R-:W4:Y:S04]  /*11d0*/  LDG.E.64.CONSTANT R18, desc[UR6][R4.64+0x2000] ;  /* 0x0020000604127981 */ /* 0x000f28000c1e9b00 */
[----:B------:R-:W5:Y:S04]  /*11e0*/  LDG.E.64.CONSTANT R20, desc[UR6][R4.64+0x3000] ;  /* 0x0030000604147981 */ /* 0x000f68000c1e9b00 */
[----:B------:R-:W5:Y:S04]  /*11f0*/  LDG.E.64.CONSTANT R12, desc[UR6][R4.64+0x4000] ;  /* 0x00400006040c7981 */ /* 0x000f68000c1e9b00 */
[----:B------:R-:W5:Y:S04]  /*1200*/  LDG.E.64.CONSTANT R10, desc[UR6][R4.64+0x5000] ;  /* 0x00500006040a7981 */ /* 0x000f68000c1e9b00 */
[----:B------:R-:W5:Y:S04]  /*1210*/  LDG.E.64.CONSTANT R6, desc[UR6][R4.64+0x6000] ;  /* 0x0060000604067981 */ /* 0x000f68000c1e9b00 */
[----:B------:R-:W5:Y:S01]  /*1220*/  LDG.E.64.CONSTANT R8, desc[UR6][R4.64+0x7000] ;  /* 0x0070000604087981 */ /* 0x000f62000c1e9b00 */
[----:B------:R-:W-:Y:S01]  /*1230*/  ISETP.GE.U32.AND P0, PT, R3, 0x4000, PT ;  /* 0x000040000300780c */ /* 0x000fe20003f06070 */
[----:B--2---:R-:W-:Y:S01]  /*1240*/  FADD R14, R14, R15 ;  /* 0x0000000f0e0e7221 */ /* 0x004fe20000000000 */
[----:B---3--:R-:W-:Y:S01]  /*1250*/  FADD R17, R16, R17 ;  /* 0x0000001110117221 */ /* 0x008fe20000000000 */
[----:B----4-:R-:W-:-:S03]  /*1260*/  FADD R18, R18, R19 ;  /* 0x0000001312127221 */ /* 0x010fc60000000000 */
[----:B------:R-:W-:Y:S01]  /*1270*/  FADD R14, R14, R17 ;  /* 0x000000110e0e7221 */ /* 0x000fe20000000000 */
[----:B-----5:R-:W-:Y:S01]  /*1280*/  FADD R21, R20, R21 ;  /* 0x0000001514157221 */ /* 0x020fe20000000000 */
[----:B------:R-:W-:Y:S02]  /*1290*/  HFMA2 R20, -RZ, RZ, 0, 0.0078125 ;  /* 0x00002000ff147431 */ /* 0x000fe400000001ff */
[----:B------:R-:W-:Y:S01]  /*12a0*/  FADD R12, R12, R13 ;  /* 0x0000000d0c0c7221 */ /* 0x000fe20000000000 */
[----:B------:R-:W-:Y:S01]  /*12b0*/  FADD R21, R18, R21 ;  /* 0x0000001512157221 */ /* 0x000fe20000000000 */
[----:B------:R-:W-:-:S03]  /*12c0*/  FADD R11, R10, R11 ;  /* 0x0000000b0a0b7221 */ /* 0x000fc60000000000 */
[----:B------:R-:W-:Y:S01]  /*12d0*/  FADD R14, R14, R21 ;  /* 0x000000150e0e7221 */ /* 0x000fe20000000000 */
[----:B------:R-:W-:Y:S01]  /*12e0*/  FADD R6, R6, R7 ;  /* 0x0000000706067221 */ /* 0x000fe20000000000 */
[----:B------:R-:W-:Y:S01]  /*12f0*/  FADD R11, R12, R11 ;  /* 0x0000000b0c0b7221 */ /* 0x000fe20000000000 */
[----:B------:R-:W-:-:S04]  /*1300*/  FADD R9, R8, R9 ;  /* 0x0000000908097221 */ /* 0x000fc80000000000 */
[----:B------:R-:W-:-:S04]  /*1310*/  FADD R6, R6, R9 ;  /* 0x0000000906067221 */ /* 0x000fc80000000000 */
[----:B------:R-:W-:-:S04]  /*1320*/  FADD R11, R11, R6 ;  /* 0x000000060b0b7221 */ /* 0x000fc80000000000 */
[----:B------:R-:W-:Y:S01]  /*1330*/  FADD R0, R14, R11 ;  /* 0x0000000b0e007221 */ /* 0x000fe20000000000 */
[----:B------:R-:W-:Y:S06]  /*1340*/  @!P0 BRA `(.L_x_134) ;  /* 0x00000000008c8947 */ /* 0x000fec0003800000 */
[----:B------:R-:W0:Y:S01]  /*1350*/  LDC R24, c[0x0][0x390] ;  /* 0x0000e400ff187b82 */ /* 0x000e220000000800 */
[----:B------:R-:W-:Y:S02]  /*1360*/  IADD3 R21, PT, PT, R3, -0x2000, RZ ;  /* 0xffffe00003157810 */ /* 0x000fe40007ffe0ff */
[----:B------:R-:W-:-:S07]  /*1370*/  MOV R20, 0x2000 ;  /* 0x0000200000147802 */ /* 0x000fce0000000f00 */
.L_x_136:
[----:B------:R-:W-:-:S05]  /*1380*/  IMAD.WIDE R26, R20, 0x4, R4 ;  /* 0x00000004141a7825 */ /* 0x000fca00078e0204 */
[----:B------:R-:W2:Y:S04]  /*1390*/  LDG.E.64.CONSTANT R14, desc[UR6][R26.64+0x6000] ;  /* 0x006000061a0e7981 */ /* 0x000ea8000c1e9b00 */
[----:B------:R-:W2:Y:S04]  /*13a0*/  LDG.E.64.CONSTANT R6, desc[UR6][R26.64+0x7000] ;  /* 0x007000061a067981 */ /* 0x000ea8000c1e9b00 */
[----:B------:R-:W3:Y:S04]  /*13b0*/  LDG.E.64.CONSTANT R22, desc[UR6][R26.64] ;  /* 0x000000061a167981 */ /* 0x000ee8000c1e9b00 */
[----:B------:R-:W4:Y:S04]  /*13c0*/  LDG.E.64.CONSTANT R18, desc[UR6][R26.64+0x1000] ;  /* 0x001000061a127981 */ /* 0x000f28000c1e9b00 */
[----:B------:R-:W5:Y:S04]  /*13d0*/  LDG.E.64.CONSTANT R16, desc[UR6][R26.64+0x2000] ;  /* 0x002000061a107981 */ /* 0x000f68000c1e9b00 */
[----:B------:R-:W5:Y:S04]  /*13e0*/  LDG.E.64.CONSTANT R12, desc[UR6][R26.64+0x3000] ;  /* 0x003000061a0c7981 */ /* 0x000f68000c1e9b00 */
[----:B------:R-:W5:Y:S04]  /*13f0*/  LDG.E.64.CONSTANT R10, desc[UR6][R26.64+0x4000] ;  /* 0x004000061a0a7981 */ /* 0x000f68000c1e9b00 */
[----:B------:R-:W5:Y:S01]  /*1400*/  LDG.E.64.CONSTANT R8, desc[UR6][R26.64+0x5000] ;  /* 0x005000061a087981 */ /* 0x000f62000c1e9b00 */
[----:B0-----:R-:W-:Y:S01]  /*1410*/  MOV R3, R24 ;  /* 0x0000001800037202 */ /* 0x001fe20000000f00 */
[----:B--2---:R-:W-:-:S03]  /*1420*/  FADD R15, R15, R6 ;  /* 0x000000060f0f7221 */ /* 0x004fc60000000000 */
[----:B------:R-:W-:Y:S01]  /*1430*/  IADD3 R6, PT, PT, -R20, R3, RZ ;  /* 0x0000000314067210 */ /* 0x000fe20007ffe1ff */
[----:B---3--:R-:W-:-:S03]  /*1440*/  FADD R0, R22, R0 ;  /* 0x0000000016007221 */ /* 0x008fc60000000000 */
[----:B------:R-:W-:Y:S01]  /*1450*/  ISETP.GE.AND P0, PT, R6, 0x2000, PT ;  /* 0x000020000600780c */ /* 0x000fe20003f06270 */
[----:B----4-:R-:W-:Y:S01]  /*1460*/  FADD R23, R23, R18 ;  /* 0x0000001217177221 */ /* 0x010fe20000000000 */
[----:B-----5:R-:W-:Y:S01]  /*1470*/  FADD R18, R19, R16 ;  /* 0x0000001013127221 */ /* 0x020fe20000000000 */
[----:B------:R-:W-:Y:S01]  /*1480*/  FADD R17, R17, R12 ;  /* 0x0000000c11117221 */ /* 0x000fe20000000000 */
[----:B------:R-:W-:Y:S01]  /*1490*/  FADD R12, R13, R10 ;  /* 0x0000000a0d0c7221 */ /* 0x000fe20000000000 */
[----:B------:R-:W-:Y:S01]  /*14a0*/  FADD R11, R11, R8 ;  /* 0x000000080b0b7221 */ /* 0x000fe20000000000 */
[----:B------:R-:W-:Y:S01]  /*14b0*/  FADD R8, R9, R14 ;  /* 0x0000000e09087221 */ /* 0x000fe20000000000 */
[----:B------:R-:W-:Y:S01]  /*14c0*/  FADD R0, R0, R23 ;  /* 0x0000001700007221 */ /* 0x000fe20000000000 */
[----:B------:R-:W-:Y:S01]  /*14d0*/  FADD R17, R18, R17 ;  /* 0x0000001112117221 */ /* 0x000fe20000000000 */
[----:B------:R-:W-:Y:S01]  /*14e0*/  FADD R11, R12, R11 ;  /* 0x0000000b0c0b7221 */ /* 0x000fe20000000000 */
[----:B------:R-:W-:-:S02]  /*14f0*/  FADD R8, R8, R15 ;  /* 0x0000000f08087221 */ /* 0x000fc40000000000 */
[----:B------:R-:W-:Y:S02]  /*1500*/  FADD R0, R0, R17 ;  /* 0x0000001100007221 */ /* 0x000fe40000000000 */
[----:B------:R-:W-:-:S04]  /*1510*/  FADD R11, R11, R8 ;  /* 0x000000080b0b7221 */ /* 0x000fc80000000000 */
[----:B------:R-:W-:-:S04]  /*1520*/  FADD R11, R0, R11 ;  /* 0x0000000b000b7221 */ /* 0x000fc80000000000 */
[----:B------:R-:W-:Y:S01]  /*1530*/  FADD R0, R7, R11 ;  /* 0x0000000b07007221 */ /* 0x000fe20000000000 */
[----:B------:R-:W-:Y:S06]  /*1540*/  @!P0 BRA `(.L_x_135) ;  /* 0x0000000800308947 */ /* 0x000fec0003800000 */
[----:B------:R-:W-:-:S04]  /*1550*/  IADD3 R20, PT, PT, R20, 0x2000, RZ ;  /* 0x0000200014147810 */ /* 0x000fc80007ffe0ff */
[----:B------:R-:W-:-:S13]  /*1560*/  ISETP.GT.AND P0, PT, R20, R21, PT ;  /* 0x000000151400720c */ /* 0x000fda0003f04270 */
[----:B------:R-:W-:Y:S05]  /*1570*/  @!P0 BRA `(.L_x_136) ;  /* 0xfffffffc00808947 */ /* 0x000fea000383ffff */
.L_x_134:
        /* <DEDUP_REMOVED lines=20> */
.L_x_140:
        /* <DEDUP_REMOVED lines=8> */
.L_x_139:
[----:B------:R-:W-:Y:S05]  /*1740*/  BSYNC.RECONVERGENT B2 ;  /* 0x0000000000027941 */ /* 0x000fea0003800200 */
.L_x_138:
[----:B------:R-:W-:Y:S05]  /*1750*/  @!P1 BRA `(.L_x_137) ;  /* 0x0000000400a89947 */ /* 0x000fea0003800000 */
[----:B------:R-:W0:Y:S01]  /*1760*/  LDCU.64 UR4, c[0x0][0x380] ;  /* 0x00007000ff0477ac */ /* 0x000e220008000a00 */
[----:B------:R-:W-:Y:S01]  /*1770*/  IADD3 R5, PT, PT, R11, -R10, RZ ;  /* 0x8000000a0b057210 */ /* 0x000fe20007ffe0ff */
[----:B------:R-:W-:Y:S01]  /*1780*/  BSSY.RECONVERGENT B2, `(.L_x_141) ;  /* 0x000003b000027945 */ /* 0x000fe20003800200 */
[----:B------:R-:W-:Y:S02]  /*1790*/  IADD3 R3, P0, PT, R10, R20, RZ ;  /* 0x000000140a037210 */ /* 0x000fe40007f1e0ff */
[----:B------:R-:W-:Y:S02]  /*17a0*/  ISETP.GT.AND P1, PT, R5, 0x1800, PT ;  /* 0x000018000500780c */ /* 0x000fe40003f24270 */
[----:B------:R-:W-:Y:S02]  /*17b0*/  IADD3.X R6, PT, PT, RZ, RZ, RZ, P0, !PT ;  /* 0x000000ffff067210 */ /* 0x000fe400007fe4ff */
[----:B0-----:R-:W-:-:S04]  /*17c0*/  LEA R4, P0, R3, UR4, 0x2 ;  /* 0x0000000403047c11 */ /* 0x001fc8000f8010ff */
[----:B------:R-:W-:Y:S02]  /*17d0*/  LEA.HI.X R3, R3, UR5, R6, 0x2, P0 ;  /* 0x0000000503037c11 */ /* 0x000fe400080f1406 */
[----:B------:R-:W-:-:S04]  /*17e0*/  IADD3 R4, P0, PT, R4, 0x1000, RZ ;  /* 0x0000100004047810 */ /* 0x000fc80007f1e0ff */
[----:B------:R-:W-:Y:S02]  /*17f0*/  IADD3.X R5, PT, PT, RZ, R3, RZ, P0, !PT ;  /* 0x00000003ff057210 */ /* 0x000fe400007fe4ff */
[----:B------:R-:W-:Y:S02]  /*1800*/  PLOP3.LUT P0, PT, PT, PT, PT, 0x80, 0x8 ;  /* 0x000000000008781c */ /* 0x000fe40003f0f070 */
[----:B------:R-:W-:Y:S01]  /*1810*/  IADD3 R3, PT, PT, R10, R20, RZ ;  /* 0x000000140a037210 */ /* 0x000fe20007ffe0ff */
[----:B------:R-:W-:Y:S10]  /*1820*/  @!P1 BRA `(.L_x_142) ;  /* 0x0000000000c09947 */ /* 0x000ff40003800000 */
[----:B------:R-:W-:Y:S02]  /*1830*/  PLOP3.LUT P0, PT, PT, PT, PT, 0x8, 0x80 ;  /* 0x000000000080781c */ /* 0x000fe40003f0e170 */
[----:B------:R-:W-:-:S11]  /*1840*/  IADD3 R13, PT, PT, R11, -0x1800, RZ ;  /* 0xffffe8000b0d7810 */ /* 0x000fd60007ffe0ff */
.L_x_143:
        /* <DEDUP_REMOVED lines=46> */
.L_x_142:
[----:B------:R-:W-:Y:S05]  /*1b30*/  BSYNC.RECONVERGENT B2 ;  /* 0x0000000000027941 */ /* 0x000fea0003800200 */
.L_x_141:
        /* <DEDUP_REMOVED lines=31> */
.L_x_145:
[----:B------:R-:W-:Y:S05]  /*1d30*/  BSYNC.RECONVERGENT B2 ;  /* 0x0000000000027941 */ /* 0x000fea0003800200 */
.L_x_144:
        /* <DEDUP_REMOVED lines=9> */
[----:B----4-:R-:W-:-:S04]  /*1dd0*/  FADD R0, R0, R3 ;  /* 0x0000000300007221 */ /* 0x010fc80000000000 */
[----:B--2---:R-:W-:-:S04]  /*1de0*/  FADD R0, R0, R9 ;  /* 0x0000000900007221 */ /* 0x004fc80000000000 */
[----:B---3--:R-:W-:-:S07]  /*1df0*/  FADD R0, R0, R11 ;  /* 0x0000000b00007221 */ /* 0x008fce0000000000 */
.L_x_137:
[----:B------:R-:W-:Y:S05]  /*1e00*/  BSYNC.RECONVERGENT B1 ;  /* 0x0000000000017941 */ /* 0x000fea0003800200 */
.L_x_135:
        /* <DEDUP_REMOVED lines=32> */
[----:B---3--:R-:W0:Y:S04]  /*2010*/  LDS.128 R4, [UR4+0x10] ;  /* 0x00001004ff047984 */ /* 0x008e280008000c00 */
        /* <DEDUP_REMOVED lines=19> */
.L_x_118:
        /* <DEDUP_REMOVED lines=12> */
.L_x_148:
[----:B------:R-:W-:Y:S05]  /*2210*/  BSYNC.RECONVERGENT B1 ;  /* 0x0000000000017941 */ /* 0x000fea0003800200 */
.L_x_147:
        /* <DEDUP_REMOVED lines=16> */
.L_x_153:
        /* <DEDUP_REMOVED lines=9> */
.L_x_152:
[----:B------:R-:W-:Y:S05]  /*23b0*/  BSYNC.RECONVERGENT B2 ;  /* 0x0000000000027941 */ /* 0x000fea0003800200 */
.L_x_151:
        /* <DEDUP_REMOVED lines=8> */
.L_x_156:
        /* <DEDUP_REMOVED lines=43> */
.L_x_155:
[----:B------:R-:W-:Y:S05]  /*26f0*/  BSYNC.RECONVERGENT B2 ;  /* 0x0000000000027941 */ /* 0x000fea0003800200 */
.L_x_154:
        /* <DEDUP_REMOVED lines=26> */
.L_x_158:
[----:B------:R-:W-:Y:S05]  /*28a0*/  BSYNC.RECONVERGENT B2 ;  /* 0x0000000000027941 */ /* 0x000fea0003800200 */
.L_x_157:
        /* <DEDUP_REMOVED lines=12> */
.L_x_150:
[----:B------:R-:W-:Y:S05]  /*2970*/  BSYNC.RECONVERGENT B1 ;  /* 0x0000000000017941 */ /* 0x000fea0003800200 */
.L_x_149:
[----:B------:R-:W-:Y:S02]  /*2980*/  ISETP.GE.AND P0, PT, R3, 0x200, PT ;  /* 0x000002000300780c */ /* 0x000fe40003f06270 */
[----:B0----5:R-:W-:-:S11]  /*2990*/  MOV R5, R0 ;  /* 0x0000000000057202 */ /* 0x021fd60000000f00 */
[----:B------:R-:W-:Y:S05]  /*29a0*/  @!P0 BRA `(.L_x_159) ;  /* 0x0000000000d08947 */ /* 0x000fea0003800000 */
[----:B------:R-:W0:Y:S01]  /*29b0*/  S2R R7, SR_LANEID ;  /* 0x0000000000077919 */ /* 0x000e220000000000 */
[----:B------:R-:W1:Y:S02]  /*29c0*/  SHFL.DOWN PT, R0, R5, 0x1, 0x1f ;  /* 0x08201f0005007f89 */ /* 0x000e6400000e0000 */
[----:B-1----:R-:W-:Y:S01]  /*29d0*/  FADD R0, R0, R5 ;  /* 0x0000000500007221 */ /* 0x002fe20000000000 */
[C---:B0-----:R-:W-:Y:S02]  /*29e0*/  ISETP.GT.AND P0, PT, R7.reuse, 0x1e, PT ;  /* 0x0000001e0700780c */ /* 0x041fe40003f04270 */
[----:B------:R-:W-:Y:S02]  /*29f0*/  ISETP.NE.AND P1, PT, R7, RZ, PT ;  /* 0x000000ff0700720c */ /* 0x000fe40003f25270 */
[----:B------:R-:W-:Y:S02]  /*2a00*/  FSEL R0, R5, R0, P0 ;  /* 0x0000000005007208 */ /* 0x000fe40000000000 */
[----:B------:R-:W-:-:S03]  /*2a10*/  ISETP.GT.AND P0, PT, R7, 0x1d, PT ;  /* 0x0000001d0700780c */ /* 0x000fc60003f04270 */
[----:B------:R-:W0:Y:S06]  /*2a20*/  SHFL.DOWN PT, R3, R0, 0x2, 0x1f ;  /* 0x08401f0000037f89 */ /* 0x000e2c00000e0000 */
        /* <DEDUP_REMOVED lines=24> */
[----:B--2---:R-:W0:Y:S04]  /*2bb0*/  LDS.128 R4, [UR4+0x10] ;  /* 0x00001004ff047984 */ /* 0x004e280008000c00 */
        /* <DEDUP_REMOVED lines=19> */
.L_x_159:
[----:B------:R-:W0:Y:S01]  /*2cf0*/  S2R R4, SR_LANEID ;  /* 0x0000000000047919 */ /* 0x000e220000000000 */
[----:B------:R-:W-:-:S04]  /*2d00*/  LOP3.LUT R0, R2, 0x3e0, RZ, 0xc0, !PT ;  /* 0x000003e002007812 */ /* 0x000fc800078ec0ff */
[----:B------:R-:W-:Y:S02]  /*2d10*/  IADD3 R6, PT, PT, R0, 0x20, RZ ;  /* 0x0000002000067810 */ /* 0x000fe40007ffe0ff */
[----:B------:R-:W-:Y:S02]  /*2d20*/  LOP3.LUT R0, RZ, R0, RZ, 0x33, !PT ;  /* 0x00000000ff007212 */ /* 0x000fe400078e33ff */
[-C--:B------:R-:W-:Y:S02]  /*2d30*/  ISETP.GT.AND P0, PT, R6, R3.reuse, PT ;  /* 0x000000030600720c */ /* 0x080fe40003f04270 */
[----:B------:R-:W-:-:S04]  /*2d40*/  IADD3 R0, PT, PT, R0, R3, RZ ;  /* 0x0000000300007210 */ /* 0x000fc80007ffe0ff */
[----:B------:R-:W-:-:S05]  /*2d50*/  SEL R6, R0, 0x1f, P0 ;  /* 0x0000001f00067807 */ /* 0x000fca0000000000 */
[----:B------:R-:W1:Y:S01]  /*2d60*/  SHFL.DOWN PT, R0, R5, 0x1, R6 ;  /* 0x0820000005007989 */ /* 0x000e6200000e0006 */
[C---:B0-----:R-:W-:Y:S02]  /*2d70*/  ISETP.GE.AND P0, PT, R4.reuse, R6, PT ;  /* 0x000000060400720c */ /* 0x041fe40003f06270 */
[C---:B------:R-:W-:Y:S02]  /*2d80*/  IADD3 R7, PT, PT, R4.reuse, 0x2, RZ ;  /* 0x0000000204077810 */ /* 0x040fe40007ffe0ff */
[----:B------:R-:W-:-:S09]  /*2d90*/  ISETP.NE.AND P1, PT, R4, RZ, PT ;  /* 0x000000ff0400720c */ /* 0x000fd20003f25270 */
[----:B-1----:R-:W-:Y:S01]  /*2da0*/  @!P0 FADD R5, R0, R5 ;  /* 0x0000000500058221 */ /* 0x002fe20000000000 */
[-C--:B------:R-:W-:Y:S02]  /*2db0*/  ISETP.GT.AND P0, PT, R7, R6.reuse, PT ;  /* 0x000000060700720c */ /* 0x080fe40003f04270 */
[----:B------:R-:W-:Y:S01]  /*2dc0*/  IADD3 R7, PT, PT, R4, 0x4, RZ ;  /* 0x0000000404077810 */ /* 0x000fe20007ffe0ff */
[----:B------:R-:W0:Y:S01]  /*2dd0*/  @!P1 S2R R8, SR_CgaCtaId ;  /* 0x0000000000089919 */ /* 0x000e220000008800 */
        /* <DEDUP_REMOVED lines=31> */
[----:B-1----:R-:W1:Y:S04]  /*2fd0*/  LDS.128 R4, [UR4+0x20] ;  /* 0x00002004ff047984 */ /* 0x002e680008000c00 */
        /* <DEDUP_REMOVED lines=29> */
.L_x_146:
        /* <DEDUP_REMOVED lines=28> */
[----:B------:R-:W-:Y:S02]  /*3370*/  HFMA2 R11, -RZ, RZ, 0, 0.0078125 ;  /* 0x00002000ff0b7431 */ /* 0x000fe400000001ff */
        /* <DEDUP_REMOVED lines=11> */
.L_x_162:
[----:B------:R-:W-:-:S05]  /*3430*/  IMAD.WIDE R2, R11, 0x4, R4 ;  /* 0x000000040b027825 */ /* 0x000fca00078e0204 */
        /* <DEDUP_REMOVED lines=15> */
[----:B------:R0:W5:Y:S02]  /*3530*/  LDG.E.CONSTANT R18, desc[UR6][R2.64+0x7800] ;  /* 0x0078000602127981 */ /* 0x000164000c1e9900 */
[----:B0-----:R-:W-:-:S04]  /*3540*/  MOV R3, R7 ;  /* 0x0000000700037202 */ /* 0x001fc80000000f00 */
[----:B------:R-:W-:-:S04]  /*3550*/  IADD3 R2, PT, PT, -R11, R3, RZ ;  /* 0x000000030b027210 */ /* 0x000fc80007ffe1ff */
[----:B------:R-:W-:Y:S01]  /*3560*/  ISETP.GE.AND P0, PT, R2, 0x2000, PT ;  /* 0x000020000200780c */ /* 0x000fe20003f06270 */
        /* <DEDUP_REMOVED lines=17> */
[----:B------:R-:W-:-:S04]  /*3680*/  IADD3 R11, PT, PT, R11, 0x2000, RZ ;  /* 0x000020000b0b7810 */ /* 0x000fc80007ffe0ff */
[----:B------:R-:W-:-:S13]  /*3690*/  ISETP.GT.AND P0, PT, R11, R6, PT ;  /* 0x000000060b00720c */ /* 0x000fda0003f04270 */
[----:B------:R-:W-:Y:S05]  /*36a0*/  @!P0 BRA `(.L_x_162) ;  /* 0xfffffffc00608947 */ /* 0x000fea000383ffff */
.L_x_160:
        /* <DEDUP_REMOVED lines=20> */
.L_x_166:
        /* <DEDUP_REMOVED lines=8> */
.L_x_165:
[----:B------:R-:W-:Y:S05]  /*3870*/  BSYNC.RECONVERGENT B2 ;  /* 0x0000000000027941 */ /* 0x000fea0003800200 */
.L_x_164:
        /* <DEDUP_REMOVED lines=16> */
.L_x_169:
        /* <DEDUP_REMOVED lines=46> */
.L_x_168:
[----:B------:R-:W-:Y:S05]  /*3c60*/  BSYNC.RECONVERGENT B2 ;  /* 0x0000000000027941 */ /* 0x000fea0003800200 */
.L_x_167:
        /* <DEDUP_REMOVED lines=31> */
.L_x_171:
[----:B------:R-:W-:Y:S05]  /*3e60*/  BSYNC.RECONVERGENT B2 ;  /* 0x0000000000027941 */ /* 0x000fea0003800200 */
.L_x_170:
        /* <DEDUP_REMOVED lines=12> */
.L_x_163:
[----:B------:R-:W-:Y:S05]  /*3f30*/  BSYNC.RECONVERGENT B1 ;  /* 0x0000000000017941 */ /* 0x000fea0003800200 */
.L_x_161:
        /* <DEDUP_REMOVED lines=50> */
[----:B------:R-:W-:-:S07]  /*4260*/  FADD R0, R18, R19 ;  /* 0x0000001312007221 */ /* 0x000fce0000000000 */
.L_x_133:
[----:B------:R-:W-:Y:S05]  /*4270*/  BSYNC.RECONVERGENT B0 ;  /* 0x0000000000007941 */ /* 0x000fea0003800200 */
.L_x_117:
[----:B------:R-:W-:Y:S05]  /*4280*/  @P0 EXIT ;  /* 0x000000000000094d */ /* 0x000fea0003800000 */
[----:B0-23--:R-:W0:Y:S01]  /*4290*/  LDC.64 R2, c[0x0][0x388] ;  /* 0x0000e200ff027b82 */ /* 0x00de220000000a00 */
[----:B------:R-:W4:Y:S02]  /*42a0*/  LDCU UR4, c[0x0][0x398] ;  /* 0x00007300ff0477ac */ /* 0x000f240008000800 */
[----:B----4-:R-:W-:-:S05]  /*42b0*/  FADD R5, R0, UR4 ;  /* 0x0000000400057e21 */ /* 0x010fca0008000000 */
[----:B0-----:R-:W-:Y:S01]  /*42c0*/  STG.E desc[UR6][R2.64], R5 ;  /* 0x0000000502007986 */ /* 0x001fe2000c101906 */
[----:B------:R-:W-:Y:S05]  /*42d0*/  EXIT ;  /* 0x000000000000794d */ /* 0x000fea0003800000 */
.L_x_172:
        /* <DEDUP_REMOVED lines=10> */
.L_x_269:


//--------------------- .text._ZN3cub18CUB_300001_SM_10006detail6reduce18DeviceReduceKernelINS2_10policy_hubIfjN4cuda3std3__44plusIfEEE10Policy1000EN6thrust24THRUST_300001_SM_1000_NS10device_ptrIfEEjS9_fNS7_10__identityEEEvT0_PT3_T1_NS0_13GridEvenShareISK_EET2_T4_ --------------------------
	.section	.text._ZN3cub18CUB_300001_SM_10006detail6reduce18DeviceReduceKernelINS2_10policy_hubIfjN4cuda3std3__44plusIfEEE10Policy1000EN6thrust24THRUST_300001_SM_1000_NS10device_ptrIfEEjS9_fNS7_10__identityEEEvT0_PT3_T1_NS0_13GridEvenShareISK_EET2_T4_,"ax",@progbits
	.align	128
        .global         _ZN3cub18CUB_300001_SM_10006detail6reduce18DeviceReduceKernelINS2_10policy_hubIfjN4cuda3std3__44plusIfEEE10Policy1000EN6thrust24THRUST_300001_SM_1000_NS10device_ptrIfEEjS9_fNS7_10__identityEEEvT0_PT3_T1_NS0_13GridEvenShareISK_EET2_T4_
        .type           _ZN3cub18CUB_300001_SM_10006detail6reduce18DeviceReduceKernelINS2_10policy_hubIfjN4cuda3std3__44plusIfEEE10Policy1000EN6thrust24THRUST_300001_SM_1000_NS10device_ptrIfEEjS9_fNS7_10__identityEEEvT0_PT3_T1_NS0_13GridEvenShareISK_EET2_T4_,@function
        .size           _ZN3cub18CUB_300001_SM_10006detail6reduce18DeviceReduceKernelINS2_10policy_hubIfjN4cuda3std3__44plusIfEEE10Policy1000EN6thrust24THRUST_300001_SM_1000_NS10device_ptrIfEEjS9_fNS7_10__identityEEEvT0_PT3_T1_NS0_13GridEvenShareISK_EET2_T4_,(.L_x_270 - _ZN3cub18CUB_300001_SM_10006detail6reduce18DeviceReduceKernelINS2_10policy_hubIfjN4cuda3std3__44plusIfEEE10Policy1000EN6thrust24THRUST_300001_SM_1000_NS10device_ptrIfEEjS9_fNS7_10__identityEEEvT0_PT3_T1_NS0_13GridEvenShareISK_EET2_T4_)
        .other          _ZN3cub18CUB_300001_SM_10006detail6reduce18DeviceReduceKernelINS2_10policy_hubIfjN4cuda3std3__44plusIfEEE10Policy1000EN6thrust24THRUST_300001_SM_1000_NS10device_ptrIfEEjS9_fNS7_10__identityEEEvT0_PT3_T1_NS0_13GridEvenShareISK_EET2_T4_,@"STO_CUDA_ENTRY STV_DEFAULT"
_ZN3cub18CUB_300001_SM_10006detail6reduce18DeviceReduceKernelINS2_10policy_hubIfjN4cuda3std3__44plusIfEEE10Policy1000EN6thrust24THRUST_300001_SM_1000_NS10device_ptrIfEEjS9_fNS7_10__identityEEEvT0_PT3_T1_NS0_13GridEvenShareISK_EET2_T4_:
.text._ZN3cub18CUB_300001_SM_10006detail6reduce18DeviceReduceKernelINS2_10policy_hubIfjN4cuda3std3__44plusIfEEE10Policy1000EN6thrust24THRUST_300001_SM_1000_NS10device_ptrIfEEjS9_fNS7_10__identityEEEvT0_PT3_T1_NS0_13GridEvenShareISK_EET2_T4_:
[----:B------:R-:W-:Y:S01]  /*0000*/  LDC R1, c[0x0][0x37c] ;  /* 0x0000df00ff017b82 */ /* 0x000fe20000000800 */
[----:B------:R-:W0:Y:S07]  /*0010*/  S2R R3, SR_CTAID.X ;  /* 0x0000000000037919 */ /* 0x000e2e0000002500 */
[----:B------:R-:W1:Y:S01]  /*0020*/  LDC.64 R6, c[0x0][0x3a8] ;  /* 0x0000ea00ff067b82 */ /* 0x000e620000000a00 */
[----:B------:R-:W2:Y:S01]  /*0030*/  LDCU.64 UR6, c[0x0][0x358] ;  /* 0x00006b00ff0677ac */ /* 0x000ea20008000a00 */
[----:B------:R-:W-:Y:S01]  /*0040*/  BSSY.RECONVERGENT B0, `(.L_x_173) ;  /* 0x000027a000007945 */ /* 0x000fe20003800200 */
[----:B-1----:R-:W-:Y:S01]  /*0050*/  SHF.L.U32 R13, R7, 0xd, RZ ;  /* 0x0000000d070d7819 */ /* 0x002fe200000006ff */
[----:B0-----:R-:W-:-:S05]  /*0060*/  IMAD R0, R3, -0x2000, R6 ;  /* 0xffffe00003007824 */ /* 0x001fca00078e0206 */
[----:B------:R-:W-:-:S13]  /*0070*/  ISETP.GT.U32.AND P0, PT, R0, 0x1fff, PT ;  /* 0x00001fff0000780c */ /* 0x000fda0003f04070 */
[----:B--2---:R-:W-:Y:S05]  /*0080*/  @P0 BRA `(.L_x_174) ;  /* 0x0000001000d40947 */ /* 0x004fea0003800000 */
[----:B------:R-:W0:Y:S01]  /*0090*/  S2R R2, SR_TID.X ;  /* 0x0000000000027919 */ /* 0x000e220000002100 */
[----:B------:R-:W-:Y:S01]  /*00a0*/  BSSY.RECONVERGENT B1, `(.L_x_175) ;  /* 0x000000a000017945 */ /* 0x000fe20003800200 */
[----:B------:R-:W-:Y:S01]  /*00b0*/  HFMA2 R15, -RZ, RZ, 0, 0 ;  /* 0x00000000ff0f7431 */ /* 0x000fe200000001ff */
[----:B0-----:R-:W-:Y:S02]  /*00c0*/  ISETP.GE.U32.AND P0, PT, R2, R0, PT ;  /* 0x000000000200720c */ /* 0x001fe40003f06070 */
[----:B------:R-:W-:-:S11]  /*00d0*/  MOV R4, R2 ;  /* 0x0000000200047202 */ /* 0x000fd60000000f00 */
[----:B------:R-:W-:Y:S05]  /*00e0*/  @P0 BRA `(.L_x_176) ;  /* 0x0000000000140947 */ /* 0x000fea0003800000 */
[----:B------:R-:W0:Y:S01]  /*00f0*/  LDC.64 R8, c[0x0][0x380] ;  /* 0x0000e000ff087b82 */ /* 0x000e220000000a00 */
[----:B------:R-:W-:-:S05]  /*0100*/  LEA R5, R3, R2, 0xd ;  /* 0x0000000203057211 */ /* 0x000fca00078e68ff */
[----:B0-----:R-:W-:-:S05]  /*0110*/  IMAD.WIDE.U32 R8, R5, 0x4, R8 ;  /* 0x0000000405087825 */ /* 0x001fca00078e0008 */
[----:B------:R0:W5:Y:S01]  /*0120*/  LDG.E R15, desc[UR6][R8.64] ;  /* 0x00000006080f7981 */ /* 0x000162000c1e1900 */
[----:B------:R-:W-:-:S07]  /*0130*/  IADD3 R4, PT, PT, R2, 0x200, RZ ;  /* 0x0000020002047810 */ /* 0x000fce0007ffe0ff */
.L_x_176:
[----:B------:R-:W-:Y:S05]  /*0140*/  BSYNC.RECONVERGENT B1 ;  /* 0x0000000000017941 */ /* 0x000fea0003800200 */
.L_x_175:
[----:B------:R-:W-:Y:S01]  /*0150*/  ISETP.GE.U32.AND P0, PT, R4, R0, PT ;  /* 0x000000000400720c */ /* 0x000fe20003f06070 */
[----:B------:R-:W-:-:S12]  /*0160*/  BSSY.RECONVERGENT B1, `(.L_x_177) ;  /* 0x00000a5000017945 */ /* 0x000fd80003800200 */
[----:B------:R-:W-:Y:S05]  /*0170*/  @P0 BRA `(.L_x_178) ;  /* 0x00000008008c0947 */ /* 0x000fea0003800000 */
[----:B------:R-:W-:Y:S01]  /*0180*/  LOP3.LUT R5, RZ, R4, RZ, 0x33, !PT ;  /* 0x00000004ff057212 */ /* 0x000fe200078e33ff */
[----:B------:R-:W-:Y:S03]  /*0190*/  BSSY.RECONVERGENT B2, `(.L_x_179) ;  /* 0x0000053000027945 */ /* 0x000fe60003800200 */
[----:B------:R-:W-:-:S05]  /*01a0*/  IADD3 R6, PT, PT, R5, R6, RZ ;  /* 0x0000000605067210 */ /* 0x000fca0007ffe0ff */
[----:B------:R-:W-:-:S05]  /*01b0*/  IMAD R6, R3, -0x2000, R6 ;  /* 0xffffe00003067824 */ /* 0x000fca00078e0206 */
[C---:B------:R-:W-:Y:S02]  /*01c0*/  ISETP.GE.U32.AND P0, PT, R6.reuse, 0x1e00, PT ;  /* 0x00001e000600780c */ /* 0x040fe40003f06070 */
[----:B------:R-:W-:-:S04]  /*01d0*/  LEA.HI R5, R6, 0x1, RZ, 0x17 ;  /* 0x0000000106057811 */ /* 0x000fc800078fb8ff */
[----:B------:R-:W-:-:S07]  /*01e0*/  LOP3.LUT R6, R5, 0xf, RZ, 0xc0, !PT ;  /* 0x0000000f05067812 */ /* 0x000fce00078ec0ff */
[----:B------:R-:W-:Y:S05]  /*01f0*/  @!P0 BRA `(.L_x_180) ;  /* 0x0000000400308947 */ /* 0x000fea0003800000 */
[----:B------:R-:W-:Y:S01]  /*0200*/  LOP3.LUT R10, R5, 0xfffff0, RZ, 0xc0, !PT ;  /* 0x00fffff0050a7812 */ /* 0x000fe200078ec0ff */
[----:B------:R-:W-:Y:S01]  /*0210*/  BSSY.RECONVERGENT B3, `(.L_x_181) ;  /* 0x0000049000037945 */ /* 0x000fe20003800200 */
[----:B0-----:R-:W-:Y:S02]  /*0220*/  LOP3.LUT R9, R4, 0x1000, RZ, 0xfc, !PT ;  /* 0x0000100004097812 */ /* 0x001fe400078efcff */
[----:B------:R-:W-:Y:S02]  /*0230*/  LEA R4, R3, R4, 0xd ;  /* 0x0000000403047211 */ /* 0x000fe400078e68ff */
[----:B------:R-:W-:-:S07]  /*0240*/  IADD3 R10, PT, PT, -R10, RZ, RZ ;  /* 0x000000ff0a0a7210 */ /* 0x000fce0007ffe1ff */
.L_x_182:
[----:B------:R-:W0:Y:S02]  /*0250*/  LDC.64 R12, c[0x0][0x380] ;  /* 0x0000e000ff0c7b82 */ /* 0x000e240000000a00 */
[----:B0-----:R-:W-:-:S05]  /*0260*/  IMAD.WIDE.U32 R22, R4, 0x4, R12 ;  /* 0x0000000404167825 */ /* 0x001fca00078e000c */
[----:B------:R0:W2:Y:S01]  /*0270*/  LDG.E R8, desc[UR6][R22.64] ;  /* 0x0000000616087981 */ /* 0x0000a2000c1e1900 */
[C---:B------:R-:W-:Y:S02]  /*0280*/  IADD3 R25, PT, PT, R4.reuse, 0x200, RZ ;  /* 0x0000020004197810 */ /* 0x040fe40007ffe0ff */
[C---:B------:R-:W-:Y:S02]  /*0290*/  IADD3 R21, PT, PT, R4.reuse, 0x400, RZ ;  /* 0x0000040004157810 */ /* 0x040fe40007ffe0ff */
[C---:B------:R-:W-:Y:S01]  /*02a0*/  IADD3 R17, PT, PT, R4.reuse, 0x600, RZ ;  /* 0x0000060004117810 */ /* 0x040fe20007ffe0ff */
[----:B------:R-:W-:Y:S01]  /*02b0*/  IMAD.WIDE.U32 R24, R25, 0x4, R12 ;  /* 0x0000000419187825 */ /* 0x000fe200078e000c */
[----:B------:R-:W-:-:S03]  /*02c0*/  IADD3 R19, PT, PT, R4, 0x800, RZ ;  /* 0x0000080004137810 */ /* 0x000fc60007ffe0ff */
[--C-:B------:R-:W-:Y:S01]  /*02d0*/  IMAD.WIDE.U32 R20, R21, 0x4, R12.reuse ;  /* 0x0000000415147825 */ /* 0x100fe200078e000c */
[----:B------:R-:W3:Y:S01]  /*02e0*/  LDG.E R7, desc[UR6][R24.64] ;  /* 0x0000000618077981 */ /* 0x000ee2000c1e1900 */
[C---:B------:R-:W-:Y:S02]  /*02f0*/  IADD3 R11, PT, PT, R4.reuse, 0xa00, RZ ;  /* 0x00000a00040b7810 */ /* 0x040fe40007ffe0ff */
[--C-:B------:R-:W-:Y:S01]  /*0300*/  IMAD.WIDE.U32 R16, R17, 0x4, R12.reuse ;  /* 0x0000000411107825 */ /* 0x100fe200078e000c */
[----:B------:R1:W4:Y:S01]  /*0310*/  LDG.E R29, desc[UR6][R20.64] ;  /* 0x00000006141d7981 */ /* 0x000322000c1e1900 */
[C---:B------:R-:W-:Y:S02]  /*0320*/  IADD3 R14, PT, PT, R4.reuse, 0xc00, RZ ;  /* 0x00000c00040e7810 */ /* 0x040fe40007ffe0ff */
[--C-:B------:R-:W-:Y:S01]  /*0330*/  IMAD.WIDE.U32 R18, R19, 0x4, R12.reuse ;  /* 0x0000000413127825 */ /* 0x100fe200078e000c */
[----:B------:R1:W4:Y:S03]  /*0340*/  LDG.E R28, desc[UR6][R16.64] ;  /* 0x00000006101c7981 */ /* 0x000326000c1e1900 */
[----:B0-----:R-:W-:Y:S01]  /*0350*/  IMAD.WIDE.U32 R22, R11, 0x4, R12 ;  /* 0x000000040b167825 */ /* 0x001fe200078e000c */
[----:B------:R-:W4:Y:S01]  /*0360*/  LDG.E R27, desc[UR6][R18.64] ;  /* 0x00000006121b7981 */ /* 0x000f22000c1e1900 */
[----:B------:R-:W-:-:S02]  /*0370*/  IADD3 R11, PT, PT, R4, 0xe00, RZ ;  /* 0x00000e00040b7810 */ /* 0x000fc40007ffe0ff */
[--C-:B-1----:R-:W-:Y:S01]  /*0380*/  IMAD.WIDE.U32 R20, R14, 0x4, R12.reuse ;  /* 0x000000040e147825 */ /* 0x102fe200078e000c */
[----:B------:R0:W4:Y:S01]  /*0390*/  LDG.E R26, desc[UR6][R22.64] ;  /* 0x00000006161a7981 */ /* 0x000122000c1e1900 */
[C---:B------:R-:W-:Y:S02]  /*03a0*/  IADD3 R14, PT, PT, R4.reuse, 0x1000, RZ ;  /* 0x00001000040e7810 */ /* 0x040fe40007ffe0ff */
[C---:B------:R-:W-:Y:S01]  /*03b0*/  IADD3 R24, PT, PT, R4.reuse, 0x1200, RZ ;  /* 0x0000120004187810 */ /* 0x040fe20007ffe0ff */
[--C-:B------:R-:W-:Y:S01]  /*03c0*/  IMAD.WIDE.U32 R16, R11, 0x4, R12.reuse ;  /* 0x000000040b107825 */ /* 0x100fe200078e000c */
[----:B------:R1:W4:Y:S01]  /*03d0*/  LDG.E R25, desc[UR6][R20.64] ;  /* 0x0000000614197981 */ /* 0x000322000c1e1900 */
[----:B------:R-:W-:Y:S02]  /*03e0*/  IADD3 R11, PT, PT, R4, 0x1400, RZ ;  /* 0x00001400040b7810 */ /* 0x000fe40007ffe0ff */
[--C-:B0-----:R-:W-:Y:S02]  /*03f0*/  IMAD.WIDE.U32 R22, R24, 0x4, R12.reuse ;  /* 0x0000000418167825 */ /* 0x101fe400078e000c */
[----:B------:R0:W4:Y:S02]  /*0400*/  LDG.E R24, desc[UR6][R16.64] ;  /* 0x0000000610187981 */ /* 0x000124000c1e1900 */
[--C-:B-1----:R-:W-:Y:S01]  /*0410*/  IMAD.WIDE.U32 R20, R14, 0x4, R12.reuse ;  /* 0x000000040e147825 */ /* 0x102fe200078e000c */
[C---:B------:R-:W-:Y:S01]  /*0420*/  IADD3 R14, PT, PT, R4.reuse, 0x1600, RZ ;  /* 0x00001600040e7810 */ /* 0x040fe20007ffe0ff */
[----:B------:R1:W4:Y:S04]  /*0430*/  LDG.E R18, desc[UR6][R22.64] ;  /* 0x0000000616127981 */ /* 0x000328000c1e1900 */
[----:B------:R1:W4:Y:S01]  /*0440*/  LDG.E R19, desc[UR6][R20.64] ;  /* 0x0000000614137981 */ /* 0x000322000c1e1900 */
[----:B0-----:R-:W-:Y:S01]  /*0450*/  IMAD.WIDE.U32 R16, R11, 0x4, R12 ;  /* 0x000000040b107825 */ /* 0x001fe200078e000c */
[----:B-1----:R-:W-:-:S04]  /*0460*/  IADD3 R23, PT, PT, R4, 0x1800, RZ ;  /* 0x0000180004177810 */ /* 0x002fc80007ffe0ff */
[----:B------:R0:W4:Y:S01]  /*0470*/  LDG.E R11, desc[UR6][R16.64] ;  /* 0x00000006100b7981 */ /* 0x000122000c1e1900 */
[C---:B------:R-:W-:Y:S01]  /*0480*/  IADD3 R21, PT, PT, R4.reuse, 0x1a00, RZ ;  /* 0x00001a0004157810 */ /* 0x040fe20007ffe0ff */
[----:B0-----:R-:W-:Y:S01]  /*0490*/  IMAD.WIDE.U32 R16, R23, 0x4, R12 ;  /* 0x0000000417107825 */ /* 0x001fe200078e000c */
[----:B------:R-:W-:-:S03]  /*04a0*/  IADD3 R23, PT, PT, R4, 0x1c00, RZ ;  /* 0x00001c0004177810 */ /* 0x000fc60007ffe0ff */
[--C-:B------:R-:W-:Y:S02]  /*04b0*/  IMAD.WIDE.U32 R20, R21, 0x4, R12.reuse ;  /* 0x0000000415147825 */ /* 0x100fe400078e000c */
[----:B------:R-:W4:Y:S02]  /*04c0*/  LDG.E R16, desc[UR6][R16.64] ;  /* 0x0000000610107981 */ /* 0x000f24000c1e1900 */
[----:B------:R-:W-:Y:S02]  /*04d0*/  IMAD.WIDE.U32 R22, R23, 0x4, R12 ;  /* 0x0000000417167825 */ /* 0x000fe400078e000c */
[----:B------:R-:W4:Y:S04]  /*04e0*/  LDG.E R20, desc[UR6][R20.64] ;  /* 0x0000000614147981 */ /* 0x000f28000c1e1900 */
[----:B------:R-:W4:Y:S01]  /*04f0*/  LDG.E R22, desc[UR6][R22.64] ;  /* 0x0000000616167981 */ /* 0x000f22000c1e1900 */
[----:B--2--5:R-:W-:Y:S01]  /*0500*/  FADD R8, R8, R15 ;  /* 0x0000000f08087221 */ /* 0x024fe20000000000 */
[----:B------:R-:W-:-:S06]  /*0510*/  IMAD.WIDE.U32 R14, R14, 0x4, R12 ;  /* 0x000000040e0e7825 */ /* 0x000fcc00078e000c */
[----:B------:R0:W2:Y:S02]  /*0520*/  LDG.E R14, desc[UR6][R14.64] ;  /* 0x000000060e0e7981 */ /* 0x0000a4000c1e1900 */
[----:B0-----:R-:W-:-:S05]  /*0530*/  IADD3 R15, PT, PT, R4, 0x1e00, RZ ;  /* 0x00001e00040f7810 */ /* 0x001fca0007ffe0ff */
[----:B------:R-:W-:-:S06]  /*0540*/  IMAD.WIDE.U32 R12, R15, 0x4, R12 ;  /* 0x000000040f0c7825 */ /* 0x000fcc00078e000c */
[----:B------:R-:W2:Y:S01]  /*0550*/  LDG.E R12, desc[UR6][R12.64] ;  /* 0x000000060c0c7981 */ /* 0x000ea2000c1e1900 */
        /* <DEDUP_REMOVED lines=8> */
[----:B------:R-:W-:Y:S01]  /*05e0*/  FADD R18, R19, R18 ;  /* 0x0000001213127221 */ /* 0x000fe20000000000 */
[----:B------:R-:W-:-:S03]  /*05f0*/  IADD3 R10, PT, PT, R10, 0x10, RZ ;  /* 0x000000100a0a7810 */ /* 0x000fc60007ffe0ff */
[----:B------:R-:W-:Y:S01]  /*0600*/  FADD R11, R18, R11 ;  /* 0x0000000b120b7221 */ /* 0x000fe20000000000 */
[----:B------:R-:W-:Y:S02]  /*0610*/  ISETP.NE.AND P0, PT, R10, RZ, PT ;  /* 0x000000ff0a00720c */ /* 0x000fe40003f05270 */
[----:B------:R-:W-:Y:S02]  /*0620*/  IADD3 R9, PT, PT, R9, 0x2000, RZ ;  /* 0x0000200009097810 */ /* 0x000fe40007ffe0ff */
[----:B------:R-:W-:Y:S01]  /*0630*/  IADD3 R4, PT, PT, R4, 0x2000, RZ ;  /* 0x0000200004047810 */ /* 0x000fe20007ffe0ff */
[----:B--2---:R-:W-:-:S04]  /*0640*/  FADD R11, R11, R14 ;  /* 0x0000000e0b0b7221 */ /* 0x004fc80000000000 */
[----:B------:R-:W-:-:S04]  /*0650*/  FADD R11, R11, R16 ;  /* 0x000000100b0b7221 */ /* 0x000fc80000000000 */
[----:B------:R-:W-:-:S04]  /*0660*/  FADD R11, R11, R20 ;  /* 0x000000140b0b7221 */ /* 0x000fc80000000000 */
[----:B------:R-:W-:-:S04]  /*0670*/  FADD R11, R11, R22 ;  /* 0x000000160b0b7221 */ /* 0x000fc80000000000 */
[----:B------:R-:W-:Y:S01]  /*0680*/  FADD R15, R11, R12 ;  /* 0x0000000c0b0f7221 */ /* 0x000fe20000000000 */
[----:B------:R-:W-:Y:S06]  /*0690*/  @P0 BRA `(.L_x_182) ;  /* 0xfffffff800ec0947 */ /* 0x000fec000383ffff */
[----:B------:R-:W-:Y:S05]  /*06a0*/  BSYNC.RECONVERGENT B3 ;  /* 0x0000000000037941 */ /* 0x000fea0003800200 */
.L_x_181:
[----:B------:R-:W-:-:S07]  /*06b0*/  IADD3 R4, PT, PT, R9, -0x1000, RZ ;  /* 0xfffff00009047810 */ /* 0x000fce0007ffe0ff */
.L_x_180:
[----:B------:R-:W-:Y:S05]  /*06c0*/  BSYNC.RECONVERGENT B2 ;  /* 0x0000000000027941 */ /* 0x000fea0003800200 */
.L_x_179:
[----:B------:R-:W-:-:S13]  /*06d0*/  ISETP.NE.AND P0, PT, R6, RZ, PT ;  /* 0x000000ff0600720c */ /* 0x000fda0003f05270 */
[----:B------:R-:W-:Y:S05]  /*06e0*/  @!P0 BRA `(.L_x_178) ;  /* 0x0000000400308947 */ /* 0x000fea0003800000 */
[----:B------:R-:W-:Y:S01]  /*06f0*/  ISETP.GE.U32.AND P0, PT, R6, 0x8, PT ;  /* 0x000000080600780c */ /* 0x000fe20003f06070 */
[----:B------:R-:W-:Y:S01]  /*0700*/  BSSY.RECONVERGENT B2, `(.L_x_183) ;  /* 0x0000026000027945 */ /* 0x000fe20003800200 */
[----:B------:R-:W-:-:S04]  /*0710*/  LOP3.LUT R22, R5, 0x7, RZ, 0xc0, !PT ;  /* 0x0000000705167812 */ /* 0x000fc800078ec0ff */
[----:B------:R-:W-:-:S07]  /*0720*/  ISETP.NE.AND P1, PT, R22, RZ, PT ;  /* 0x000000ff1600720c */ /* 0x000fce0003f25270 */
[----:B------:R-:W-:Y:S06]  /*0730*/  @!P0 BRA `(.L_x_184) ;  /* 0x0000000000888947 */ /* 0x000fec0003800000 */
[----:B------:R-:W1:Y:S01]  /*0740*/  LDC.64 R6, c[0x0][0x380] ;  /* 0x0000e000ff067b82 */ /* 0x000e620000000a00 */
[----:B------:R-:W-:-:S04]  /*0750*/  LEA R19, R3, R4, 0xd ;  /* 0x0000000403137211 */ /* 0x000fc800078e68ff */
[C---:B------:R-:W-:Y:S02]  /*0760*/  IADD3 R17, PT, PT, R19.reuse, 0x200, RZ ;  /* 0x0000020013117810 */ /* 0x040fe40007ffe0ff */
[C---:B------:R-:W-:Y:S02]  /*0770*/  IADD3 R21, PT, PT, R19.reuse, 0x400, RZ ;  /* 0x0000040013157810 */ /* 0x040fe40007ffe0ff */
[C---:B------:R-:W-:Y:S02]  /*0780*/  IADD3 R13, PT, PT, R19.reuse, 0x600, RZ ;  /* 0x00000600130d7810 */ /* 0x040fe40007ffe0ff */
[C---:B0-----:R-:W-:Y:S01]  /*0790*/  IADD3 R9, PT, PT, R19.reuse, 0x800, RZ ;  /* 0x0000080013097810 */ /* 0x041fe20007ffe0ff */
[----:B-1----:R-:W-:-:S04]  /*07a0*/  IMAD.WIDE.U32 R10, R19, 0x4, R6 ;  /* 0x00000004130a7825 */ /* 0x002fc800078e0006 */
[--C-:B------:R-:W-:Y:S01]  /*07b0*/  IMAD.WIDE.U32 R16, R17, 0x4, R6.reuse ;  /* 0x0000000411107825 */ /* 0x100fe200078e0006 */
[----:B------:R0:W2:Y:S03]  /*07c0*/  LDG.E R14, desc[UR6][R10.64] ;  /* 0x000000060a0e7981 */ /* 0x0000a6000c1e1900 */
[--C-:B------:R-:W-:Y:S01]  /*07d0*/  IMAD.WIDE.U32 R20, R21, 0x4, R6.reuse ;  /* 0x0000000415147825 */ /* 0x100fe200078e0006 */
[----:B------:R1:W3:Y:S03]  /*07e0*/  LDG.E R18, desc[UR6][R16.64] ;  /* 0x0000000610127981 */ /* 0x0002e6000c1e1900 */
[--C-:B------:R-:W-:Y:S01]  /*07f0*/  IMAD.WIDE.U32 R12, R13, 0x4, R6.reuse ;  /* 0x000000040d0c7825 */ /* 0x100fe200078e0006 */
[----:B------:R-:W-:Y:S01]  /*0800*/  IADD3 R23, PT, PT, R19, 0xa00, RZ ;  /* 0x00000a0013177810 */ /* 0x000fe20007ffe0ff */
[----:B------:R-:W4:Y:S02]  /*0810*/  LDG.E R20, desc[UR6][R20.64] ;  /* 0x0000000614147981 */ /* 0x000f24000c1e1900 */
[--C-:B------:R-:W-:Y:S01]  /*0820*/  IMAD.WIDE.U32 R8, R9, 0x4, R6.reuse ;  /* 0x0000000409087825 */ /* 0x100fe200078e0006 */
[----:B------:R-:W-:Y:S01]  /*0830*/  IADD3 R25, PT, PT, R19, 0xc00, RZ ;  /* 0x00000c0013197810 */ /* 0x000fe20007ffe0ff */
[----:B------:R-:W4:Y:S02]  /*0840*/  LDG.E R12, desc[UR6][R12.64] ;  /* 0x000000060c0c7981 */ /* 0x000f24000c1e1900 */
[--C-:B0-----:R-:W-:Y:S01]  /*0850*/  IMAD.WIDE.U32 R10, R23, 0x4, R6.reuse ;  /* 0x00000004170a7825 */ /* 0x101fe200078e0006 */
[----:B------:R-:W-:Y:S01]  /*0860*/  IADD3 R19, PT, PT, R19, 0xe00, RZ ;  /* 0x00000e0013137810 */ /* 0x000fe20007ffe0ff */
[----:B------:R-:W4:Y:S02]  /*0870*/  LDG.E R8, desc[UR6][R8.64] ;  /* 0x0000000608087981 */ /* 0x000f24000c1e1900 */
[----:B-1----:R-:W-:-:S02]  /*0880*/  IMAD.WIDE.U32 R16, R25, 0x4, R6 ;  /* 0x0000000419107825 */ /* 0x002fc400078e0006 */
[----:B------:R-:W4:Y:S02]  /*0890*/  LDG.E R11, desc[UR6][R10.64] ;  /* 0x000000060a0b7981 */ /* 0x000f24000c1e1900 */
[----:B------:R-:W-:Y:S02]  /*08a0*/  IMAD.WIDE.U32 R6, R19, 0x4, R6 ;  /* 0x0000000413067825 */ /* 0x000fe400078e0006 */
[----:B------:R-:W4:Y:S04]  /*08b0*/  LDG.E R17, desc[UR6][R16.64] ;  /* 0x0000000610117981 */ /* 0x000f28000c1e1900 */
[----:B------:R-:W4:Y:S01]  /*08c0*/  LDG.E R7, desc[UR6][R6.64] ;  /* 0x0000000606077981 */ /* 0x000f22000c1e1900 */
        /* <DEDUP_REMOVED lines=9> */
.L_x_184:
[----:B------:R-:W-:Y:S05]  /*0960*/  BSYNC.RECONVERGENT B2 ;  /* 0x0000000000027941 */ /* 0x000fea0003800200 */
.L_x_183:
[----:B------:R-:W-:Y:S05]  /*0970*/  @!P1 BRA `(.L_x_178) ;  /* 0x00000000008c9947 */ /* 0x000fea0003800000 */
[----:B------:R-:W-:Y:S01]  /*0980*/  ISETP.GE.U32.AND P0, PT, R22, 0x4, PT ;  /* 0x000000041600780c */ /* 0x000fe20003f06070 */
[----:B------:R-:W-:Y:S01]  /*0990*/  BSSY.RECONVERGENT B2, `(.L_x_185) ;  /* 0x0000016000027945 */ /* 0x000fe20003800200 */
[----:B------:R-:W-:-:S04]  /*09a0*/  LOP3.LUT R5, R5, 0x3, RZ, 0xc0, !PT ;  /* 0x0000000305057812 */ /* 0x000fc800078ec0ff */
[----:B------:R-:W-:-:S07]  /*09b0*/  ISETP.NE.AND P1, PT, R5, RZ, PT ;  /* 0x000000ff0500720c */ /* 0x000fce0003f25270 */
[----:B------:R-:W-:Y:S06]  /*09c0*/  @!P0 BRA `(.L_x_186) ;  /* 0x0000000000488947 */ /* 0x000fec0003800000 */
[----:B------:R-:W0:Y:S01]  /*09d0*/  LDC.64 R6, c[0x0][0x380] ;  /* 0x0000e000ff067b82 */ /* 0x000e220000000a00 */
[----:B------:R-:W-:-:S04]  /*09e0*/  LEA R13, R3, R4, 0xd ;  /* 0x00000004030d7211 */ /* 0x000fc800078e68ff */
[C---:B------:R-:W-:Y:S02]  /*09f0*/  IADD3 R11, PT, PT, R13.reuse, 0x200, RZ ;  /* 0x000002000d0b7810 */ /* 0x040fe40007ffe0ff */
[C---:B------:R-:W-:Y:S02]  /*0a00*/  IADD3 R17, PT, PT, R13.reuse, 0x400, RZ ;  /* 0x000004000d117810 */ /* 0x040fe40007ffe0ff */
[C---:B------:R-:W-:Y:S01]  /*0a10*/  IADD3 R19, PT, PT, R13.reuse, 0x600, RZ ;  /* 0x000006000d137810 */ /* 0x040fe20007ffe0ff */
[----:B0-----:R-:W-:-:S04]  /*0a20*/  IMAD.WIDE.U32 R8, R13, 0x4, R6 ;  /* 0x000000040d087825 */ /* 0x001fc800078e0006 */
[--C-:B------:R-:W-:Y:S02]  /*0a30*/  IMAD.WIDE.U32 R10, R11, 0x4, R6.reuse ;  /* 0x000000040b0a7825 */ /* 0x100fe400078e0006 */
[----:B------:R-:W2:Y:S02]  /*0a40*/  LDG.E R8, desc[UR6][R8.64] ;  /* 0x0000000608087981 */ /* 0x000ea4000c1e1900 */
[--C-:B------:R-:W-:Y:S02]  /*0a50*/  IMAD.WIDE.U32 R12, R17, 0x4, R6.reuse ;  /* 0x00000004110c7825 */ /* 0x100fe400078e0006 */
[----:B------:R-:W3:Y:S02]  /*0a60*/  LDG.E R10, desc[UR6][R10.64] ;  /* 0x000000060a0a7981 */ /* 0x000ee4000c1e1900 */
[----:B------:R-:W-:Y:S02]  /*0a70*/  IMAD.WIDE.U32 R6, R19, 0x4, R6 ;  /* 0x0000000413067825 */ /* 0x000fe400078e0006 */
[----:B------:R-:W4:Y:S04]  /*0a80*/  LDG.E R12, desc[UR6][R12.64] ;  /* 0x000000060c0c7981 */ /* 0x000f28000c1e1900 */
[----:B------:R-:W4:Y:S01]  /*0a90*/  LDG.E R6, desc[UR6][R6.64] ;  /* 0x0000000606067981 */ /* 0x000f22000c1e1900 */
[----:B------:R-:W-:Y:S01]  /*0aa0*/  IADD3 R4, PT, PT, R4, 0x800, RZ ;  /* 0x0000080004047810 */ /* 0x000fe20007ffe0ff */
[----:B--2--5:R-:W-:-:S04]  /*0ab0*/  FADD R15, R15, R8 ;  /* 0x000000080f0f7221 */ /* 0x024fc80000000000 */
[----:B---3--:R-:W-:-:S04]  /*0ac0*/  FADD R15, R15, R10 ;  /* 0x0000000a0f0f7221 */ /* 0x008fc80000000000 */
[----:B----4-:R-:W-:-:S04]  /*0ad0*/  FADD R15, R15, R12 ;  /* 0x0000000c0f0f7221 */ /* 0x010fc80000000000 */
[----:B------:R-:W-:-:S07]  /*0ae0*/  FADD R15, R15, R6 ;  /* 0x000000060f0f7221 */ /* 0x000fce0000000000 */
.L_x_186:
[----:B------:R-:W-:Y:S05]  /*0af0*/  BSYNC.RECONVERGENT B2 ;  /* 0x0000000000027941 */ /* 0x000fea0003800200 */
.L_x_185:
[----:B------:R-:W-:Y:S05]  /*0b00*/  @!P1 BRA `(.L_x_178) ;  /* 0x0000000000289947 */ /* 0x000fea0003800000 */
[----:B------:R-:W1:Y:S01]  /*0b10*/  LDC.64 R6, c[0x0][0x380] ;  /* 0x0000e000ff067b82 */ /* 0x000e620000000a00 */
[----:B0-----:R-:W-:Y:S02]  /*0b20*/  LEA R9, R3, R4, 0xd ;  /* 0x0000000403097211 */ /* 0x001fe400078e68ff */
[----:B------:R-:W-:-:S07]  /*0b30*/  IADD3 R8, PT, PT, -R5, RZ, RZ ;  /* 0x000000ff05087210 */ /* 0x000fce0007ffe1ff */
.L_x_187:
[----:B-1----:R-:W-:-:S06]  /*0b40*/  IMAD.WIDE.U32 R4, R9, 0x4, R6 ;  /* 0x0000000409047825 */ /* 0x002fcc00078e0006 */
[----:B------:R-:W2:Y:S01]  /*0b50*/  LDG.E R4, desc[UR6][R4.64] ;  /* 0x0000000604047981 */ /* 0x000ea2000c1e1900 */
[----:B------:R-:W-:Y:S02]  /*0b60*/  IADD3 R8, PT, PT, R8, 0x1, RZ ;  /* 0x0000000108087810 */ /* 0x000fe40007ffe0ff */
[----:B------:R-:W-:Y:S02]  /*0b70*/  IADD3 R9, PT, PT, R9, 0x200, RZ ;  /* 0x0000020009097810 */ /* 0x000fe40007ffe0ff */
[----:B------:R-:W-:Y:S01]  /*0b80*/  ISETP.NE.AND P0, PT, R8, RZ, PT ;  /* 0x000000ff0800720c */ /* 0x000fe20003f05270 */
[----:B--2--5:R-:W-:-:S12]  /*0b90*/  FADD R15, R4, R15 ;  /* 0x0000000f040f7221 */ /* 0x024fd80000000000 */
[----:B------:R-:W-:Y:S05]  /*0ba0*/  @P0 BRA `(.L_x_187) ;  /* 0xfffffffc00e40947 */ /* 0x000fea000383ffff */
.L_x_178:
[----:B------:R-:W-:Y:S05]  /*0bb0*/  BSYNC.RECONVERGENT B1 ;  /* 0x0000000000017941 */ /* 0x000fea0003800200 */
.L_x_177:
[----:B------:R-:W-:-:S13]  /*0bc0*/  ISETP.GE.U32.AND P0, PT, R0, 0x200, PT ;  /* 0x000002000000780c */ /* 0x000fda0003f06070 */
[----:B------:R-:W-:Y:S05]  /*0bd0*/  @!P0 BRA `(.L_x_188) ;  /* 0x0000000000d08947 */ /* 0x000fea0003800000 */
[----:B0-----:R-:W0:Y:S01]  /*0be0*/  S2R R8, SR_LANEID ;  /* 0x0000000000087919 */ /* 0x001e220000000000 */
[----:B-----5:R-:W1:Y:S02]  /*0bf0*/  SHFL.DOWN PT, R0, R15, 0x1, 0x1f ;  /* 0x08201f000f007f89 */ /* 0x020e6400000e0000 */
[----:B-1----:R-:W-:Y:S01]  /*0c00*/  FADD R0, R0, R15 ;  /* 0x0000000f00007221 */ /* 0x002fe20000000000 */
[C---:B0-----:R-:W-:Y:S02]  /*0c10*/  ISETP.GT.AND P0, PT, R8.reuse, 0x1e, PT ;  /* 0x0000001e0800780c */ /* 0x041fe40003f04270 */
[C---:B------:R-:W-:Y:S02]  /*0c20*/  ISETP.NE.AND P1, PT, R8.reuse, RZ, PT ;  /* 0x000000ff0800720c */ /* 0x040fe40003f25270 */
        /* <DEDUP_REMOVED lines=27> */
[----:B------:R-:W0:Y:S04]  /*0de0*/  LDS.128 R12, [UR4+0x10] ;  /* 0x00001004ff0c7984 */ /* 0x000e280008000c00 */
[----:B------:R-:W2:Y:S04]  /*0df0*/  LDS.128 R8, [UR4+0x20] ;  /* 0x00002004ff087984 */ /* 0x000ea80008000c00 */
[----:B-1----:R-:W1:Y:S04]  /*0e00*/  LDS.128 R4, [UR4+0x30] ;  /* 0x00003004ff047984 */ /* 0x002e680008000c00 */
[----:B------:R-:W3:Y:S01]  /*0e10*/  LDS.128 R16, [UR4+0x40] ;  /* 0x00004004ff107984 */ /* 0x000ee20008000c00 */
[----:B0-----:R-:W-:-:S04]  /*0e20*/  FADD R13, R20, R13 ;  /* 0x0000000d140d7221 */ /* 0x001fc80000000000 */
[----:B------:R-:W-:-:S04]  /*0e30*/  FADD R14, R13, R14 ;  /* 0x0000000e0d0e7221 */ /* 0x000fc80000000000 */
[----:B------:R-:W-:-:S04]  /*0e40*/  FADD R15, R14, R15 ;  /* 0x0000000f0e0f7221 */ /* 0x000fc80000000000 */
[----:B--2---:R-:W-:-:S04]  /*0e50*/  FADD R8, R15, R8 ;  /* 0x000000080f087221 */ /* 0x004fc80000000000 */
[----:B------:R-:W-:-:S04]  /*0e60*/  FADD R9, R8, R9 ;  /* 0x0000000908097221 */ /* 0x000fc80000000000 */
[----:B------:R-:W-:-:S04]  /*0e70*/  FADD R10, R9, R10 ;  /* 0x0000000a090a7221 */ /* 0x000fc80000000000 */
[----:B------:R-:W-:-:S04]  /*0e80*/  FADD R11, R10, R11 ;  /* 0x0000000b0a0b7221 */ /* 0x000fc80000000000 */
[----:B-1----:R-:W-:-:S04]  /*0e90*/  FADD R4, R11, R4 ;  /* 0x000000040b047221 */ /* 0x002fc80000000000 */
        /* <DEDUP_REMOVED lines=8> */
.L_x_188:
[----:B0-----:R-:W0:Y:S01]  /*0f20*/  S2R R8, SR_LANEID ;  /* 0x0000000000087919 */ /* 0x001e220000000000 */
[----:B------:R-:W-:-:S04]  /*0f30*/  LOP3.LUT R4, R2, 0x3e0, RZ, 0xc0, !PT ;  /* 0x000003e002047812 */ /* 0x000fc800078ec0ff */
[----:B------:R-:W-:Y:S02]  /*0f40*/  IADD3 R5, PT, PT, R4, 0x20, RZ ;  /* 0x0000002004057810 */ /* 0x000fe40007ffe0ff */
[----:B------:R-:W-:Y:S02]  /*0f50*/  LOP3.LUT R7, RZ, R4, RZ, 0x33, !PT ;  /* 0x00000004ff077212 */ /* 0x000fe400078e33ff */
[----:B------:R-:W-:Y:S02]  /*0f60*/  ISETP.GT.U32.AND P0, PT, R5, R0, PT ;  /* 0x000000000500720c */ /* 0x000fe40003f04070 */
[----:B------:R-:W-:-:S04]  /*0f70*/  IADD3 R7, PT, PT, R0, R7, RZ ;  /* 0x0000000700077210 */ /* 0x000fc80007ffe0ff */
[----:B------:R-:W-:-:S05]  /*0f80*/  SEL R7, R7, 0x1f, P0 ;  /* 0x0000001f07077807 */ /* 0x000fca0000000000 */
[----:B-----5:R-:W1:Y:S01]  /*0f90*/  SHFL.DOWN PT, R4, R15, 0x1, R7 ;  /* 0x082000000f047989 */ /* 0x020e6200000e0007 */
[C---:B0-----:R-:W-:Y:S02]  /*0fa0*/  ISETP.GE.AND P0, PT, R8.reuse, R7, PT ;  /* 0x000000070800720c */ /* 0x041fe40003f06270 */
[C---:B------:R-:W-:Y:S02]  /*0fb0*/  IADD3 R6, PT, PT, R8.reuse, 0x2, RZ ;  /* 0x0000000208067810 */ /* 0x040fe40007ffe0ff */
[----:B------:R-:W-:-:S09]  /*0fc0*/  ISETP.NE.AND P1, PT, R8, RZ, PT ;  /* 0x000000ff0800720c */ /* 0x000fd20003f25270 */
[----:B-1----:R-:W-:Y:S01]  /*0fd0*/  @!P0 FADD R15, R4, R15 ;  /* 0x0000000f040f8221 */ /* 0x002fe20000000000 */
[----:B------:R-:W-:Y:S02]  /*0fe0*/  ISETP.GT.AND P0, PT, R6, R7, PT ;  /* 0x000000070600720c */ /* 0x000fe40003f04270 */
[----:B------:R-:W-:Y:S01]  /*0ff0*/  IADD3 R6, PT, PT, R8, 0x4, RZ ;  /* 0x0000000408067810 */ /* 0x000fe20007ffe0ff */
        /* <DEDUP_REMOVED lines=24> */
[----:B------:R-:W1:Y:S01]  /*1180*/  S2UR UR5, SR_CgaCtaId ;  /* 0x00000000000579c3 */ /* 0x000e620000008800 */
[----:B------:R-:W-:Y:S01]  /*1190*/  UMOV UR4, 0x400 ;  /* 0x0000040000047882 */ /* 0x000fe20000000000 */
[C---:B------:R-:W-:Y:S02]  /*11a0*/  ISETP.GT.U32.AND P2, PT, R0.reuse, 0x20, PT ;  /* 0x000000200000780c */ /* 0x040fe40003f44070 */
[C---:B------:R-:W-:Y:S02]  /*11b0*/  ISETP.GT.U32.AND P3, PT, R0.reuse, 0x40, PT ;  /* 0x000000400000780c */ /* 0x040fe40003f64070 */
[C---:B------:R-:W-:Y:S02]  /*11c0*/  ISETP.GT.U32.AND P1, PT, R0.reuse, 0x60, PT ;  /* 0x000000600000780c */ /* 0x040fe40003f24070 */
[----:B------:R-:W-:Y:S01]  /*11d0*/  ISETP.GT.U32.AND P4, PT, R0, 0xc0, PT ;  /* 0x000000c00000780c */ /* 0x000fe20003f84070 */
[----:B-1----:R-:W-:-:S09]  /*11e0*/  ULEA UR4, UR5, UR4, 0x18 ;  /* 0x0000000405047291 */ /* 0x002fd2000f8ec0ff */
[----:B0-----:R-:W0:Y:S04]  /*11f0*/  LDS.128 R4, [UR4+0x10] ;  /* 0x00001004ff047984 */ /* 0x001e280008000c00 */
[----:B------:R-:W1:Y:S04]  /*1200*/  LDS.128 R8, [UR4+0x20] ;  /* 0x00002004ff087984 */ /* 0x000e680008000c00 */
[----:B------:R-:W2:Y:S04]  /*1210*/  LDS.128 R12, [UR4+0x30] ;  /* 0x00003004ff0c7984 */ /* 0x000ea80008000c00 */
[----:B------:R-:W3:Y:S01]  /*1220*/  LDS.128 R16, [UR4+0x40] ;  /* 0x00004004ff107984 */ /* 0x000ee20008000c00 */
[----:B0-----:R-:W-:Y:S01]  /*1230*/  @P2 FADD R20, R20, R5 ;  /* 0x0000000514142221 */ /* 0x001fe20000000000 */
[----:B------:R-:W-:-:S03]  /*1240*/  ISETP.GT.U32.AND P2, PT, R0, 0x80, PT ;  /* 0x000000800000780c */ /* 0x000fc60003f44070 */
[----:B------:R-:W-:Y:S01]  /*1250*/  @P3 FADD R20, R20, R6 ;  /* 0x0000000614143221 */ /* 0x000fe20000000000 */
[----:B------:R-:W-:-:S03]  /*1260*/  ISETP.GT.U32.AND P3, PT, R0, 0xa0, PT ;  /* 0x000000a00000780c */ /* 0x000fc60003f64070 */
[----:B------:R-:W-:Y:S01]  /*1270*/  @P1 FADD R20, R20, R7 ;  /* 0x0000000714141221 */ /* 0x000fe20000000000 */
[----:B------:R-:W-:-:S05]  /*1280*/  ISETP.GT.U32.AND P1, PT, R0, 0xe0, PT ;  /* 0x000000e00000780c */ /* 0x000fca0003f24070 */
[----:B-1----:R-:W-:Y:S01]  /*1290*/  @P2 FADD R20, R20, R8 ;  /* 0x0000000814142221 */ /* 0x002fe20000000000 */
[----:B------:R-:W-:-:S03]  /*12a0*/  ISETP.GT.U32.AND P2, PT, R0, 0x100, PT ;  /* 0x000001000000780c */ /* 0x000fc60003f44070 */
[----:B------:R-:W-:Y:S01]  /*12b0*/  @P3 FADD R20, R20, R9 ;  /* 0x0000000914143221 */ /* 0x000fe20000000000 */
[----:B------:R-:W-:-:S03]  /*12c0*/  ISETP.GT.U32.AND P3, PT, R0, 0x120, PT ;  /* 0x000001200000780c */ /* 0x000fc60003f64070 */
[----:B------:R-:W-:Y:S01]  /*12d0*/  @P4 FADD R20, R20, R10 ;  /* 0x0000000a14144221 */ /* 0x000fe20000000000 */
[----:B------:R-:W-:-:S03]  /*12e0*/  ISETP.GT.U32.AND P4, PT, R0, 0x140, PT ;  /* 0x000001400000780c */ /* 0x000fc60003f84070 */
[----:B------:R-:W-:Y:S01]  /*12f0*/  @P1 FADD R20, R20, R11 ;  /* 0x0000000b14141221 */ /* 0x000fe20000000000 */
[----:B------:R-:W-:-:S03]  /*1300*/  ISETP.GT.U32.AND P1, PT, R0, 0x160, PT ;  /* 0x000001600000780c */ /* 0x000fc60003f24070 */
[----:B--2---:R-:W-:Y:S01]  /*1310*/  @P2 FADD R20, R20, R12 ;  /* 0x0000000c14142221 */ /* 0x004fe20000000000 */
[----:B------:R-:W-:-:S03]  /*1320*/  ISETP.GT.U32.AND P2, PT, R0, 0x180, PT ;  /* 0x000001800000780c */ /* 0x000fc60003f44070 */
[----:B------:R-:W-:Y:S01]  /*1330*/  @P3 FADD R20, R20, R13 ;  /* 0x0000000d14143221 */ /* 0x000fe20000000000 */
[----:B------:R-:W-:-:S03]  /*1340*/  ISETP.GT.U32.AND P3, PT, R0, 0x1a0, PT ;  /* 0x000001a00000780c */ /* 0x000fc60003f64070 */
[----:B------:R-:W-:Y:S01]  /*1350*/  @P4 FADD R20, R20, R14 ;  /* 0x0000000e14144221 */ /* 0x000fe20000000000 */
[----:B------:R-:W-:-:S03]  /*1360*/  ISETP.GT.U32.AND P4, PT, R0, 0x1c0, PT ;  /* 0x000001c00000780c */ /* 0x000fc60003f84070 */
[----:B------:R-:W-:Y:S01]  /*1370*/  @P1 FADD R20, R20, R15 ;  /* 0x0000000f14141221 */ /* 0x000fe20000000000 */
[----:B------:R-:W-:-:S03]  /*1380*/  ISETP.GT.U32.AND P1, PT, R0, 0x1e0, PT ;  /* 0x000001e00000780c */ /* 0x000fc60003f24070 */
[----:B---3--:R-:W-:-:S04]  /*1390*/  @P2 FADD R20, R20, R16 ;  /* 0x0000001014142221 */ /* 0x008fc80000000000 */
[----:B------:R-:W-:-:S04]  /*13a0*/  @P3 FADD R20, R20, R17 ;  /* 0x0000001114143221 */ /* 0x000fc80000000000 */
[----:B------:R-:W-:-:S04]  /*13b0*/  @P4 FADD R20, R20, R18 ;  /* 0x0000001214144221 */ /* 0x000fc80000000000 */
[----:B------:R-:W-:Y:S01]  /*13c0*/  @P1 FADD R20, R20, R19 ;  /* 0x0000001314141221 */ /* 0x000fe20000000000 */
[----:B------:R-:W-:Y:S06]  /*13d0*/  BRA `(.L_x_189) ;  /* 0x0000001400007947 */ /* 0x000fec0003800000 */
.L_x_174:
[----:B------:R-:W0:Y:S01]  /*13e0*/  S2R R2, SR_TID.X ;  /* 0x0000000000027919 */ /* 0x000e220000002100 */
[----:B------:R-:W1:Y:S02]  /*13f0*/  LDCU.64 UR4, c[0x0][0x380] ;  /* 0x00007000ff0477ac */ /* 0x000e640008000a00 */
[----:B-1----:R-:W-:Y:S02]  /*1400*/  MOV R4, UR4 ;  /* 0x0000000400047c02 */ /* 0x002fe40008000f00 */
[----:B------:R-:W-:Y:S02]  /*1410*/  MOV R5, UR5 ;  /* 0x0000000500057c02 */ /* 0x000fe40008000f00 */
[----:B0-----:R-:W-:-:S05]  /*1420*/  LEA R9, R3, R2, 0xd ;  /* 0x0000000203097211 */ /* 0x001fca00078e68ff */
[----:B------:R-:W-:-:S05]  /*1430*/  IMAD.WIDE.U32 R8, R9, 0x4, R4 ;  /* 0x0000000409087825 */ /* 0x000fca00078e0004 */
        /* <DEDUP_REMOVED lines=16> */
[----:B------:R-:W-:Y:S01]  /*1540*/  ISETP.GE.U32.AND P0, PT, R0, R13, PT ;  /* 0x0000000d0000720c */ /* 0x000fe20003f06070 */
        /* <DEDUP_REMOVED lines=16> */
[----:B------:R-:W-:Y:S01]  /*1650*/  LEA R9, R3, R13, 0xd ;  /* 0x0000000d03097211 */ /* 0x000fe200078e68ff */
[----:B------:R-:W-:Y:S01]  /*1660*/  UMOV UR4, URZ ;  /* 0x000000ff00047c82 */ /* 0x000fe20008000000 */
[----:B------:R-:W-:Y:S02]  /*1670*/  IADD3 R8, PT, PT, R6, -0x2000, RZ ;  /* 0xffffe00006087810 */ /* 0x000fe40007ffe0ff */
[----:B------:R-:W-:Y:S02]  /*1680*/  LOP3.LUT R0, RZ, R2, RZ, 0x33, !PT ;  /* 0x00000002ff007212 */ /* 0x000fe400078e33ff */
[----:B------:R-:W-:Y:S02]  /*1690*/  ISETP.GT.U32.AND P0, PT, R9, R8, PT ;  /* 0x000000080900720c */ /* 0x000fe40003f04070 */
[----:B------:R-:W-:Y:S02]  /*16a0*/  IADD3 R10, PT, PT, -R13, R6, R0 ;  /* 0x000000060d0a7210 */ /* 0x000fe40007ffe100 */
[----:B------:R-:W-:-:S02]  /*16b0*/  IADD3 R7, PT, PT, R9, 0x1000, R2 ;  /* 0x0000100009077810 */ /* 0x000fc40007ffe002 */
[----:B------:R-:W-:Y:S01]  /*16c0*/  MOV R0, R9 ;  /* 0x0000000900007202 */ /* 0x000fe20000000f00 */
[----:B------:R-:W-:-:S06]  /*16d0*/  IMAD R2, R3, -0x2000, R10 ;  /* 0xffffe00003027824 */ /* 0x000fcc00078e020a */
[----:B------:R-:W-:Y:S05]  /*16e0*/  @P0 BRA `(.L_x_191) ;  /* 0x0000000000bc0947 */ /* 0x000fea0003800000 */
[----:B------:R-:W0:Y:S08]  /*16f0*/  LDC R6, c[0x0][0x3a8] ;  /* 0x0000ea00ff067b82 */ /* 0x000e300000000800 */
[----:B------:R-:W1:Y:S02]  /*1700*/  LDC.64 R4, c[0x0][0x380] ;  /* 0x0000e000ff047b82 */ /* 0x000e640000000a00 */
.L_x_192:
[----:B------:R-:W2:Y:S02]  /*1710*/  S2R R10, SR_TID.X ;  /* 0x00000000000a7919 */ /* 0x000ea40000002100 */
[----:B--2---:R-:W-:-:S05]  /*1720*/  IADD3 R11, PT, PT, R10, R9, RZ ;  /* 0x000000090a0b7210 */ /* 0x004fca0007ffe0ff */
[----:B-1----:R-:W-:-:S05]  /*1730*/  IMAD.WIDE.U32 R10, R11, 0x4, R4 ;  /* 0x000000040b0a7825 */ /* 0x002fca00078e0004 */
        /* <DEDUP_REMOVED lines=13> */
[----:B---3--:R-:W-:-:S02]  /*1810*/  FADD R14, R14, R15 ;  /* 0x0000000f0e0e7221 */ /* 0x008fc40000000000 */
[----:B------:R-:W2:Y:S01]  /*1820*/  LDG.E R15, desc[UR6][R10.64+0x7000] ;  /* 0x007000060a0f7981 */ /* 0x000ea2000c1e1900 */
[----:B----4-:R-:W-:-:S03]  /*1830*/  FADD R12, R16, R17 ;  /* 0x00000011100c7221 */ /* 0x010fc60000000000 */
[----:B------:R-:W3:Y:S04]  /*1840*/  LDG.E R17, desc[UR6][R10.64+0x5800] ;  /* 0x005800060a117981 */ /* 0x000ee8000c1e1900 */
[----:B------:R-:W2:Y:S01]  /*1850*/  LDG.E R16, desc[UR6][R10.64+0x6800] ;  /* 0x006800060a107981 */ /* 0x000ea2000c1e1900 */
[----:B------:R-:W-:-:S03]  /*1860*/  FADD R14, R23, R14 ;  /* 0x0000000e170e7221 */ /* 0x000fc60000000000 */
[----:B------:R-:W4:Y:S01]  /*1870*/  LDG.E R23, desc[UR6][R10.64+0x7800] ;  /* 0x007800060a177981 */ /* 0x000f22000c1e1900 */
[----:B-----5:R-:W-:-:S04]  /*1880*/  FADD R19, R19, R20 ;  /* 0x0000001413137221 */ /* 0x020fc80000000000 */
[----:B------:R-:W-:Y:S01]  /*1890*/  FADD R19, R12, R19 ;  /* 0x000000130c137221 */ /* 0x000fe20000000000 */
[----:B0-----:R-:W-:Y:S01]  /*18a0*/  IADD3 R12, PT, PT, -R9, R6, RZ ;  /* 0x00000006090c7210 */ /* 0x001fe20007ffe1ff */
[----:B------:R-:W-:-:S03]  /*18b0*/  FADD R21, R21, R22 ;  /* 0x0000001615157221 */ /* 0x000fc60000000000 */
[----:B------:R-:W-:Y:S01]  /*18c0*/  ISETP.GE.U32.AND P0, PT, R12, R13, PT ;  /* 0x0000000d0c00720c */ /* 0x000fe20003f06070 */
[----:B------:R-:W-:-:S04]  /*18d0*/  FADD R24, R24, R25 ;  /* 0x0000001918187221 */ /* 0x000fc80000000000 */
[----:B------:R-:W-:Y:S01]  /*18e0*/  FADD R21, R21, R24 ;  /* 0x0000001815157221 */ /* 0x000fe20000000000 */
[----:B------:R-:W-:Y:S01]  /*18f0*/  FADD R14, R14, R19 ;  /* 0x000000130e0e7221 */ /* 0x000fe20000000000 */
[----:B---3--:R-:W-:Y:S01]  /*1900*/  FADD R17, R17, R18 ;  /* 0x0000001211117221 */ /* 0x008fe20000000000 */
[----:B--2---:R-:W-:-:S04]  /*1910*/  FADD R16, R16, R15 ;  /* 0x0000000f10107221 */ /* 0x004fc80000000000 */
[----:B------:R-:W-:-:S04]  /*1920*/  FADD R16, R17, R16 ;  /* 0x0000001011107221 */ /* 0x000fc80000000000 */
[----:B------:R-:W-:-:S04]  /*1930*/  FADD R21, R21, R16 ;  /* 0x0000001015157221 */ /* 0x000fc80000000000 */
[----:B------:R-:W-:-:S04]  /*1940*/  FADD R14, R14, R21 ;  /* 0x000000150e0e7221 */ /* 0x000fc80000000000 */
[----:B----4-:R-:W-:Y:S01]  /*1950*/  FADD R23, R23, R14 ;  /* 0x0000000e17177221 */ /* 0x010fe20000000000 */
[----:B------:R-:W-:Y:S06]  /*1960*/  @!P0 BRA `(.L_x_190) ;  /* 0x0000000800d08947 */ /* 0x000fec0003800000 */
[C---:B------:R-:W-:Y:S01]  /*1970*/  IADD3 R9, PT, PT, R13.reuse, R9, RZ ;  /* 0x000000090d097210 */ /* 0x040fe20007ffe0ff */
[----:B------:R-:W-:Y:S01]  /*1980*/  UIADD3 UR4, UPT, UPT, UR4, 0x1, URZ ;  /* 0x0000000104047890 */ /* 0x000fe2000fffe0ff */
[----:B------:R-:W-:Y:S02]  /*1990*/  IADD3 R0, PT, PT, R13, R0, RZ ;  /* 0x000000000d007210 */ /* 0x000fe40007ffe0ff */
[----:B------:R-:W-:Y:S02]  /*19a0*/  ISETP.GT.U32.AND P0, PT, R9, R8, PT ;  /* 0x000000080900720c */ /* 0x000fe40003f04070 */
[C---:B------:R-:W-:Y:S02]  /*19b0*/  IADD3 R2, PT, PT, -R13.reuse, R2, RZ ;  /* 0x000000020d027210 */ /* 0x040fe40007ffe1ff */
[----:B------:R-:W-:-:S09]  /*19c0*/  IADD3 R7, PT, PT, R13, R7, RZ ;  /* 0x000000070d077210 */ /* 0x000fd20007ffe0ff */
[----:B------:R-:W-:Y:S05]  /*19d0*/  @!P0 BRA `(.L_x_192) ;  /* 0xfffffffc004c8947 */ /* 0x000fea000383ffff */
.L_x_191:
[----:B------:R-:W0:Y:S01]  /*19e0*/  S2R R16, SR_TID.X ;  /* 0x0000000000107919 */ /* 0x000e220000002100 */
[----:B------:R-:W-:Y:S01]  /*19f0*/  IADD3 R8, PT, PT, -R9, R6, RZ ;  /* 0x0000000609087210 */ /* 0x000fe20007ffe1ff */
[----:B------:R-:W-:Y:S03]  /*1a00*/  BSSY.RECONVERGENT B1, `(.L_x_190) ;  /* 0x00000aa000017945 */ /* 0x000fe60003800200 */
[----:B0-----:R-:W-:-:S04]  /*1a10*/  ISETP.GE.AND P0, PT, R16, R8, PT ;  /* 0x000000081000720c */ /* 0x001fc80003f06270 */
[----:B------:R-:W-:-:S13]  /*1a20*/  ISETP.GE.U32.OR P0, PT, R9, R6, P0 ;  /* 0x000000060900720c */ /* 0x000fda0000706470 */
[----:B------:R-:W-:Y:S05]  /*1a30*/  @P0 BRA `(.L_x_193) ;  /* 0x0000000800980947 */ /* 0x000fea0003800000 */
[----:B------:R-:W0:Y:S01]  /*1a40*/  LDC R10, c[0x0][0x3ac] ;  /* 0x0000eb00ff0a7b82 */ /* 0x000e220000000800 */
[----:B------:R-:W-:Y:S01]  /*1a50*/  LOP3.LUT R11, RZ, R16, RZ, 0x33, !PT ;  /* 0x00000010ff0b7212 */ /* 0x000fe200078e33ff */
[----:B------:R-:W-:Y:S06]  /*1a60*/  BSSY.RECONVERGENT B2, `(.L_x_194) ;  /* 0x0000056000027945 */ /* 0x000fec0003800200 */
[----:B------:R-:W1:Y:S01]  /*1a70*/  LDC R8, c[0x0][0x3ac] ;  /* 0x0000eb00ff087b82 */ /* 0x000e620000000800 */
[----:B0-----:R-:W-:-:S04]  /*1a80*/  SHF.L.U32 R10, R10, 0xd, RZ ;  /* 0x0000000d0a0a7819 */ /* 0x001fc800000006ff */
[----:B------:R-:W-:-:S04]  /*1a90*/  LEA R10, R3, R10, 0xd ;  /* 0x0000000a030a7211 */ /* 0x000fc800078e68ff */
[----:B------:R-:W-:Y:S01]  /*1aa0*/  IADD3 R6, PT, PT, -R10, R6, R11 ;  /* 0x000000060a067210 */ /* 0x000fe20007ffe10b */
[----:B-1----:R-:W-:-:S04]  /*1ab0*/  IMAD R11, R8, UR4, RZ ;  /* 0x00000004080b7c24 */ /* 0x002fc8000f8e02ff */
[----:B------:R-:W-:-:S05]  /*1ac0*/  IMAD R6, R11, -0x2000, R6 ;  /* 0xffffe0000b067824 */ /* 0x000fca00078e0206 */
[C---:B------:R-:W-:Y:S02]  /*1ad0*/  ISETP.GE.U32.AND P0, PT, R6.reuse, 0x1e00, PT ;  /* 0x00001e000600780c */ /* 0x040fe40003f06070 */
[----:B------:R-:W-:-:S04]  /*1ae0*/  LEA.HI R6, R6, 0x1, RZ, 0x17 ;  /* 0x0000000106067811 */ /* 0x000fc800078fb8ff */
[----:B------:R-:W-:-:S07]  /*1af0*/  LOP3.LUT R8, R6, 0xf, RZ, 0xc0, !PT ;  /* 0x0000000f06087812 */ /* 0x000fce00078ec0ff */
[----:B------:R-:W-:Y:S05]  /*1b00*/  @!P0 BRA `(.L_x_195) ;  /* 0x00000004002c8947 */ /* 0x000fea0003800000 */
[----:B------:R-:W-:Y:S01]  /*1b10*/  LEA.HI R10, R2, 0x1, RZ, 0x17 ;  /* 0x00000001020a7811 */ /* 0x000fe200078fb8ff */
[----:B------:R-:W-:Y:S01]  /*1b20*/  BSSY.RECONVERGENT B3, `(.L_x_196) ;  /* 0x0000048000037945 */ /* 0x000fe20003800200 */
[----:B------:R-:W-:Y:S02]  /*1b30*/  LOP3.LUT R11, R16, 0x1000, RZ, 0xfc, !PT ;  /* 0x00001000100b7812 */ /* 0x000fe400078efcff */
[----:B------:R-:W-:-:S04]  /*1b40*/  LOP3.LUT R10, R10, 0xfffff0, RZ, 0xc0, !PT ;  /* 0x00fffff00a0a7812 */ /* 0x000fc800078ec0ff */
[----:B------:R-:W-:-:S07]  /*1b50*/  IADD3 R13, PT, PT, -R10, RZ, RZ ;  /* 0x000000ff0a0d7210 */ /* 0x000fce0007ffe1ff */
.L_x_197:
[C---:B------:R-:W-:Y:S02]  /*1b60*/  IADD3 R15, PT, PT, R7.reuse, -0x1000, RZ ;  /* 0xfffff000070f7810 */ /* 0x040fe40007ffe0ff */
[----:B------:R-:W-:-:S03]  /*1b70*/  IADD3 R25, PT, PT, R7, -0xe00, RZ ;  /* 0xfffff20007197810 */ /* 0x000fc60007ffe0ff */
[----:B------:R-:W-:Y:S01]  /*1b80*/  IMAD.WIDE.U32 R14, R15, 0x4, R4 ;  /* 0x000000040f0e7825 */ /* 0x000fe200078e0004 */
[----:B------:R-:W-:-:S04]  /*1b90*/  IADD3 R21, PT, PT, R7, -0xc00, RZ ;  /* 0xfffff40007157810 */ /* 0x000fc80007ffe0ff */
[----:B------:R0:W2:Y:S01]  /*1ba0*/  LDG.E R22, desc[UR6][R14.64] ;  /* 0x000000060e167981 */ /* 0x0000a2000c1e1900 */
[----:B------:R-:W-:-:S04]  /*1bb0*/  IMAD.WIDE.U32 R24, R25, 0x4, R4 ;  /* 0x0000000419187825 */ /* 0x000fc800078e0004 */
[--C-:B------:R-:W-:Y:S01]  /*1bc0*/  IMAD.WIDE.U32 R20, R21, 0x4, R4.reuse ;  /* 0x0000000415147825 */ /* 0x100fe200078e0004 */
[----:B------:R-:W3:Y:S04]  /*1bd0*/  LDG.E R16, desc[UR6][R24.64] ;  /* 0x0000000618107981 */ /* 0x000ee8000c1e1900 */
[----:B------:R1:W4:Y:S01]  /*1be0*/  LDG.E R17, desc[UR6][R20.64] ;  /* 0x0000000614117981 */ /* 0x000322000c1e1900 */
[C---:B------:R-:W-:Y:S02]  /*1bf0*/  IADD3 R19, PT, PT, R7.reuse, -0xa00, RZ ;  /* 0xfffff60007137810 */ /* 0x040fe40007ffe0ff */
[C---:B------:R-:W-:Y:S02]  /*1c00*/  IADD3 R29, PT, PT, R7.reuse, -0x800, RZ ;  /* 0xfffff800071d7810 */ /* 0x040fe40007ffe0ff */
[----:B------:R-:W-:Y:S01]  /*1c10*/  IADD3 R27, PT, PT, R7, -0x600, RZ ;  /* 0xfffffa00071b7810 */ /* 0x000fe20007ffe0ff */
[----:B------:R-:W-:Y:S01]  /*1c20*/  IMAD.WIDE.U32 R18, R19, 0x4, R4 ;  /* 0x0000000413127825 */ /* 0x000fe200078e0004 */
[----:B------:R-:W-:-:S03]  /*1c30*/  IADD3 R12, PT, PT, R7, -0x400, RZ ;  /* 0xfffffc00070c7810 */ /* 0x000fc60007ffe0ff */
[--C-:B------:R-:W-:Y:S01]  /*1c40*/  IMAD.WIDE.U32 R28, R29, 0x4, R4.reuse ;  /* 0x000000041d1c7825 */ /* 0x100fe200078e0004 */
[----:B------:R-:W5:Y:S03]  /*1c50*/  LDG.E R10, desc[UR6][R18.64] ;  /* 0x00000006120a7981 */ /* 0x000f66000c1e1900 */
[----:B0-----:R-:W-:Y:S01]  /*1c60*/  IMAD.WIDE.U32 R14, R27, 0x4, R4 ;  /* 0x000000041b0e7825 */ /* 0x001fe200078e0004 */
[----:B------:R-:W-:-:S03]  /*1c70*/  IADD3 R27, PT, PT, R7, -0x200, RZ ;  /* 0xfffffe00071b7810 */ /* 0x000fc60007ffe0ff */
[--C-:B-1----:R-:W-:Y:S02]  /*1c80*/  IMAD.WIDE.U32 R20, R12, 0x4, R4.reuse ;  /* 0x000000040c147825 */ /* 0x102fe400078e0004 */
[----:B------:R0:W5:Y:S04]  /*1c90*/  LDG.E R12, desc[UR6][R14.64] ;  /* 0x000000060e0c7981 */ /* 0x000168000c1e1900 */
[----:B------:R1:W5:Y:S01]  /*1ca0*/  LDG.E R18, desc[UR6][R28.64] ;  /* 0x000000061c127981 */ /* 0x000362000c1e1900 */
[----:B------:R-:W-:-:S04]  /*1cb0*/  IMAD.WIDE.U32 R24, R7, 0x4, R4 ;  /* 0x0000000407187825 */ /* 0x000fc800078e0004 */
[----:B0-----:R-:W-:Y:S01]  /*1cc0*/  IMAD.WIDE.U32 R14, R27, 0x4, R4 ;  /* 0x000000041b0e7825 */ /* 0x001fe200078e0004 */
[----:B------:R-:W5:Y:S04]  /*1cd0*/  LDG.E R19, desc[UR6][R24.64] ;  /* 0x0000000618137981 */ /* 0x000f68000c1e1900 */
[----:B------:R0:W5:Y:S01]  /*1ce0*/  LDG.E R27, desc[UR6][R20.64] ;  /* 0x00000006141b7981 */ /* 0x000162000c1e1900 */
[----:B-1----:R-:W-:-:S03]  /*1cf0*/  IADD3 R29, PT, PT, R7, 0x200, RZ ;  /* 0x00000200071d7810 */ /* 0x002fc60007ffe0ff */
[----:B------:R1:W5:Y:S01]  /*1d00*/  LDG.E R26, desc[UR6][R14.64] ;  /* 0x000000060e1a7981 */ /* 0x000362000c1e1900 */
[----:B0-----:R-:W-:Y:S01]  /*1d10*/  IADD3 R21, PT, PT, R7, 0x400, RZ ;  /* 0x0000040007157810 */ /* 0x001fe20007ffe0ff */
[----:B------:R-:W-:Y:S01]  /*1d20*/  IMAD.WIDE.U32 R28, R29, 0x4, R4 ;  /* 0x000000041d1c7825 */ /* 0x000fe200078e0004 */
[----:B-1----:R-:W-:-:S05]  /*1d30*/  IADD3 R15, PT, PT, R7, 0x800, RZ ;  /* 0x00000800070f7810 */ /* 0x002fca0007ffe0ff */
[----:B------:R-:W5:Y:S01]  /*1d40*/  LDG.E R28, desc[UR6][R28.64] ;  /* 0x000000061c1c7981 */ /* 0x000f62000c1e1900 */
[----:B------:R-:W-:-:S06]  /*1d50*/  IMAD.WIDE.U32 R14, R15, 0x4, R4 ;  /* 0x000000040f0e7825 */ /* 0x000fcc00078e0004 */
[----:B------:R-:W5:Y:S01]  /*1d60*/  LDG.E R14, desc[UR6][R14.64] ;  /* 0x000000060e0e7981 */ /* 0x000f62000c1e1900 */
[----:B--2---:R-:W-:Y:S01]  /*1d70*/  FADD R25, R22, R23 ;  /* 0x0000001716197221 */ /* 0x004fe20000000000 */
[----:B------:R-:W-:Y:S01]  /*1d80*/  IMAD.WIDE.U32 R22, R21, 0x4, R4 ;  /* 0x0000000415167825 */ /* 0x000fe200078e0004 */
[----:B------:R-:W-:-:S03]  /*1d90*/  IADD3 R21, PT, PT, R7, 0x600, RZ ;  /* 0x0000060007157810 */ /* 0x000fc60007ffe0ff */
[----:B---3--:R-:W-:Y:S02]  /*1da0*/  FADD R16, R25, R16 ;  /* 0x0000001019107221 */ /* 0x008fe40000000000 */
[----:B------:R-:W-:Y:S01]  /*1db0*/  IMAD.WIDE.U32 R20, R21, 0x4, R4 ;  /* 0x0000000415147825 */ /* 0x000fe200078e0004 */
[----:B------:R-:W-:Y:S01]  /*1dc0*/  IADD3 R25, PT, PT, R7, 0xa00, RZ ;  /* 0x00000a0007197810 */ /* 0x000fe20007ffe0ff */
[----:B------:R-:W2:Y:S04]  /*1dd0*/  LDG.E R29, desc[UR6][R22.64] ;  /* 0x00000006161d7981 */ /* 0x000ea8000c1e1900 */
[----:B------:R4:W3:Y:S02]  /*1de0*/  LDG.E R20, desc[UR6][R20.64] ;  /* 0x0000000614147981 */ /* 0x0008e4000c1e1900 */
[----:B----4-:R-:W-:Y:S01]  /*1df0*/  FADD R21, R16, R17 ;  /* 0x0000001110157221 */ /* 0x010fe20000000000 */
[----:B------:R-:W-:Y:S01]  /*1e00*/  IMAD.WIDE.U32 R16, R25, 0x4, R4 ;  /* 0x0000000419107825 */ /* 0x000fe200078e0004 */
[----:B------:R-:W-:-:S05]  /*1e10*/  IADD3 R25, PT, PT, R7, 0xc00, RZ ;  /* 0x00000c0007197810 */ /* 0x000fca0007ffe0ff */
[--C-:B------:R-:W-:Y:S01]  /*1e20*/  IMAD.WIDE.U32 R22, R25, 0x4, R4.reuse ;  /* 0x0000000419167825 */ /* 0x100fe200078e0004 */
[----:B------:R-:W-:Y:S01]  /*1e30*/  IADD3 R25, PT, PT, R7, 0xe00, RZ ;  /* 0x00000e0007197810 */ /* 0x000fe20007ffe0ff */
[----:B------:R-:W4:Y:S04]  /*1e40*/  LDG.E R16, desc[UR6][R16.64] ;  /* 0x0000000610107981 */ /* 0x000f28000c1e1900 */
[----:B------:R-:W-:Y:S01]  /*1e50*/  IMAD.WIDE.U32 R24, R25, 0x4, R4 ;  /* 0x0000000419187825 */ /* 0x000fe200078e0004 */
[----:B------:R-:W4:Y:S05]  /*1e60*/  LDG.E R22, desc[UR6][R22.64] ;  /* 0x0000000616167981 */ /* 0x000f2a000c1e1900 */
[----:B------:R-:W4:Y:S01]  /*1e70*/  LDG.E R24, desc[UR6][R24.64] ;  /* 0x0000000618187981 */ /* 0x000f22000c1e1900 */
[----:B-----5:R-:W-:-:S04]  /*1e80*/  FADD R21, R21, R10 ;  /* 0x0000000a15157221 */ /* 0x020fc80000000000 */
[----:B------:R-:W-:-:S04]  /*1e90*/  FADD R21, R21, R18 ;  /* 0x0000001215157221 */ /* 0x000fc80000000000 */
[----:B------:R-:W-:-:S04]  /*1ea0*/  FADD R12, R21, R12 ;  /* 0x0000000c150c7221 */ /* 0x000fc80000000000 */
[----:B------:R-:W-:-:S04]  /*1eb0*/  FADD R27, R12, R27 ;  /* 0x0000001b0c1b7221 */ /* 0x000fc80000000000 */
[----:B------:R-:W-:-:S04]  /*1ec0*/  FADD R26, R27, R26 ;  /* 0x0000001a1b1a7221 */ /* 0x000fc80000000000 */
[----:B------:R-:W-:-:S04]  /*1ed0*/  FADD R19, R26, R19 ;  /* 0x000000131a137221 */ /* 0x000fc80000000000 */
[----:B------:R-:W-:Y:S01]  /*1ee0*/  FADD R28, R19, R28 ;  /* 0x0000001c131c7221 */ /* 0x000fe20000000000 */
[----:B------:R-:W-:-:S04]  /*1ef0*/  IADD3 R13, PT, PT, R13, 0x10, RZ ;  /* 0x000000100d0d7810 */ /* 0x000fc80007ffe0ff */
[----:B------:R-:W-:Y:S02]  /*1f00*/  ISETP.NE.AND P0, PT, R13, RZ, PT ;  /* 0x000000ff0d00720c */ /* 0x000fe40003f05270 */
[----:B------:R-:W-:Y:S02]  /*1f10*/  IADD3 R11, PT, PT, R11, 0x2000, RZ ;  /* 0x000020000b0b7810 */ /* 0x000fe40007ffe0ff */
[----:B------:R-:W-:Y:S01]  /*1f20*/  IADD3 R7, PT, PT, R7, 0x2000, RZ ;  /* 0x0000200007077810 */ /* 0x000fe20007ffe0ff */
[----:B--2---:R-:W-:-:S04]  /*1f30*/  FADD R29, R28, R29 ;  /* 0x0000001d1c1d7221 */ /* 0x004fc80000000000 */
[----:B---3--:R-:W-:-:S04]  /*1f40*/  FADD R29, R29, R20 ;  /* 0x000000141d1d7221 */ /* 0x008fc80000000000 */
[----:B------:R-:W-:-:S04]  /*1f50*/  FADD R29, R29, R14 ;  /* 0x0000000e1d1d7221 */ /* 0x000fc80000000000 */
[----:B----4-:R-:W-:-:S04]  /*1f60*/  FADD R29, R29, R16 ;  /* 0x000000101d1d7221 */ /* 0x010fc80000000000 */
[----:B------:R-:W-:-:S04]  /*1f70*/  FADD R29, R29, R22 ;  /* 0x000000161d1d7221 */ /* 0x000fc80000000000 */
[----:B------:R-:W-:Y:S01]  /*1f80*/  FADD R23, R29, R24 ;  /* 0x000000181d177221 */ /* 0x000fe20000000000 */
[----:B------:R-:W-:Y:S06]  /*1f90*/  @P0 BRA `(.L_x_197) ;  /* 0xfffffff800f00947 */ /* 0x000fec000383ffff */
[----:B------:R-:W-:Y:S05]  /*1fa0*/  BSYNC.RECONVERGENT B3 ;  /* 0x0000000000037941 */ /* 0x000fea0003800200 */
.L_x_196:
[----:B------:R-:W-:-:S07]  /*1fb0*/  IADD3 R16, PT, PT, R11, -0x1000, RZ ;  /* 0xfffff0000b107810 */ /* 0x000fce0007ffe0ff */
.L_x_195:
[----:B------:R-:W-:Y:S05]  /*1fc0*/  BSYNC.RECONVERGENT B2 ;  /* 0x0000000000027941 */ /* 0x000fea0003800200 */
.L_x_194:
[----:B------:R-:W-:-:S13]  /*1fd0*/  ISETP.NE.AND P0, PT, R8, RZ, PT ;  /* 0x000000ff0800720c */ /* 0x000fda0003f05270 */
[----:B------:R-:W-:Y:S05]  /*1fe0*/  @!P0 BRA `(.L_x_193) ;  /* 0x00000004002c8947 */ /* 0x000fea0003800000 */
[----:B------:R-:W-:Y:S01]  /*1ff0*/  ISETP.GE.U32.AND P0, PT, R8, 0x8, PT ;  /* 0x000000080800780c */ /* 0x000fe20003f06070 */
[----:B------:R-:W-:Y:S01]  /*2000*/  BSSY.RECONVERGENT B2, `(.L_x_198) ;  /* 0x0000025000027945 */ /* 0x000fe20003800200 */
[----:B------:R-:W-:-:S04]  /*2010*/  LOP3.LUT R22, R6, 0x7, RZ, 0xc0, !PT ;  /* 0x0000000706167812 */ /* 0x000fc800078ec0ff */
[----:B------:R-:W-:-:S07]  /*2020*/  ISETP.NE.AND P1, PT, R22, RZ, PT ;  /* 0x000000ff1600720c */ /* 0x000fce0003f25270 */
[----:B------:R-:W-:Y:S06]  /*2030*/  @!P0 BRA `(.L_x_199) ;  /* 0x0000000000848947 */ /* 0x000fec0003800000 */
[----:B------:R-:W-:-:S04]  /*2040*/  IADD3 R7, PT, PT, R16, R9, RZ ;  /* 0x0000000910077210 */ /* 0x000fc80007ffe0ff */
[C---:B------:R-:W-:Y:S01]  /*2050*/  IADD3 R21, PT, PT, R7.reuse, 0x200, RZ ;  /* 0x0000020007157810 */ /* 0x040fe20007ffe0ff */
[C---:B------:R-:W-:Y:S01]  /*2060*/  IMAD.WIDE.U32 R14, R7.reuse, 0x4, R4 ;  /* 0x00000004070e7825 */ /* 0x040fe200078e0004 */
[----:B------:R-:W-:-:S03]  /*2070*/  IADD3 R19, PT, PT, R7, 0x400, RZ ;  /* 0x0000040007137810 */ /* 0x000fc60007ffe0ff */
[--C-:B------:R-:W-:Y:S01]  /*2080*/  IMAD.WIDE.U32 R20, R21, 0x4, R4.reuse ;  /* 0x0000000415147825 */ /* 0x100fe200078e0004 */
[----:B------:R0:W2:Y:S01]  /*2090*/  LDG.E R8, desc[UR6][R14.64] ;  /* 0x000000060e087981 */ /* 0x0000a2000c1e1900 */
[----:B------:R-:W-:Y:S02]  /*20a0*/  IADD3 R11, PT, PT, R7, 0x600, RZ ;  /* 0x00000600070b7810 */ /* 0x000fe40007ffe0ff */
[--C-:B------:R-:W-:Y:S01]  /*20b0*/  IMAD.WIDE.U32 R18, R19, 0x4, R4.reuse ;  /* 0x0000000413127825 */ /* 0x100fe200078e0004 */
[----:B------:R1:W3:Y:S01]  /*20c0*/  LDG.E R17, desc[UR6][R20.64] ;  /* 0x0000000614117981 */ /* 0x0002e2000c1e1900 */
[----:B------:R-:W-:Y:S02]  /*20d0*/  IADD3 R13, PT, PT, R7, 0x800, RZ ;  /* 0x00000800070d7810 */ /* 0x000fe40007ffe0ff */
[--C-:B------:R-:W-:Y:S01]  /*20e0*/  IMAD.WIDE.U32 R10, R11, 0x4, R4.reuse ;  /* 0x000000040b0a7825 */ /* 0x100fe200078e0004 */
[----:B------:R-:W-:Y:S01]  /*20f0*/  IADD3 R25, PT, PT, R7, 0xa00, RZ ;  /* 0x00000a0007197810 */ /* 0x000fe20007ffe0ff */
[----:B------:R-:W4:Y:S02]  /*2100*/  LDG.E R18, desc[UR6][R18.64] ;  /* 0x0000000612127981 */ /* 0x000f24000c1e1900 */
[--C-:B------:R-:W-:Y:S01]  /*2110*/  IMAD.WIDE.U32 R12, R13, 0x4, R4.reuse ;  /* 0x000000040d0c7825 */ /* 0x100fe200078e0004 */
[----:B------:R-:W-:Y:S01]  /*2120*/  IADD3 R27, PT, PT, R7, 0xc00, RZ ;  /* 0x00000c00071b7810 */ /* 0x000fe20007ffe0ff */
[----:B------:R-:W5:Y:S02]  /*2130*/  LDG.E R10, desc[UR6][R10.64] ;  /* 0x000000060a0a7981 */ /* 0x000f64000c1e1900 */
[--C-:B0-----:R-:W-:Y:S01]  /*2140*/  IMAD.WIDE.U32 R14, R25, 0x4, R4.reuse ;  /* 0x00000004190e7825 */ /* 0x101fe200078e0004 */
[----:B------:R-:W-:Y:S01]  /*2150*/  IADD3 R25, PT, PT, R7, 0xe00, RZ ;  /* 0x00000e0007197810 */ /* 0x000fe20007ffe0ff */
[----:B------:R-:W5:Y:S02]  /*2160*/  LDG.E R12, desc[UR6][R12.64] ;  /* 0x000000060c0c7981 */ /* 0x000f64000c1e1900 */
[----:B-1----:R-:W-:-:S02]  /*2170*/  IMAD.WIDE.U32 R20, R27, 0x4, R4 ;  /* 0x000000041b147825 */ /* 0x002fc400078e0004 */
[----:B------:R-:W5:Y:S02]  /*2180*/  LDG.E R15, desc[UR6][R14.64] ;  /* 0x000000060e0f7981 */ /* 0x000f64000c1e1900 */
[----:B------:R-:W-:Y:S02]  /*2190*/  IMAD.WIDE.U32 R24, R25, 0x4, R4 ;  /* 0x0000000419187825 */ /* 0x000fe400078e0004 */
        /* <DEDUP_REMOVED lines=11> */
.L_x_199:
[----:B------:R-:W-:Y:S05]  /*2250*/  BSYNC.RECONVERGENT B2 ;  /* 0x0000000000027941 */ /* 0x000fea0003800200 */
.L_x_198:
[----:B------:R-:W-:Y:S05]  /*2260*/  @!P1 BRA `(.L_x_193) ;  /* 0x00000000008c9947 */ /* 0x000fea0003800000 */
[----:B------:R-:W-:Y:S01]  /*2270*/  ISETP.GE.U32.AND P0, PT, R22, 0x4, PT ;  /* 0x000000041600780c */ /* 0x000fe20003f06070 */
[----:B------:R-:W-:Y:S01]  /*2280*/  BSSY.RECONVERGENT B2, `(.L_x_200) ;  /* 0x0000014000027945 */ /* 0x000fe20003800200 */
[----:B------:R-:W-:-:S11]  /*2290*/  LOP3.LUT P1, RZ, R6, 0x3, RZ, 0xc0, !PT ;  /* 0x0000000306ff7812 */ /* 0x000fd6000782c0ff */
[----:B------:R-:W-:Y:S05]  /*22a0*/  @!P0 BRA `(.L_x_201) ;  /* 0x0000000000448947 */ /* 0x000fea0003800000 */
[----:B------:R-:W-:-:S04]  /*22b0*/  IADD3 R11, PT, PT, R16, R9, RZ ;  /* 0x00000009100b7210 */ /* 0x000fc80007ffe0ff */
[C---:B------:R-:W-:Y:S01]  /*22c0*/  IADD3 R9, PT, PT, R11.reuse, 0x200, RZ ;  /* 0x000002000b097810 */ /* 0x040fe20007ffe0ff */
[C---:B------:R-:W-:Y:S01]  /*22d0*/  IMAD.WIDE.U32 R6, R11.reuse, 0x4, R4 ;  /* 0x000000040b067825 */ /* 0x040fe200078e0004 */
[----:B------:R-:W-:-:S03]  /*22e0*/  IADD3 R13, PT, PT, R11, 0x400, RZ ;  /* 0x000004000b0d7810 */ /* 0x000fc60007ffe0ff */
[--C-:B------:R-:W-:Y:S01]  /*22f0*/  IMAD.WIDE.U32 R8, R9, 0x4, R4.reuse ;  /* 0x0000000409087825 */ /* 0x100fe200078e0004 */
[----:B------:R-:W-:Y:S01]  /*2300*/  IADD3 R15, PT, PT, R11, 0x600, RZ ;  /* 0x000006000b0f7810 */ /* 0x000fe20007ffe0ff */
[----:B------:R-:W2:Y:S02]  /*2310*/  LDG.E R6, desc[UR6][R6.64] ;  /* 0x0000000606067981 */ /* 0x000ea4000c1e1900 */
[--C-:B------:R-:W-:Y:S02]  /*2320*/  IMAD.WIDE.U32 R10, R13, 0x4, R4.reuse ;  /* 0x000000040d0a7825 */ /* 0x100fe400078e0004 */
[----:B------:R-:W3:Y:S02]  /*2330*/  LDG.E R8, desc[UR6][R8.64] ;  /* 0x0000000608087981 */ /* 0x000ee4000c1e1900 */
[----:B------:R-:W-:Y:S02]  /*2340*/  IMAD.WIDE.U32 R12, R15, 0x4, R4 ;  /* 0x000000040f0c7825 */ /* 0x000fe400078e0004 */
[----:B------:R-:W4:Y:S04]  /*2350*/  LDG.E R10, desc[UR6][R10.64] ;  /* 0x000000060a0a7981 */ /* 0x000f28000c1e1900 */
[----:B------:R-:W5:Y:S01]  /*2360*/  LDG.E R12, desc[UR6][R12.64] ;  /* 0x000000060c0c7981 */ /* 0x000f62000c1e1900 */
[----:B------:R-:W-:Y:S01]  /*2370*/  IADD3 R16, PT, PT, R16, 0x800, RZ ;  /* 0x0000080010107810 */ /* 0x000fe20007ffe0ff */
[----:B--2---:R-:W-:-:S04]  /*2380*/  FADD R23, R23, R6 ;  /* 0x0000000617177221 */ /* 0x004fc80000000000 */
[----:B---3--:R-:W-:-:S04]  /*2390*/  FADD R23, R23, R8 ;  /* 0x0000000817177221 */ /* 0x008fc80000000000 */
[----:B----4-:R-:W-:-:S04]  /*23a0*/  FADD R23, R23, R10 ;  /* 0x0000000a17177221 */ /* 0x010fc80000000000 */
[----:B-----5:R-:W-:-:S07]  /*23b0*/  FADD R23, R23, R12 ;  /* 0x0000000c17177221 */ /* 0x020fce0000000000 */
.L_x_201:
[----:B------:R-:W-:Y:S05]  /*23c0*/  BSYNC.RECONVERGENT B2 ;  /* 0x0000000000027941 */ /* 0x000fea0003800200 */
.L_x_200:
[----:B------:R-:W-:Y:S05]  /*23d0*/  @!P1 BRA `(.L_x_193) ;  /* 0x0000000000309947 */ /* 0x000fea0003800000 */
[----:B------:R-:W-:Y:S02]  /*23e0*/  LOP3.LUT R2, R2, 0xffff, RZ, 0xc0, !PT ;  /* 0x0000ffff02027812 */ /* 0x000fe400078ec0ff */
[----:B------:R-:W-:Y:S02]  /*23f0*/  IADD3 R9, PT, PT, R16, R0, RZ ;  /* 0x0000000010097210 */ /* 0x000fe40007ffe0ff */
[----:B------:R-:W-:-:S04]  /*2400*/  LEA.HI R2, R2, 0x1, RZ, 0x17 ;  /* 0x0000000102027811 */ /* 0x000fc800078fb8ff */
[----:B------:R-:W-:-:S04]  /*2410*/  LOP3.LUT R2, R2, 0x3, RZ, 0xc0, !PT ;  /* 0x0000000302027812 */ /* 0x000fc800078ec0ff */
[----:B------:R-:W-:-:S07]  /*2420*/  IADD3 R2, PT, PT, -R2, RZ, RZ ;  /* 0x000000ff02027210 */ /* 0x000fce0007ffe1ff */
.L_x_202:
[----:B------:R-:W-:-:S06]  /*2430*/  IMAD.WIDE.U32 R6, R9, 0x4, R4 ;  /* 0x0000000409067825 */ /* 0x000fcc00078e0004 */
[----:B------:R-:W2:Y:S01]  /*2440*/  LDG.E R6, desc[UR6][R6.64] ;  /* 0x0000000606067981 */ /* 0x000ea2000c1e1900 */
[----:B------:R-:W-:Y:S02]  /*2450*/  IADD3 R2, PT, PT, R2, 0x1, RZ ;  /* 0x0000000102027810 */ /* 0x000fe40007ffe0ff */
[----:B------:R-:W-:Y:S02]  /*2460*/  IADD3 R9, PT, PT, R9, 0x200, RZ ;  /* 0x0000020009097810 */ /* 0x000fe40007ffe0ff */
[----:B------:R-:W-:Y:S01]  /*2470*/  ISETP.NE.AND P0, PT, R2, RZ, PT ;  /* 0x000000ff0200720c */ /* 0x000fe20003f05270 */
[----:B--2---:R-:W-:-:S12]  /*2480*/  FADD R23, R6, R23 ;  /* 0x0000001706177221 */ /* 0x004fd80000000000 */
[----:B------:R-:W-:Y:S05]  /*2490*/  @P0 BRA `(.L_x_202) ;  /* 0xfffffffc00e40947 */ /* 0x000fea000383ffff */
.L_x_193:
[----:B------:R-:W-:Y:S05]  /*24a0*/  BSYNC.RECONVERGENT B1 ;  /* 0x0000000000017941 */ /* 0x000fea0003800200 */
.L_x_190:
        /* <DEDUP_REMOVED lines=33> */
[----:B------:R-:W1:Y:S04]  /*26c0*/  LDS.128 R8, [UR4+0x20] ;  /* 0x00002004ff087984 */ /* 0x000e680008000c00 */
[----:B--2---:R-:W2:Y:S04]  /*26d0*/  LDS.128 R4, [UR4+0x30] ;  /* 0x00003004ff047984 */ /* 0x004ea80008000c00 */
        /* <DEDUP_REMOVED lines=16> */
.L_x_189:
[----:B------:R-:W-:Y:S05]  /*27e0*/  BSYNC.RECONVERGENT B0 ;  /* 0x0000000000007941 */ /* 0x000fea0003800200 */
.L_x_173:
[----:B------:R-:W-:Y:S05]  /*27f0*/  @P0 EXIT ;  /* 0x000000000000094d */ /* 0x000fea0003800000 */
[----:B012---:R-:W0:Y:S02]  /*2800*/  LDC.64 R4, c[0x0][0x388] ;  /* 0x0000e200ff047b82 */ /* 0x007e240000000a00 */
[----:B0-----:R-:W-:-:S05]  /*2810*/  IMAD.WIDE.U32 R2, R3, 0x4, R4 ;  /* 0x0000000403027825 */ /* 0x001fca00078e0004 */
[----:B------:R-:W-:Y:S01]  /*2820*/  STG.E desc[UR6][R2.64], R20 ;  /* 0x0000001402007986 */ /* 0x000fe2000c101906 */
[----:B------:R-:W-:Y:S05]  /*2830*/  EXIT ;  /* 0x000000000000794d */ /* 0x000fea0003800000 */
.L_x_203:
        /* <DEDUP_REMOVED lines=12> */
.L_x_270:


//--------------------- .text._ZN3cub18CUB_300001_SM_10006detail6reduce28DeviceReduceSingleTileKernelINS2_10policy_hubIfjN4cuda3std3__44plusIfEEE10Policy1000EN6thrust24THRUST_300001_SM_1000_NS10device_ptrIfEEPfjS9_ffNS7_10__identityEEEvT0_T1_T2_T3_T4_T6_ --------------------------
	.section	.text._ZN3cub18CUB_300001_SM_10006detail6reduce28DeviceReduceSingleTileKernelINS2_10policy_hubIfjN4cuda3std3__44plusIfEEE10Policy1000EN6thrust24THRUST_300001_SM_1000_NS10device_ptrIfEEPfjS9_ffNS7_10__identityEEEvT0_T1_T2_T3_T4_T6_,"ax",@progbits
	.align	128
        .global         _ZN3cub18CUB_300001_SM_10006detail6reduce28DeviceReduceSingleTileKernelINS2_10policy_hubIfjN4cuda3std3__44plusIfEEE10Policy1000EN6thrust24THRUST_300001_SM_1000_NS10device_ptrIfEEPfjS9_ffNS7_10__identityEEEvT0_T1_T2_T3_T4_T6_
        .type           _ZN3cub18CUB_300001_SM_10006detail6reduce28DeviceReduceSingleTileKernelINS2_10policy_hubIfjN4cuda3std3__44plusIfEEE10Policy1000EN6thrust24THRUST_300001_SM_1000_NS10device_ptrIfEEPfjS9_ffNS7_10__identityEEEvT0_T1_T2_T3_T4_T6_,@function
        .size           _ZN3cub18CUB_300001_SM_10006detail6reduce28DeviceReduceSingleTileKernelINS2_10policy_hubIfjN4cuda3std3__44plusIfEEE10Policy1000EN6thrust24THRUST_300001_SM_1000_NS10device_ptrIfEEPfjS9_ffNS7_10__identityEEEvT0_T1_T2_T3_T4_T6_,(.L_x_271 - _ZN3cub18CUB_300001_SM_10006detail6reduce28DeviceReduceSingleTileKernelINS2_10policy_hubIfjN4cuda3std3__44plusIfEEE10Policy1000EN6thrust24THRUST_300001_SM_1000_NS10device_ptrIfEEPfjS9_ffNS7_10__identityEEEvT0_T1_T2_T3_T4_T6_)
        .other          _ZN3cub18CUB_300001_SM_10006detail6reduce28DeviceReduceSingleTileKernelINS2_10policy_hubIfjN4cuda3std3__44plusIfEEE10Policy1000EN6thrust24THRUST_300001_SM_1000_NS10device_ptrIfEEPfjS9_ffNS7_10__identityEEEvT0_T1_T2_T3_T4_T6_,@"STO_CUDA_ENTRY STV_DEFAULT"
_ZN3cub18CUB_300001_SM_10006detail6reduce28DeviceReduceSingleTileKernelINS2_10policy_hubIfjN4cuda3std3__44plusIfEEE10Policy1000EN6thrust24THRUST_300001_SM_1000_NS10device_ptrIfEEPfjS9_ffNS7_10__identityEEEvT0_T1_T2_T3_T4_T6_:
.text._ZN3cub18CUB_300001_SM_10006detail6reduce28DeviceReduceSingleTileKernelINS2_10policy_hubIfjN4cuda3std3__44plusIfEEE10Policy1000EN6thrust24THRUST_300001_SM_1000_NS10device_ptrIfEEPfjS9_ffNS7_10__identityEEEvT0_T1_T2_T3_T4_T6_:
        /* <DEDUP_REMOVED lines=13> */
.L_x_204:
[----:B------:R-:W-:Y:S01]  /*00d0*/  ISETP.GT.U32.AND P0, PT, R4, 0x1fff, PT ;  /* 0x00001fff0400780c */ /* 0x000fe20003f04070 */
[----:B------:R-:W-:-:S12]  /*00e0*/  BSSY.RECONVERGENT B0, `(.L_x_205) ;  /* 0x000022c000007945 */ /* 0x000fd80003800200 */
[----:B------:R-:W-:Y:S05]  /*00f0*/  @P0 BRA `(.L_x_206) ;  /* 0x0000001000000947 */ /* 0x000fea0003800000 */
[----:B------:R-:W0:Y:S01]  /*0100*/  S2R R5, SR_TID.X ;  /* 0x0000000000057919 */ /* 0x000e220000002100 */
[----:B------:R-:W-:Y:S01]  /*0110*/  BSSY.RECONVERGENT B1, `(.L_x_207) ;  /* 0x0000009000017945 */ /* 0x000fe20003800200 */
[----:B------:R-:W-:Y:S01]  /*0120*/  HFMA2 R0, -RZ, RZ, 0, 0 ;  /* 0x00000000ff007431 */ /* 0x000fe200000001ff */
[----:B0-----:R-:W-:Y:S02]  /*0130*/  ISETP.GE.U32.AND P0, PT, R5, R4, PT ;  /* 0x000000040500720c */ /* 0x001fe40003f06070 */
[----:B------:R-:W-:-:S11]  /*0140*/  MOV R7, R5 ;  /* 0x0000000500077202 */ /* 0x000fd60000000f00 */
[----:B------:R-:W-:Y:S05]  /*0150*/  @P0 BRA `(.L_x_208) ;  /* 0x0000000000100947 */ /* 0x000fea0003800000 */
[----:B------:R-:W0:Y:S02]  /*0160*/  LDC.64 R2, c[0x0][0x380] ;  /* 0x0000e000ff027b82 */ /* 0x000e240000000a00 */
[----:B0-----:R-:W-:-:S05]  /*0170*/  IMAD.WIDE.U32 R2, R5, 0x4, R2 ;  /* 0x0000000405027825 */ /* 0x001fca00078e0002 */
[----:B------:R0:W5:Y:S01]  /*0180*/  LDG.E R0, desc[UR6][R2.64] ;  /* 0x0000000602007981 */ /* 0x000162000c1e1900 */
[----:B------:R-:W-:-:S07]  /*0190*/  IADD3 R7, PT, PT, R5, 0x200, RZ ;  /* 0x0000020005077810 */ /* 0x000fce0007ffe0ff */
.L_x_208:
[----:B------:R-:W-:Y:S05]  /*01a0*/  BSYNC.RECONVERGENT B1 ;  /* 0x0000000000017941 */ /* 0x000fea0003800200 */
.L_x_207:
[----:B------:R-:W-:Y:S01]  /*01b0*/  ISETP.GE.U32.AND P0, PT, R7, R4, PT ;  /* 0x000000040700720c */ /* 0x000fe20003f06070 */
[----:B------:R-:W-:-:S12]  /*01c0*/  BSSY.RECONVERGENT B1, `(.L_x_209) ;  /* 0x0000070000017945 */ /* 0x000fd80003800200 */
[----:B------:R-:W-:Y:S05]  /*01d0*/  @P0 BRA `(.L_x_210) ;  /* 0x0000000400b80947 */ /* 0x000fea0003800000 */
[----:B0-----:R-:W-:Y:S01]  /*01e0*/  LOP3.LUT R3, RZ, R7, RZ, 0x33, !PT ;  /* 0x00000007ff037212 */ /* 0x001fe200078e33ff */
[----:B------:R-:W-:Y:S03]  /*01f0*/  BSSY.RECONVERGENT B2, `(.L_x_211) ;  /* 0x0000033000027945 */ /* 0x000fe60003800200 */
[----:B------:R-:W-:-:S04]  /*0200*/  IADD3 R3, PT, PT, R3, R4, RZ ;  /* 0x0000000403037210 */ /* 0x000fc80007ffe0ff */
        /* <DEDUP_REMOVED lines=9> */
[----:B------:R-:W-:-:S04]  /*02a0*/  IADD3 R2, P0, PT, R2, 0x4000, RZ ;  /* 0x0000400002027810 */ /* 0x000fc80007f1e0ff */
[----:B------:R-:W-:-:S09]  /*02b0*/  IADD3.X R3, PT, PT, RZ, R3, RZ, P0, !PT ;  /* 0x00000003ff037210 */ /* 0x000fd200007fe4ff */
.L_x_213:
        /* <DEDUP_REMOVED lines=19> */
[----:B0-----:R-:W-:-:S04]  /*03f0*/  IADD3 R2, P2, PT, R2, 0x8000, RZ ;  /* 0x0000800002027810 */ /* 0x001fc80007f5e0ff */
[----:B------:R-:W-:Y:S01]  /*0400*/  IADD3.X R3, PT, PT, RZ, R3, RZ, P2, !PT ;  /* 0x00000003ff037210 */ /* 0x000fe200017fe4ff */
        /* <DEDUP_REMOVED lines=17> */
.L_x_212:
[----:B------:R-:W-:Y:S05]  /*0520*/  BSYNC.RECONVERGENT B2 ;  /* 0x0000000000027941 */ /* 0x000fea0003800200 */
.L_x_211:
[----:B------:R-:W-:Y:S05]  /*0530*/  @!P1 BRA `(.L_x_210) ;  /* 0x0000000000e09947 */ /* 0x000fea0003800000 */
[----:B------:R-:W-:Y:S01]  /*0540*/  ISETP.GE.U32.AND P0, PT, R22, 0x8, PT ;  /* 0x000000081600780c */ /* 0x000fe20003f06070 */
[----:B------:R-:W-:Y:S01]  /*0550*/  BSSY.RECONVERGENT B2, `(.L_x_214) ;  /* 0x0000017000027945 */ /* 0x000fe20003800200 */
[----:B------:R-:W-:-:S04]  /*0560*/  LOP3.LUT R10, R6, 0x7, RZ, 0xc0, !PT ;  /* 0x00000007060a7812 */ /* 0x000fc800078ec0ff */
[----:B------:R-:W-:-:S07]  /*0570*/  ISETP.NE.AND P1, PT, R10, RZ, PT ;  /* 0x000000ff0a00720c */ /* 0x000fce0003f25270 */
[----:B------:R-:W-:Y:S06]  /*0580*/  @!P0 BRA `(.L_x_215) ;  /* 0x00000000004c8947 */ /* 0x000fec0003800000 */
[----:B------:R-:W0:Y:S02]  /*0590*/  LDC.64 R2, c[0x0][0x380] ;  /* 0x0000e000ff027b82 */ /* 0x000e240000000a00 */
[----:B0-----:R-:W-:-:S05]  /*05a0*/  IMAD.WIDE.U32 R2, R7, 0x4, R2 ;  /* 0x0000000407027825 */ /* 0x001fca00078e0002 */
        /* <DEDUP_REMOVED lines=17> */
.L_x_215:
[----:B------:R-:W-:Y:S05]  /*06c0*/  BSYNC.RECONVERGENT B2 ;  /* 0x0000000000027941 */ /* 0x000fea0003800200 */
.L_x_214:
        /* <DEDUP_REMOVED lines=17> */
.L_x_217:
[----:B------:R-:W-:Y:S05]  /*07e0*/  BSYNC.RECONVERGENT B2 ;  /* 0x0000000000027941 */ /* 0x000fea0003800200 */
.L_x_216:
[----:B------:R-:W-:Y:S05]  /*07f0*/  @!P1 BRA `(.L_x_210) ;  /* 0x0000000000309947 */ /* 0x000fea0003800000 */
[----:B------:R-:W0:Y:S01]  /*0800*/  LDC.64 R2, c[0x0][0x380] ;  /* 0x0000e000ff027b82 */ /* 0x000e220000000a00 */
[----:B------:R-:W-:Y:S01]  /*0810*/  IADD3 R6, PT, PT, -R6, RZ, RZ ;  /* 0x000000ff06067210 */ /* 0x000fe20007ffe1ff */
[----:B0-----:R-:W-:-:S05]  /*0820*/  IMAD.WIDE.U32 R2, R7, 0x4, R2 ;  /* 0x0000000407027825 */ /* 0x001fca00078e0002 */
[----:B------:R-:W-:-:S07]  /*0830*/  MOV R7, R3 ;  /* 0x0000000300077202 */ /* 0x000fce0000000f00 */
.L_x_218:
[----:B------:R-:W-:-:S06]  /*0840*/  MOV R3, R7 ;  /* 0x0000000700037202 */ /* 0x000fcc0000000f00 */
[----:B------:R0:W2:Y:S01]  /*0850*/  LDG.E R3, desc[UR6][R2.64] ;  /* 0x0000000602037981 */ /* 0x0000a2000c1e1900 */
[----:B------:R-:W-:-:S04]  /*0860*/  IADD3 R6, PT, PT, R6, 0x1, RZ ;  /* 0x0000000106067810 */ /* 0x000fc80007ffe0ff */
[----:B------:R-:W-:Y:S02]  /*0870*/  ISETP.NE.AND P0, PT, R6, RZ, PT ;  /* 0x000000ff0600720c */ /* 0x000fe40003f05270 */
[----:B0-----:R-:W-:-:S04]  /*0880*/  IADD3 R2, P1, PT, R2, 0x800, RZ ;  /* 0x0000080002027810 */ /* 0x001fc80007f3e0ff */
[----:B------:R-:W-:Y:S01]  /*0890*/  IADD3.X R7, PT, PT, RZ, R7, RZ, P1, !PT ;  /* 0x00000007ff077210 */ /* 0x000fe20000ffe4ff */
[----:B--2--5:R-:W-:-:S06]  /*08a0*/  FADD R0, R3, R0 ;  /* 0x0000000003007221 */ /* 0x024fcc0000000000 */
[----:B------:R-:W-:Y:S05]  /*08b0*/  @P0 BRA `(.L_x_218) ;  /* 0xfffffffc00e00947 */ /* 0x000fea000383ffff */
.L_x_210:
[----:B------:R-:W-:Y:S05]  /*08c0*/  BSYNC.RECONVERGENT B1 ;  /* 0x0000000000017941 */ /* 0x000fea0003800200 */
.L_x_209:
[----:B------:R-:W-:Y:S02]  /*08d0*/  ISETP.GE.U32.AND P0, PT, R4, 0x200, PT ;  /* 0x000002000400780c */ /* 0x000fe40003f06070 */
        /* <DEDUP_REMOVED lines=36> */
[----:B------:R-:W3:Y:S04]  /*0b20*/  LDS.128 R8, [UR4+0x30] ;  /* 0x00003004ff087984 */ /* 0x000ee80008000c00 */
[----:B------:R-:W4:Y:S01]  /*0b30*/  LDS.128 R16, [UR4+0x40] ;  /* 0x00004004ff107984 */ /* 0x000f220008000c00 */
[----:B0-----:R-:W-:-:S04]  /*0b40*/  FADD R5, R0, R5 ;  /* 0x0000000500057221 */ /* 0x001fc80000000000 */
        /* <DEDUP_REMOVED lines=9> */
[----:B------:R-:W-:-:S04]  /*0be0*/  FADD R11, R10, R11 ;  /* 0x0000000b0a0b7221 */ /* 0x000fc80000000000 */
[----:B----4-:R-:W-:-:S04]  /*0bf0*/  FADD R16, R11, R16 ;  /* 0x000000100b107221 */ /* 0x010fc80000000000 */
[----:B------:R-:W-:-:S04]  /*0c00*/  FADD R17, R16, R17 ;  /* 0x0000001110117221 */ /* 0x000fc80000000000 */
[----:B------:R-:W-:-:S04]  /*0c10*/  FADD R18, R17, R18 ;  /* 0x0000001211127221 */ /* 0x000fc80000000000 */
[----:B------:R-:W-:Y:S01]  /*0c20*/  FADD R0, R18, R19 ;  /* 0x0000001312007221 */ /* 0x000fe20000000000 */
[----:B------:R-:W-:Y:S06]  /*0c30*/  BRA `(.L_x_220) ;  /* 0x0000001400d87947 */ /* 0x000fec0003800000 */
.L_x_219:
[----:B------:R-:W1:Y:S01]  /*0c40*/  S2R R6, SR_LANEID ;  /* 0x0000000000067919 */ /* 0x000e620000000000 */
[----:B------:R-:W-:-:S04]  /*0c50*/  LOP3.LUT R0, R5, 0x3e0, RZ, 0xc0, !PT ;  /* 0x000003e005007812 */ /* 0x000fc800078ec0ff */
[----:B0-----:R-:W-:Y:S02]  /*0c60*/  IADD3 R3, PT, PT, R0, 0x20, RZ ;  /* 0x0000002000037810 */ /* 0x001fe40007ffe0ff */
[----:B------:R-:W-:Y:S02]  /*0c70*/  LOP3.LUT R7, RZ, R0, RZ, 0x33, !PT ;  /* 0x00000000ff077212 */ /* 0x000fe400078e33ff */
[-C--:B------:R-:W-:Y:S02]  /*0c80*/  ISETP.GT.U32.AND P0, PT, R3, R4.reuse, PT ;  /* 0x000000040300720c */ /* 0x080fe40003f04070 */
        /* <DEDUP_REMOVED lines=40> */
[----:B------:R-:W0:Y:S04]  /*0f10*/  LDS.128 R20, [UR4+0x10] ;  /* 0x00001004ff147984 */ /* 0x000e280008000c00 */
        /* <DEDUP_REMOVED lines=30> */
.L_x_206:
[----:B------:R-:W0:Y:S01]  /*1100*/  S2R R0, SR_TID.X ;  /* 0x0000000000007919 */ /* 0x000e220000002100 */
[----:B------:R-:W1:Y:S02]  /*1110*/  LDCU.64 UR4, c[0x0][0x380] ;  /* 0x00007000ff0477ac */ /* 0x000e640008000a00 */
[----:B-1----:R-:W-:Y:S02]  /*1120*/  MOV R12, UR4 ;  /* 0x00000004000c7c02 */ /* 0x002fe40008000f00 */
[----:B------:R-:W-:-:S03]  /*1130*/  MOV R13, UR5 ;  /* 0x00000005000d7c02 */ /* 0x000fc60008000f00 */
        /* <DEDUP_REMOVED lines=17> */
[----:B------:R-:W-:Y:S01]  /*1250*/  UMOV UR4, 0x2000 ;  /* 0x0000200000047882 */ /* 0x000fe20000000000 */
[----:B--2---:R-:W-:Y:S01]  /*1260*/  FADD R20, R20, R21 ;  /* 0x0000001514147221 */ /* 0x004fe20000000000 */
[----:B------:R-:W-:-:S04]  /*1270*/  IADD3 R21, PT, PT, R4, -0x2000, RZ ;  /* 0xffffe00004157810 */ /* 0x000fc80007ffe0ff */
[----:B------:R-:W-:Y:S01]  /*1280*/  ISETP.GE.U32.AND P0, PT, R21, 0x2000, PT ;  /* 0x000020001500780c */ /* 0x000fe20003f06070 */
[----:B---3--:R-:W-:Y:S01]  /*1290*/  FADD R6, R6, R7 ;  /* 0x0000000706067221 */ /* 0x008fe20000000000 */
[----:B----4-:R-:W-:-:S04]  /*12a0*/  FADD R9, R8, R9 ;  /* 0x0000000908097221 */ /* 0x010fc80000000000 */
[----:B------:R-:W-:Y:S01]  /*12b0*/  FADD R6, R6, R9 ;  /* 0x0000000906067221 */ /* 0x000fe20000000000 */
[----:B-----5:R-:W-:Y:S01]  /*12c0*/  FADD R10, R10, R11 ;  /* 0x0000000b0a0a7221 */ /* 0x020fe20000000000 */
[----:B------:R-:W-:-:S04]  /*12d0*/  FADD R15, R14, R15 ;  /* 0x0000000f0e0f7221 */ /* 0x000fc80000000000 */
[----:B------:R-:W-:Y:S01]  /*12e0*/  FADD R15, R10, R15 ;  /* 0x0000000f0a0f7221 */ /* 0x000fe20000000000 */
[----:B------:R-:W-:Y:S01]  /*12f0*/  FADD R16, R16, R17 ;  /* 0x0000001110107221 */ /* 0x000fe20000000000 */
[----:B------:R-:W-:-:S04]  /*1300*/  FADD R19, R18, R19 ;  /* 0x0000001312137221 */ /* 0x000fc80000000000 */
[----:B------:R-:W-:Y:S01]  /*1310*/  FADD R16, R16, R19 ;  /* 0x0000001310107221 */ /* 0x000fe20000000000 */
[----:B------:R-:W-:-:S04]  /*1320*/  FADD R5, R5, R22 ;  /* 0x0000001605057221 */ /* 0x000fc80000000000 */
[----:B------:R-:W-:Y:S01]  /*1330*/  FADD R5, R20, R5 ;  /* 0x0000000514057221 */ /* 0x000fe20000000000 */
[----:B------:R-:W-:-:S03]  /*1340*/  FADD R6, R6, R15 ;  /* 0x0000000f06067221 */ /* 0x000fc60000000000 */
[----:B------:R-:W-:-:S04]  /*1350*/  FADD R5, R16, R5 ;  /* 0x0000000510057221 */ /* 0x000fc80000000000 */
[----:B------:R-:W-:Y:S01]  /*1360*/  FADD R5, R6, R5 ;  /* 0x0000000506057221 */ /* 0x000fe20000000000 */
[----:B------:R-:W-:Y:S06]  /*1370*/  @!P0 BRA `(.L_x_221) ;  /* 0x0000000000ac8947 */ /* 0x000fec0003800000 */
[----:B------:R-:W0:Y:S01]  /*1380*/  LDC R4, c[0x0][0x390] ;  /* 0x0000e400ff047b82 */ /* 0x000e220000000800 */
[----:B------:R-:W-:-:S07]  /*1390*/  UMOV UR4, 0x2000 ;  /* 0x0000200000047882 */ /* 0x000fce0000000000 */
[----:B------:R-:W1:Y:S02]  /*13a0*/  LDC.64 R12, c[0x0][0x380] ;  /* 0x0000e000ff0c7b82 */ /* 0x000e640000000a00 */
.L_x_223:
[----:B------:R-:W-:-:S05]  /*13b0*/  IADD3 R3, PT, PT, R0, UR4, RZ ;  /* 0x0000000400037c10 */ /* 0x000fca000fffe0ff */
        /* <DEDUP_REMOVED lines=17> */
[----:B0-----:R-:W-:-:S04]  /*14d0*/  IADD3 R2, PT, PT, R4, -UR4, RZ ;  /* 0x8000000404027c10 */ /* 0x001fc8000fffe0ff */
        /* <DEDUP_REMOVED lines=18> */
[----:B------:R-:W-:-:S06]  /*1600*/  UIADD3 UR4, UPT, UPT, UR4, 0x2000, URZ ;  /* 0x0000200004047890 */ /* 0x000fcc000fffe0ff */
[----:B------:R-:W-:-:S13]  /*1610*/  ISETP.LT.U32.AND P0, PT, R21, UR4, PT ;  /* 0x0000000415007c0c */ /* 0x000fda000bf01070 */
[----:B------:R-:W-:Y:S05]  /*1620*/  @!P0 BRA `(.L_x_223) ;  /* 0xfffffffc00608947 */ /* 0x000fea000383ffff */
.L_x_221:
[----:B------:R-:W-:Y:S01]  /*1630*/  IADD3 R3, PT, PT, R4, -UR4, RZ ;  /* 0x8000000404037c10 */ /* 0x000fe2000fffe0ff */
[----:B------:R-:W-:Y:S03]  /*1640*/  BSSY.RECONVERGENT B1, `(.L_x_222) ;  /* 0x00000a3000017945 */ /* 0x000fe60003800200 */
[----:B------:R-:W-:-:S04]  /*1650*/  ISETP.GE.AND P0, PT, R0, R3, PT ;  /* 0x000000030000720c */ /* 0x000fc80003f06270 */
[----:B------:R-:W-:-:S13]  /*1660*/  ISETP.LE.U32.OR P0, PT, R4, UR4, P0 ;  /* 0x0000000404007c0c */ /* 0x000fda0008703470 */
[----:B------:R-:W-:Y:S05]  /*1670*/  @P0 BRA `(.L_x_224) ;  /* 0x00000008007c0947 */ /* 0x000fea0003800000 */
[-C--:B------:R-:W-:Y:S01]  /*1680*/  LOP3.LUT R3, RZ, R0.reuse, RZ, 0x33, !PT ;  /* 0x00000000ff037212 */ /* 0x080fe200078e33ff */
[----:B------:R-:W-:Y:S01]  /*1690*/  BSSY.RECONVERGENT B2, `(.L_x_225) ;  /* 0x0000052000027945 */ /* 0x000fe20003800200 */
[----:B------:R-:W-:Y:S02]  /*16a0*/  MOV R6, R0 ;  /* 0x0000000000067202 */ /* 0x000fe40000000f00 */
[----:B------:R-:W-:-:S04]  /*16b0*/  IADD3 R3, PT, PT, R4, -UR4, R3 ;  /* 0x8000000404037c10 */ /* 0x000fc8000fffe003 */
[C---:B------:R-:W-:Y:S02]  /*16c0*/  ISETP.GE.U32.AND P0, PT, R3.reuse, 0x1e00, PT ;  /* 0x00001e000300780c */ /* 0x040fe40003f06070 */
[----:B------:R-:W-:-:S04]  /*16d0*/  LEA.HI R3, R3, 0x1, RZ, 0x17 ;  /* 0x0000000103037811 */ /* 0x000fc800078fb8ff */
[----:B------:R-:W-:-:S07]  /*16e0*/  LOP3.LUT R4, R3, 0xf, RZ, 0xc0, !PT ;  /* 0x0000000f03047812 */ /* 0x000fce00078ec0ff */
[----:B------:R-:W-:Y:S05]  /*16f0*/  @!P0 BRA `(.L_x_226) ;  /* 0x00000004002c8947 */ /* 0x000fea0003800000 */
[----:B------:R-:W-:Y:S01]  /*1700*/  LOP3.LUT R7, R3, 0xfffff0, RZ, 0xc0, !PT ;  /* 0x00fffff003077812 */ /* 0x000fe200078ec0ff */
[----:B------:R-:W-:Y:S01]  /*1710*/  BSSY.RECONVERGENT B3, `(.L_x_227) ;  /* 0x0000048000037945 */ /* 0x000fe20003800200 */
[C---:B------:R-:W-:Y:S02]  /*1720*/  LOP3.LUT R6, R0.reuse, 0x1000, RZ, 0xfc, !PT ;  /* 0x0000100000067812 */ /* 0x040fe400078efcff */
[----:B------:R-:W-:Y:S02]  /*1730*/  IADD3 R2, PT, PT, R0, UR4, RZ ;  /* 0x0000000400027c10 */ /* 0x000fe4000fffe0ff */
[----:B------:R-:W-:-:S07]  /*1740*/  IADD3 R7, PT, PT, -R7, RZ, RZ ;  /* 0x000000ff07077210 */ /* 0x000fce0007ffe1ff */
.L_x_228:
[C---:B------:R-:W-:Y:S01]  /*1750*/  IADD3 R19, PT, PT, R2.reuse, 0x200, RZ ;  /* 0x0000020002137810 */ /* 0x040fe20007ffe0ff */
[C---:B------:R-:W-:Y:S01]  /*1760*/  IMAD.WIDE.U32 R14, R2.reuse, 0x4, R12 ;  /* 0x00000004020e7825 */ /* 0x040fe200078e000c */
[----:B------:R-:W-:-:S03]  /*1770*/  IADD3 R11, PT, PT, R2, 0x400, RZ ;  /* 0x00000400020b7810 */ /* 0x000fc60007ffe0ff */
[--C-:B------:R-:W-:Y:S01]  /*1780*/  IMAD.WIDE.U32 R18, R19, 0x4, R12.reuse ;  /* 0x0000000413127825 */ /* 0x100fe200078e000c */
[----:B------:R0:W2:Y:S01]  /*1790*/  LDG.E R8, desc[UR6][R14.64] ;  /* 0x000000060e087981 */ /* 0x0000a2000c1e1900 */
[C---:B------:R-:W-:Y:S02]  /*17a0*/  IADD3 R21, PT, PT, R2.reuse, 0x600, RZ ;  /* 0x0000060002157810 */ /* 0x040fe40007ffe0ff */
[--C-:B------:R-:W-:Y:S01]  /*17b0*/  IMAD.WIDE.U32 R10, R11, 0x4, R12.reuse ;  /* 0x000000040b0a7825 */ /* 0x100fe200078e000c */
[----:B------:R1:W3:Y:S01]  /*17c0*/  LDG.E R9, desc[UR6][R18.64] ;  /* 0x0000000612097981 */ /* 0x0002e2000c1e1900 */
[C---:B------:R-:W-:Y:S02]  /*17d0*/  IADD3 R17, PT, PT, R2.reuse, 0x800, RZ ;  /* 0x0000080002117810 */ /* 0x040fe40007ffe0ff */
[--C-:B------:R-:W-:Y:S02]  /*17e0*/  IMAD.WIDE.U32 R20, R21, 0x4, R12.reuse ;  /* 0x0000000415147825 */ /* 0x100fe400078e000c */
[----:B------:R4:W5:Y:S01]  /*17f0*/  LDG.E R10, desc[UR6][R10.64] ;  /* 0x000000060a0a7981 */ /* 0x000962000c1e1900 */
[----:B------:R-:W-:Y:S01]  /*1800*/  IADD3 R29, PT, PT, R2, 0xa00, RZ ;  /* 0x00000a00021d7810 */ /* 0x000fe20007ffe0ff */
[----:B------:R-:W-:-:S02]  /*1810*/  IMAD.WIDE.U32 R16, R17, 0x4, R12 ;  /* 0x0000000411107825 */ /* 0x000fc400078e000c */
[----:B------:R4:W5:Y:S01]  /*1820*/  LDG.E R27, desc[UR6][R20.64] ;  /* 0x00000006141b7981 */ /* 0x000962000c1e1900 */
[C---:B------:R-:W-:Y:S01]  /*1830*/  IADD3 R23, PT, PT, R2.reuse, 0xc00, RZ ;  /* 0x00000c0002177810 */ /* 0x040fe20007ffe0ff */
[--C-:B------:R-:W-:Y:S02]  /*1840*/  IMAD.WIDE.U32 R28, R29, 0x4, R12.reuse ;  /* 0x000000041d1c7825 */ /* 0x100fe400078e000c */
[----:B------:R-:W5:Y:S01]  /*1850*/  LDG.E R26, desc[UR6][R16.64] ;  /* 0x00000006101a7981 */ /* 0x000f62000c1e1900 */
[C---:B------:R-:W-:Y:S01]  /*1860*/  IADD3 R22, PT, PT, R2.reuse, 0xe00, RZ ;  /* 0x00000e0002167810 */ /* 0x040fe20007ffe0ff */
[--C-:B0-----:R-:W-:Y:S02]  /*1870*/  IMAD.WIDE.U32 R14, R23, 0x4, R12.reuse ;  /* 0x00000004170e7825 */ /* 0x101fe400078e000c */
[----:B------:R0:W5:Y:S01]  /*1880*/  LDG.E R25, desc[UR6][R28.64] ;  /* 0x000000061c197981 */ /* 0x000162000c1e1900 */
[----:B------:R-:W-:Y:S01]  /*1890*/  IADD3 R23, PT, PT, R2, 0x1000, RZ ;  /* 0x0000100002177810 */ /* 0x000fe20007ffe0ff */
[----:B-1----:R-:W-:-:S02]  /*18a0*/  IMAD.WIDE.U32 R18, R22, 0x4, R12 ;  /* 0x0000000416127825 */ /* 0x002fc400078e000c */
[----:B------:R1:W5:Y:S01]  /*18b0*/  LDG.E R24, desc[UR6][R14.64] ;  /* 0x000000060e187981 */ /* 0x000362000c1e1900 */
[C---:B----4-:R-:W-:Y:S01]  /*18c0*/  IADD3 R11, PT, PT, R2.reuse, 0x1200, RZ ;  /* 0x00001200020b7810 */ /* 0x050fe20007ffe0ff */
[--C-:B------:R-:W-:Y:S02]  /*18d0*/  IMAD.WIDE.U32 R20, R23, 0x4, R12.reuse ;  /* 0x0000000417147825 */ /* 0x100fe400078e000c */
[----:B------:R4:W5:Y:S01]  /*18e0*/  LDG.E R23, desc[UR6][R18.64] ;  /* 0x0000000612177981 */ /* 0x000962000c1e1900 */
[C---:B0-----:R-:W-:Y:S01]  /*18f0*/  IADD3 R29, PT, PT, R2.reuse, 0x1400, RZ ;  /* 0x00001400021d7810 */ /* 0x041fe20007ffe0ff */
[--C-:B------:R-:W-:Y:S02]  /*1900*/  IMAD.WIDE.U32 R16, R11, 0x4, R12.reuse ;  /* 0x000000040b107825 */ /* 0x100fe400078e000c */
[----:B------:R-:W5:Y:S01]  /*1910*/  LDG.E R22, desc[UR6][R20.64] ;  /* 0x0000000614167981 */ /* 0x000f62000c1e1900 */
[----:B-1----:R-:W-:Y:S01]  /*1920*/  IADD3 R15, PT, PT, R2, 0x1600, RZ ;  /* 0x00001600020f7810 */ /* 0x002fe20007ffe0ff */
[----:B------:R-:W-:-:S02]  /*1930*/  IMAD.WIDE.U32 R28, R29, 0x4, R12 ;  /* 0x000000041d1c7825 */ /* 0x000fc400078e000c */
[----:B------:R0:W5:Y:S01]  /*1940*/  LDG.E R11, desc[UR6][R16.64] ;  /* 0x00000006100b7981 */ /* 0x000162000c1e1900 */
[C---:B----4-:R-:W-:Y:S01]  /*1950*/  IADD3 R19, PT, PT, R2.reuse, 0x1800, RZ ;  /* 0x0000180002137810 */ /* 0x050fe20007ffe0ff */
[--C-:B------:R-:W-:Y:S02]  /*1960*/  IMAD.WIDE.U32 R14, R15, 0x4, R12.reuse ;  /* 0x000000040f0e7825 */ /* 0x100fe400078e000c */
[----:B------:R-:W4:Y:S02]  /*1970*/  LDG.E R28, desc[UR6][R28.64] ;  /* 0x000000061c1c7981 */ /* 0x000f24000c1e1900 */
[----:B------:R-:W-:Y:S01]  /*1980*/  IMAD.WIDE.U32 R18, R19, 0x4, R12 ;  /* 0x0000000413127825 */ /* 0x000fe200078e000c */
[C---:B0-----:R-:W-:Y:S02]  /*1990*/  IADD3 R17, PT, PT, R2.reuse, 0x1a00, RZ ;  /* 0x00001a0002117810 */ /* 0x041fe40007ffe0ff */
[----:B------:R-:W-:-:S03]  /*19a0*/  IADD3 R21, PT, PT, R2, 0x1c00, RZ ;  /* 0x00001c0002157810 */ /* 0x000fc60007ffe0ff */
[----:B------:R-:W4:Y:S04]  /*19b0*/  LDG.E R18, desc[UR6][R18.64] ;  /* 0x0000000612127981 */ /* 0x000f28000c1e1900 */
[----:B------:R0:W4:Y:S01]  /*19c0*/  LDG.E R29, desc[UR6][R14.64] ;  /* 0x000000060e1d7981 */ /* 0x000122000c1e1900 */
[----:B------:R-:W-:Y:S01]  /*19d0*/  IADD3 R20, PT, PT, R2, 0x1e00, RZ ;  /* 0x00001e0002147810 */ /* 0x000fe20007ffe0ff */
[----:B0-----:R-:W-:-:S04]  /*19e0*/  IMAD.WIDE.U32 R14, R17, 0x4, R12 ;  /* 0x00000004110e7825 */ /* 0x001fc800078e000c */
[--C-:B------:R-:W-:Y:S02]  /*19f0*/  IMAD.WIDE.U32 R16, R21, 0x4, R12.reuse ;  /* 0x0000000415107825 */ /* 0x100fe400078e000c */
[----:B------:R-:W4:Y:S02]  /*1a00*/  LDG.E R14, desc[UR6][R14.64] ;  /* 0x000000060e0e7981 */ /* 0x000f24000c1e1900 */
[----:B------:R-:W-:Y:S02]  /*1a10*/  IMAD.WIDE.U32 R20, R20, 0x4, R12 ;  /* 0x0000000414147825 */ /* 0x000fe400078e000c */
[----:B------:R-:W4:Y:S04]  /*1a20*/  LDG.E R16, desc[UR6][R16.64] ;  /* 0x0000000610107981 */ /* 0x000f28000c1e1900 */
[----:B------:R-:W4:Y:S01]  /*1a30*/  LDG.E R20, desc[UR6][R20.64] ;  /* 0x0000000614147981 */ /* 0x000f22000c1e1900 */
[----:B------:R-:W-:-:S04]  /*1a40*/  IADD3 R7, PT, PT, R7, 0x10, RZ ;  /* 0x0000001007077810 */ /* 0x000fc80007ffe0ff */
[----:B------:R-:W-:Y:S02]  /*1a50*/  ISETP.NE.AND P0, PT, R7, RZ, PT ;  /* 0x000000ff0700720c */ /* 0x000fe40003f05270 */
[----:B------:R-:W-:Y:S02]  /*1a60*/  IADD3 R6, PT, PT, R6, 0x2000, RZ ;  /* 0x0000200006067810 */ /* 0x000fe40007ffe0ff */
[----:B------:R-:W-:Y:S01]  /*1a70*/  IADD3 R2, PT, PT, R2, 0x2000, RZ ;  /* 0x0000200002027810 */ /* 0x000fe20007ffe0ff */
[----:B--2---:R-:W-:-:S04]  /*1a80*/  FADD R8, R8, R5 ;  /* 0x0000000508087221 */ /* 0x004fc80000000000 */
[----:B---3--:R-:W-:-:S04]  /*1a90*/  FADD R9, R8, R9 ;  /* 0x0000000908097221 */ /* 0x008fc80000000000 */
        /* <DEDUP_REMOVED lines=8> */
[----:B----4-:R-:W-:-:S04]  /*1b20*/  FADD R28, R11, R28 ;  /* 0x0000001c0b1c7221 */ /* 0x010fc80000000000 */
[----:B------:R-:W-:-:S04]  /*1b30*/  FADD R29, R28, R29 ;  /* 0x0000001d1c1d7221 */ /* 0x000fc80000000000 */
[----:B------:R-:W-:-:S04]  /*1b40*/  FADD R29, R29, R18 ;  /* 0x000000121d1d7221 */ /* 0x000fc80000000000 */
[----:B------:R-:W-:-:S04]  /*1b50*/  FADD R29, R29, R14 ;  /* 0x0000000e1d1d7221 */ /* 0x000fc80000000000 */
[----:B------:R-:W-:-:S04]  /*1b60*/  FADD R29, R29, R16 ;  /* 0x000000101d1d7221 */ /* 0x000fc80000000000 */
[----:B------:R-:W-:Y:S01]  /*1b70*/  FADD R5, R29, R20 ;  /* 0x000000141d057221 */ /* 0x000fe20000000000 */
[----:B------:R-:W-:Y:S06]  /*1b80*/  @P0 BRA `(.L_x_228) ;  /* 0xfffffff800f00947 */ /* 0x000fec000383ffff */
[----:B------:R-:W-:Y:S05]  /*1b90*/  BSYNC.RECONVERGENT B3 ;  /* 0x0000000000037941 */ /* 0x000fea0003800200 */
.L_x_227:
[----:B------:R-:W-:-:S07]  /*1ba0*/  IADD3 R6, PT, PT, R6, -0x1000, RZ ;  /* 0xfffff00006067810 */ /* 0x000fce0007ffe0ff */
.L_x_226:
[----:B------:R-:W-:Y:S05]  /*1bb0*/  BSYNC.RECONVERGENT B2 ;  /* 0x0000000000027941 */ /* 0x000fea0003800200 */
.L_x_225:
[----:B------:R-:W-:-:S13]  /*1bc0*/  ISETP.NE.AND P0, PT, R4, RZ, PT ;  /* 0x000000ff0400720c */ /* 0x000fda0003f05270 */
[----:B------:R-:W-:Y:S05]  /*1bd0*/  @!P0 BRA `(.L_x_224) ;  /* 0x0000000400248947 */ /* 0x000fea0003800000 */
[----:B------:R-:W-:Y:S01]  /*1be0*/  ISETP.GE.U32.AND P0, PT, R4, 0x8, PT ;  /* 0x000000080400780c */ /* 0x000fe20003f06070 */
[----:B------:R-:W-:Y:S01]  /*1bf0*/  BSSY.RECONVERGENT B2, `(.L_x_229) ;  /* 0x0000025000027945 */ /* 0x000fe20003800200 */
[----:B------:R-:W-:-:S04]  /*1c00*/  LOP3.LUT R22, R3, 0x7, RZ, 0xc0, !PT ;  /* 0x0000000703167812 */ /* 0x000fc800078ec0ff */
[----:B------:R-:W-:-:S07]  /*1c10*/  ISETP.NE.AND P1, PT, R22, RZ, PT ;  /* 0x000000ff1600720c */ /* 0x000fce0003f25270 */
[----:B------:R-:W-:Y:S06]  /*1c20*/  @!P0 BRA `(.L_x_230) ;  /* 0x0000000000848947 */ /* 0x000fec0003800000 */
[----:B------:R-:W-:-:S04]  /*1c30*/  IADD3 R7, PT, PT, R6, UR4, RZ ;  /* 0x0000000406077c10 */ /* 0x000fc8000fffe0ff */
        /* <DEDUP_REMOVED lines=32> */
.L_x_230:
[----:B------:R-:W-:Y:S05]  /*1e40*/  BSYNC.RECONVERGENT B2 ;  /* 0x0000000000027941 */ /* 0x000fea0003800200 */
.L_x_229:
        /* <DEDUP_REMOVED lines=23> */
.L_x_232:
[----:B------:R-:W-:Y:S05]  /*1fc0*/  BSYNC.RECONVERGENT B2 ;  /* 0x0000000000027941 */ /* 0x000fea0003800200 */
.L_x_231:
[----:B------:R-:W-:Y:S05]  /*1fd0*/  @!P1 BRA `(.L_x_224) ;  /* 0x0000000000249947 */ /* 0x000fea0003800000 */
[----:B------:R-:W-:Y:S02]  /*1fe0*/  IADD3 R7, PT, PT, R6, UR4, RZ ;  /* 0x0000000406077c10 */ /* 0x000fe4000fffe0ff */
[----:B------:R-:W-:-:S07]  /*1ff0*/  IADD3 R4, PT, PT, -R4, RZ, RZ ;  /* 0x000000ff04047210 */ /* 0x000fce0007ffe1ff */
.L_x_233:
[----:B------:R-:W-:-:S06]  /*2000*/  IMAD.WIDE.U32 R2, R7, 0x4, R12 ;  /* 0x0000000407027825 */ /* 0x000fcc00078e000c */
[----:B------:R-:W2:Y:S01]  /*2010*/  LDG.E R2, desc[UR6][R2.64] ;  /* 0x0000000602027981 */ /* 0x000ea2000c1e1900 */
[----:B------:R-:W-:Y:S02]  /*2020*/  IADD3 R4, PT, PT, R4, 0x1, RZ ;  /* 0x0000000104047810 */ /* 0x000fe40007ffe0ff */
[----:B------:R-:W-:Y:S02]  /*2030*/  IADD3 R7, PT, PT, R7, 0x200, RZ ;  /* 0x0000020007077810 */ /* 0x000fe40007ffe0ff */
[----:B------:R-:W-:Y:S01]  /*2040*/  ISETP.NE.AND P0, PT, R4, RZ, PT ;  /* 0x000000ff0400720c */ /* 0x000fe20003f05270 */
[----:B--2---:R-:W-:-:S12]  /*2050*/  FADD R5, R2, R5 ;  /* 0x0000000502057221 */ /* 0x004fd80000000000 */
[----:B------:R-:W-:Y:S05]  /*2060*/  @P0 BRA `(.L_x_233) ;  /* 0xfffffffc00e40947 */ /* 0x000fea000383ffff */
.L_x_224:
[----:B------:R-:W-:Y:S05]  /*2070*/  BSYNC.RECONVERGENT B1 ;  /* 0x0000000000017941 */ /* 0x000fea0003800200 */
.L_x_222:
        /* <DEDUP_REMOVED lines=33> */
[----:B------:R-:W3:Y:S04]  /*2290*/  LDS.128 R8, [UR4+0x30] ;  /* 0x00003004ff087984 */ /* 0x000ee80008000c00 */
[----:B------:R-:W4:Y:S01]  /*22a0*/  LDS.128 R16, [UR4+0x40] ;  /* 0x00004004ff107984 */ /* 0x000f220008000c00 */
[----:B0-----:R-:W-:-:S04]  /*22b0*/  FADD R5, R0, R5 ;  /* 0x0000000500057221 */ /* 0x001fc80000000000 */
        /* <DEDUP_REMOVED lines=13> */
[----:B------:R-:W-:-:S07]  /*2390*/  FADD R0, R18, R19 ;  /* 0x0000001312007221 */ /* 0x000fce0000000000 */
.L_x_220:
[----:B------:R-:W-:Y:S05]  /*23a0*/  BSYNC.RECONVERGENT B0 ;  /* 0x0000000000007941 */ /* 0x000fea0003800200 */
.L_x_205:
[----:B------:R-:W-:Y:S05]  /*23b0*/  @P0 EXIT ;  /* 0x000000000000094d */ /* 0x000fea0003800000 */
[----:B012---:R-:W0:Y:S01]  /*23c0*/  LDC.64 R2, c[0x0][0x388] ;  /* 0x0000e200ff027b82 */ /* 0x007e220000000a00 */
[----:B------:R-:W1:Y:S02]  /*23d0*/  LDCU UR4, c[0x0][0x398] ;  /* 0x00007300ff0477ac */ /* 0x000e640008000800 */
[----:B-1----:R-:W-:-:S05]  /*23e0*/  FADD R5, R0, UR4 ;  /* 0x0000000400057e21 */ /* 0x002fca0008000000 */
[----:B0-----:R-:W-:Y:S01]  /*23f0*/  STG.E desc[UR6][R2.64], R5 ;  /* 0x0000000502007986 */ /* 0x001fe2000c101906 */
[----:B------:R-:W-:Y:S05]  /*2400*/  EXIT ;  /* 0x000000000000794d */ /* 0x000fea0003800000 */
.L_x_234:
        /* <DEDUP_REMOVED lines=15> */
.L_x_271:


//--------------------- .text._ZN3cub18CUB_300001_SM_10006detail11EmptyKernelIvEEvv --------------------------
	.section	.text._ZN3cub18CUB_300001_SM_10006detail11EmptyKernelIvEEvv,"ax",@progbits
	.align	128
        .global         _ZN3cub18CUB_300001_SM_10006detail11EmptyKernelIvEEvv
        .type           _ZN3cub18CUB_300001_SM_10006detail11EmptyKernelIvEEvv,@function
        .size           _ZN3cub18CUB_300001_SM_10006detail11EmptyKernelIvEEvv,(.L_x_272 - _ZN3cub18CUB_300001_SM_10006detail11EmptyKernelIvEEvv)
        .other          _ZN3cub18CUB_300001_SM_10006detail11EmptyKernelIvEEvv,@"STO_CUDA_ENTRY STV_DEFAULT"
_ZN3cub18CUB_300001_SM_10006detail11EmptyKernelIvEEvv:
.text._ZN3cub18CUB_300001_SM_10006detail11EmptyKernelIvEEvv:
[----:B------:R-:W-:Y:S01]  /*0000*/  LDC R1, c[0x0][0x37c] ;  /* 0x0000df00ff017b82 */ /* 0x000fe20000000800 */
[----:B------:R-:W-:Y:S05]  /*0010*/  EXIT ;  /* 0x000000000000794d */ /* 0x000fea0003800000 */
.L_x_235:
        /* <DEDUP_REMOVED lines=14> */
.L_x_272:


//--------------------- .text._Z25reduction_Kernel_improvediiPfS_ --------------------------
	.section	.text._Z25reduction_Kernel_improvediiPfS_,"ax",@progbits
	.align	128
        .global         _Z25reduction_Kernel_improvediiPfS_
        .type           _Z25reduction_Kernel_improvediiPfS_,@function
        .size           _Z25reduction_Kernel_improvediiPfS_,(.L_x_273 - _Z25reduction_Kernel_improvediiPfS_)
        .other          _Z25reduction_Kernel_improvediiPfS_,@"STO_CUDA_ENTRY STV_DEFAULT"
_Z25reduction_Kernel_improvediiPfS_:
.text._Z25reduction_Kernel_improvediiPfS_:
[----:B------:R-:W-:Y:S01]  /*0000*/  LDC R1, c[0x0][0x37c] ;  /* 0x0000df00ff017b82 */ /* 0x000fe20000000800 */
[----:B------:R-:W0:Y:S01]  /*0010*/  S2R R11, SR_CTAID.X ;  /* 0x00000000000b7919 */ /* 0x000e220000002500 */
[----:B------:R-:W0:Y:S06]  /*0020*/  LDCU UR8, c[0x0][0x360] ;  /* 0x00006c00ff0877ac */ /* 0x000e2c0008000800 */
[----:B------:R-:W1:Y:S01]  /*0030*/  LDC.64 R4, c[0x0][0x388] ;  /* 0x0000e200ff047b82 */ /* 0x000e620000000a00 */
[----:B------:R-:W2:Y:S01]  /*0040*/  S2R R13, SR_TID.X ;  /* 0x00000000000d7919 */ /* 0x000ea20000002100 */
[----:B------:R-:W3:Y:S01]  /*0050*/  LDCU.64 UR6, c[0x0][0x358] ;  /* 0x00006b00ff0677ac */ /* 0x000ee20008000a00 */
[----:B0-----:R-:W-:-:S05]  /*0060*/  IMAD R0, R11, UR8, RZ ;  /* 0x000000080b007c24 */ /* 0x001fca000f8e02ff */
[----:B--2---:R-:W-:-:S04]  /*0070*/  LEA R7, R0, R13, 0x1 ;  /* 0x0000000d00077211 */ /* 0x004fc800078e08ff */
[C---:B------:R-:W-:Y:S01]  /*0080*/  IADD3 R9, PT, PT, R7.reuse, UR8, RZ ;  /* 0x0000000807097c10 */ /* 0x040fe2000fffe0ff */
[----:B-1----:R-:W-:-:S04]  /*0090*/  IMAD.WIDE R2, R7, 0x4, R4 ;  /* 0x0000000407027825 */ /* 0x002fc800078e0204 */
[----:B------:R-:W-:Y:S02]  /*00a0*/  IMAD.WIDE.U32 R4, R9, 0x4, R4 ;  /* 0x0000000409047825 */ /* 0x000fe400078e0004 */
[----:B---3--:R-:W2:Y:S04]  /*00b0*/  LDG.E R2, desc[UR6][R2.64] ;  /* 0x0000000602027981 */ /* 0x008ea8000c1e1900 */
[----:B------:R-:W2:Y:S01]  /*00c0*/  LDG.E R5, desc[UR6][R4.64] ;  /* 0x0000000604057981 */ /* 0x000ea2000c1e1900 */
[----:B------:R-:W0:Y:S01]  /*00d0*/  S2UR UR5, SR_CgaCtaId ;  /* 0x00000000000579c3 */ /* 0x000e220000008800 */
[----:B------:R-:W-:Y:S01]  /*00e0*/  UMOV UR4, 0x400 ;  /* 0x0000040000047882 */ /* 0x000fe20000000000 */
[----:B------:R-:W-:Y:S01]  /*00f0*/  UISETP.GE.U32.AND UP0, UPT, UR8, 0x2, UPT ;  /* 0x000000020800788c */ /* 0x000fe2000bf06070 */
[----:B------:R-:W-:Y:S01]  /*0100*/  ISETP.NE.AND P1, PT, R13, RZ, PT ;  /* 0x000000ff0d00720c */ /* 0x000fe20003f25270 */
[----:B0-----:R-:W-:-:S06]  /*0110*/  ULEA UR4, UR5, UR4, 0x18 ;  /* 0x0000000405047291 */ /* 0x001fcc000f8ec0ff */
[----:B------:R-:W-:Y:S01]  /*0120*/  LEA R9, R13, UR4, 0x2 ;  /* 0x000000040d097c11 */ /* 0x000fe2000f8e10ff */
[----:B--2---:R-:W-:-:S05]  /*0130*/  FADD R0, R2, R5 ;  /* 0x0000000502007221 */ /* 0x004fca0000000000 */
[----:B------:R0:W-:Y:S01]  /*0140*/  STS [R9], R0 ;  /* 0x0000000009007388 */ /* 0x0001e20000000800 */
[----:B------:R-:W-:Y:S06]  /*0150*/  BAR.SYNC.DEFER_BLOCKING 0x0 ;  /* 0x0000000000007b1d */ /* 0x000fec0000010000 */
[----:B------:R-:W-:Y:S05]  /*0160*/  BRA.U !UP0, `(.L_x_236) ;  /* 0x00000001083c7547 */ /* 0x000fea000b800000 */
[----:B0-----:R-:W-:Y:S01]  /*0170*/  IMAD.U32 R0, RZ, RZ, UR8 ;  /* 0x00000008ff007e24 */ /* 0x001fe2000f8e00ff */
[----:B------:R-:W0:Y:S01]  /*0180*/  LDCU UR4, c[0x0][0x380] ;  /* 0x00007000ff0477ac */ /* 0x000e220008000800 */
[----:B------:R-:W-:-:S05]  /*0190*/  NOP ;  /* 0x0000000000007918 */ /* 0x000fca0000000000 */
.L_x_237:
[----:B------:R-:W-:-:S04]  /*01a0*/  SHF.R.U32.HI R6, RZ, 0x1, R0 ;  /* 0x00000001ff067819 */ /* 0x000fc80000011600 */
[----:B------:R-:W-:-:S04]  /*01b0*/  ISETP.GE.U32.AND P0, PT, R13, R6, PT ;  /* 0x000000060d00720c */ /* 0x000fc80003f06070 */
[----:B0-----:R-:W-:-:S13]  /*01c0*/  ISETP.GE.OR P0, PT, R7, UR4, P0 ;  /* 0x0000000407007c0c */ /* 0x001fda0008706670 */
[----:B------:R-:W-:Y:S01]  /*01d0*/  @!P0 LEA R2, R6, R9, 0x2 ;  /* 0x0000000906028211 */ /* 0x000fe200078e10ff */
[----:B------:R-:W-:Y:S05]  /*01e0*/  @!P0 LDS R3, [R9] ;  /* 0x0000000009038984 */ /* 0x000fea0000000800 */
[----:B------:R-:W0:Y:S02]  /*01f0*/  @!P0 LDS R2, [R2] ;  /* 0x0000000002028984 */ /* 0x000e240000000800 */
[----:B0-----:R-:W-:-:S05]  /*0200*/  @!P0 FADD R4, R2, R3 ;  /* 0x0000000302048221 */ /* 0x001fca0000000000 */
[----:B------:R1:W-:Y:S01]  /*0210*/  @!P0 STS [R9], R4 ;  /* 0x0000000409008388 */ /* 0x0003e20000000800 */
[----:B------:R-:W-:Y:S01]  /*0220*/  BAR.SYNC.DEFER_BLOCKING 0x0 ;  /* 0x0000000000007b1d */ /* 0x000fe20000010000 */
[----:B------:R-:W-:Y:S01]  /*0230*/  ISETP.GT.U32.AND P0, PT, R0, 0x3, PT ;  /* 0x000000030000780c */ /* 0x000fe20003f04070 */
[----:B------:R-:W-:-:S12]  /*0240*/  IMAD.MOV.U32 R0, RZ, RZ, R6 ;  /* 0x000000ffff007224 */ /* 0x000fd800078e0006 */
[----:B-1----:R-:W-:Y:S05]  /*0250*/  @P0 BRA `(.L_x_237) ;  /* 0xfffffffc00d00947 */ /* 0x002fea000383ffff */
.L_x_236:
[----:B------:R-:W-:Y:S05]  /*0260*/  @P1 EXIT ;  /* 0x000000000000194d */ /* 0x000fea0003800000 */
[----:B------:R-:W1:Y:S01]  /*0270*/  S2UR UR5, SR_CgaCtaId ;  /* 0x00000000000579c3 */ /* 0x000e620000008800 */
[----:B------:R-:W-:-:S07]  /*0280*/  UMOV UR4, 0x400 ;  /* 0x0000040000047882 */ /* 0x000fce0000000000 */
[----:B------:R-:W2:Y:S01]  /*0290*/  LDC.64 R2, c[0x0][0x390] ;  /* 0x0000e400ff027b82 */ /* 0x000ea20000000a00 */
[----:B-1----:R-:W-:Y:S01]  /*02a0*/  ULEA UR4, UR5, UR4, 0x18 ;  /* 0x0000000405047291 */ /* 0x002fe2000f8ec0ff */
[----:B--2---:R-:W-:-:S08]  /*02b0*/  IMAD.WIDE.U32 R2, R11, 0x4, R2 ;  /* 0x000000040b027825 */ /* 0x004fd000078e0002 */
[----:B------:R-:W1:Y:S04]  /*02c0*/  LDS R5, [UR4] ;  /* 0x00000004ff057984 */ /* 0x000e680008000800 */
[----:B-1----:R-:W-:Y:S01]  /*02d0*/  STG.E desc[UR6][R2.64], R5 ;  /* 0x0000000502007986 */ /* 0x002fe2000c101906 */
[----:B------:R-:W-:Y:S05]  /*02e0*/  EXIT ;  /* 0x000000000000794d */ /* 0x000fea0003800000 */
.L_x_238:
        /* <DEDUP_REMOVED lines=9> */
.L_x_273:


//--------------------- .text._Z16reduction_KerneliiPfS_ --------------------------
	.section	.text._Z16reduction_KerneliiPfS_,"ax",@progbits
	.align	128
        .global         _Z16reduction_KerneliiPfS_
        .type           _Z16reduction_KerneliiPfS_,@function
        .size           _Z16reduction_KerneliiPfS_,(.L_x_274 - _Z16reduction_KerneliiPfS_)
        .other          _Z16reduction_KerneliiPfS_,@"STO_CUDA_ENTRY STV_DEFAULT"
_Z16reduction_KerneliiPfS_:
.text._Z16reduction_KerneliiPfS_:
[----:B------:R-:W-:Y:S01]  /*0000*/  LDC R1, c[0x0][0x37c] ;  /* 0x0000df00ff017b82 */ /* 0x000fe20000000800 */
[----:B------:R-:W0:Y:S01]  /*0010*/  LDCU UR11, c[0x0][0x360] ;  /* 0x00006c00ff0b77ac */ /* 0x000e220008000800 */
[----:B------:R-:W0:Y:S01]  /*0020*/  LDCU UR4, c[0x0][0x370] ;  /* 0x00006e00ff0477ac */ /* 0x000e220008000800 */
[----:B------:R-:W1:Y:S01]  /*0030*/  LDCU UR6, c[0x0][0x380] ;  /* 0x00007000ff0677ac */ /* 0x000e620008000800 */
[----:B------:R-:W2:Y:S01]  /*0040*/  LDCU.64 UR8, c[0x0][0x358] ;  /* 0x00006b00ff0877ac */ /* 0x000ea20008000a00 */
[----:B0-----:R-:W-:-:S04]  /*0050*/  UIMAD UR4, UR11, UR4, URZ ;  /* 0x000000040b0472a4 */ /* 0x001fc8000f8e02ff */
[----:B------:R-:W-:-:S04]  /*0060*/  UIADD3 UR5, UPT, UPT, UR4, 0x1, URZ ;  /* 0x0000000104057890 */ /* 0x000fc8000fffe0ff */
[----:B------:R-:W-:-:S04]  /*0070*/  UISETP.GE.U32.AND UP0, UPT, UR5, 0x3, UPT ;  /* 0x000000030500788c */ /* 0x000fc8000bf06070 */
[----:B------:R-:W-:-:S04]  /*0080*/  USEL UR5, UR4, URZ, !UP0 ;  /* 0x000000ff04057287 */ /* 0x000fc8000c000000 */
[----:B-1----:R-:W-:-:S04]  /*0090*/  UIADD3 UR5, UPT, UPT, UR5, UR6, UR4 ;  /* 0x0000000605057290 */ /* 0x002fc8000fffe004 */
[----:B------:R-:W-:-:S09]  /*00a0*/  UISETP.GE.AND UP0, UPT, UR5, 0x1, UPT ;  /* 0x000000010500788c */ /* 0x000fd2000bf06270 */
[----:B--2---:R-:W-:Y:S05]  /*00b0*/  BRA.U !UP0, `(.L_x_239) ;  /* 0x0000000908047547 */ /* 0x004fea000b800000 */
[----:B------:R-:W0:Y:S01]  /*00c0*/  S2R R3, SR_CTAID.X ;  /* 0x0000000000037919 */ /* 0x000e220000002500 */
[----:B------:R-:W-:Y:S01]  /*00d0*/  UIADD3 UR4, UPT, UPT, UR5, -0x1, URZ ;  /* 0xffffffff05047890 */ /* 0x000fe2000fffe0ff */
[----:B------:R-:W-:Y:S01]  /*00e0*/  IMAD.MOV.U32 R5, RZ, RZ, RZ ;  /* 0x000000ffff057224 */ /* 0x000fe200078e00ff */
[----:B------:R-:W-:Y:S01]  /*00f0*/  ULOP3.LUT UR10, UR5, 0x3, URZ, 0xc0, !UPT ;  /* 0x00000003050a7892 */ /* 0x000fe2000f8ec0ff */
[----:B------:R-:W1:Y:S01]  /*0100*/  S2R R0, SR_TID.X ;  /* 0x0000000000007919 */ /* 0x000e620000002100 */
[----:B------:R-:W-:Y:S01]  /*0110*/  UISETP.GE.U32.AND UP0, UPT, UR4, 0x3, UPT ;  /* 0x000000030400788c */ /* 0x000fe2000bf06070 */
[----:B0-----:R-:W-:-:S04]  /*0120*/  IMAD R3, R3, UR11, RZ ;  /* 0x0000000b03037c24 */ /* 0x001fc8000f8e02ff */
[----:B-1----:R-:W-:-:S04]  /*0130*/  IMAD R4, R3, UR5, R0 ;  /* 0x0000000503047c24 */ /* 0x002fc8000f8e0200 */
[----:B------:R-:W-:Y:S05]  /*0140*/  BRA.U !UP0, `(.L_x_240) ;  /* 0x0000000508687547 */ /* 0x000fea000b800000 */
[----:B------:R-:W0:Y:S01]  /*0150*/  LDC.64 R2, c[0x0][0x388] ;  /* 0x0000e200ff027b82 */ /* 0x000e220000000a00 */
[----:B------:R-:W-:Y:S01]  /*0160*/  ULOP3.LUT UR4, UR5, 0x7ffffffc, URZ, 0xc0, !UPT ;  /* 0x7ffffffc05047892 */ /* 0x000fe2000f8ec0ff */
[----:B------:R-:W-:Y:S01]  /*0170*/  IMAD.MOV.U32 R7, RZ, RZ, RZ ;  /* 0x000000ffff077224 */ /* 0x000fe200078e00ff */
[----:B------:R-:W1:Y:S04]  /*0180*/  LDCU UR7, c[0x0][0x384] ;  /* 0x00007080ff0777ac */ /* 0x000e680008000800 */
[----:B------:R-:W-:Y:S01]  /*0190*/  IMAD.U32 R5, RZ, RZ, UR4 ;  /* 0x00000004ff057e24 */ /* 0x000fe2000f8e00ff */
[----:B------:R-:W2:Y:S06]  /*01a0*/  LDCU UR12, c[0x0][0x380] ;  /* 0x00007000ff0c77ac */ /* 0x000eac0008000800 */
.L_x_250:
[C---:B------:R-:W-:Y:S01]  /*01b0*/  IMAD R6, R7.reuse, UR11, R0 ;  /* 0x0000000b07067c24 */ /* 0x040fe2000f8e0200 */
[----:B------:R-:W-:Y:S01]  /*01c0*/  BSSY.RECONVERGENT B0, `(.L_x_241) ;  /* 0x0000015000007945 */ /* 0x000fe20003800200 */
[C---:B------:R-:W-:Y:S02]  /*01d0*/  IMAD R13, R7.reuse, UR11, R4 ;  /* 0x0000000b070d7c24 */ /* 0x040fe4000f8e0204 */
[----:B------:R-:W-:Y:S01]  /*01e0*/  VIADD R7, R7, 0x4 ;  /* 0x0000000407077836 */ /* 0x000fe20000000000 */
[----:B-1----:R-:W-:-:S04]  /*01f0*/  ISETP.GE.AND P1, PT, R6, UR7, PT ;  /* 0x0000000706007c0c */ /* 0x002fc8000bf26270 */
[----:B------:R-:W-:-:S09]  /*0200*/  ISETP.NE.AND P0, PT, R7, R5, PT ;  /* 0x000000050700720c */ /* 0x000fd20003f05270 */
[----:B0-234-:R-:W-:Y:S05]  /*0210*/  @P1 BRA `(.L_x_242) ;  /* 0x00000000003c1947 */ /* 0x01dfea0003800000 */
[----:B--2---:R-:W-:-:S13]  /*0220*/  ISETP.GE.AND P1, PT, R13, UR12, PT ;  /* 0x0000000c0d007c0c */ /* 0x004fda000bf26270 */
[----:B------:R-:W-:Y:S05]  /*0230*/  @P1 BRA `(.L_x_243) ;  /* 0x0000000000201947 */ /* 0x000fea0003800000 */
[----:B0-----:R-:W-:-:S06]  /*0240*/  IMAD.WIDE R8, R13, 0x4, R2 ;  /* 0x000000040d087825 */ /* 0x001fcc00078e0202 */
[----:B------:R-:W2:Y:S01]  /*0250*/  LDG.E R8, desc[UR8][R8.64] ;  /* 0x0000000808087981 */ /* 0x000ea2000c1e1900 */
[----:B------:R-:W0:Y:S01]  /*0260*/  S2UR UR6, SR_CgaCtaId ;  /* 0x00000000000679c3 */ /* 0x000e220000008800 */
[----:B------:R-:W-:Y:S02]  /*0270*/  UMOV UR4, 0x400 ;  /* 0x0000040000047882 */ /* 0x000fe40000000000 */
[----:B0-----:R-:W-:-:S06]  /*0280*/  ULEA UR4, UR6, UR4, 0x18 ;  /* 0x0000000406047291 */ /* 0x001fcc000f8ec0ff */
[----:B------:R-:W-:-:S05]  /*0290*/  LEA R11, R6, UR4, 0x2 ;  /* 0x00000004060b7c11 */ /* 0x000fca000f8e10ff */
[----:B--2---:R3:W-:Y:S01]  /*02a0*/  STS [R11], R8 ;  /* 0x000000080b007388 */ /* 0x0047e20000000800 */
[----:B------:R-:W-:Y:S05]  /*02b0*/  BRA `(.L_x_242) ;  /* 0x0000000000147947 */ /* 0x000fea0003800000 */
.L_x_243:
[----:B------:R-:W1:Y:S01]  /*02c0*/  S2UR UR6, SR_CgaCtaId ;  /* 0x00000000000679c3 */ /* 0x000e620000008800 */
[----:B------:R-:W-:Y:S02]  /*02d0*/  UMOV UR4, 0x400 ;  /* 0x0000040000047882 */ /* 0x000fe40000000000 */
[----:B-1----:R-:W-:-:S06]  /*02e0*/  ULEA UR4, UR6, UR4, 0x18 ;  /* 0x0000000406047291 */ /* 0x002fcc000f8ec0ff */
[----:B------:R-:W-:-:S05]  /*02f0*/  LEA R8, R6, UR4, 0x2 ;  /* 0x0000000406087c11 */ /* 0x000fca000f8e10ff */
[----:B------:R1:W-:Y:S02]  /*0300*/  STS [R8], RZ ;  /* 0x000000ff08007388 */ /* 0x0003e40000000800 */
.L_x_242:
[----:B--2---:R-:W-:Y:S05]  /*0310*/  BSYNC.RECONVERGENT B0 ;  /* 0x0000000000007941 */ /* 0x004fea0003800200 */
.L_x_241:
[----:B------:R-:W-:Y:S01]  /*0320*/  IADD3 R10, PT, PT, R6, UR11, RZ ;  /* 0x0000000b060a7c10 */ /* 0x000fe2000fffe0ff */
[----:B------:R-:W-:Y:S01]  /*0330*/  BSSY.RECONVERGENT B0, `(.L_x_244) ;  /* 0x0000016000007945 */ /* 0x000fe20003800200 */
[----:B------:R-:W-:Y:S02]  /*0340*/  VIADD R13, R13, UR11 ;  /* 0x0000000b0d0d7c36 */ /* 0x000fe40008000000 */
[C---:B------:R-:W-:Y:S01]  /*0350*/  ISETP.GE.AND P3, PT, R10.reuse, UR7, PT ;  /* 0x000000070a007c0c */ /* 0x040fe2000bf66270 */
[----:B---3--:R-:W-:-:S04]  /*0360*/  VIADD R11, R10, UR11 ;  /* 0x0000000b0a0b7c36 */ /* 0x008fc80008000000 */
[C---:B------:R-:W-:Y:S01]  /*0370*/  VIADD R6, R11.reuse, UR11 ;  /* 0x0000000b0b067c36 */ /* 0x040fe20008000000 */
[----:B------:R-:W-:-:S04]  /*0380*/  ISETP.GE.AND P1, PT, R11, UR7, PT ;  /* 0x000000070b007c0c */ /* 0x000fc8000bf26270 */
[----:B------:R-:W-:-:S03]  /*0390*/  ISETP.GE.AND P2, PT, R6, UR7, PT ;  /* 0x0000000706007c0c */ /* 0x000fc6000bf46270 */
[----:B------:R-:W-:Y:S10]  /*03a0*/  @P3 BRA `(.L_x_245) ;  /* 0x0000000000383947 */ /* 0x000ff40003800000 */
[----:B------:R-:W-:-:S13]  /*03b0*/  ISETP.GE.AND P3, PT, R13, UR12, PT ;  /* 0x0000000c0d007c0c */ /* 0x000fda000bf66270 */
[----:B------:R-:W2:Y:S01]  /*03c0*/  @P3 S2R R9, SR_CgaCtaId ;  /* 0x0000000000093919 */ /* 0x000ea20000008800 */
[----:B-1----:R-:W-:-:S04]  /*03d0*/  @P3 MOV R8, 0x400 ;  /* 0x0000040000083802 */ /* 0x002fc80000000f00 */
[----:B--2---:R-:W-:-:S05]  /*03e0*/  @P3 LEA R9, R9, R8, 0x18 ;  /* 0x0000000809093211 */ /* 0x004fca00078ec0ff */
[----:B------:R-:W-:-:S05]  /*03f0*/  @P3 IMAD R8, R10, 0x4, R9 ;  /* 0x000000040a083824 */ /* 0x000fca00078e0209 */
[----:B------:R2:W-:Y:S01]  /*0400*/  @P3 STS [R8], RZ ;  /* 0x000000ff08003388 */ /* 0x0005e20000000800 */
[----:B------:R-:W-:Y:S05]  /*0410*/  @P3 BRA `(.L_x_245) ;  /* 0x00000000001c3947 */ /* 0x000fea0003800000 */
[----:B0-2---:R-:W-:-:S06]  /*0420*/  IMAD.WIDE R8, R13, 0x4, R2 ;  /* 0x000000040d087825 */ /* 0x005fcc00078e0202 */
[----:B------:R-:W2:Y:S01]  /*0430*/  LDG.E R8, desc[UR8][R8.64] ;  /* 0x0000000808087981 */ /* 0x000ea2000c1e1900 */
[----:B------:R-:W0:Y:S01]  /*0440*/  S2UR UR6, SR_CgaCtaId ;  /* 0x00000000000679c3 */ /* 0x000e220000008800 */
[----:B------:R-:W-:Y:S02]  /*0450*/  UMOV UR4, 0x400 ;  /* 0x0000040000047882 */ /* 0x000fe40000000000 */
[----:B0-----:R-:W-:-:S06]  /*0460*/  ULEA UR4, UR6, UR4, 0x18 ;  /* 0x0000000406047291 */ /* 0x001fcc000f8ec0ff */
[----:B------:R-:W-:-:S05]  /*0470*/  LEA R15, R10, UR4, 0x2 ;  /* 0x000000040a0f7c11 */ /* 0x000fca000f8e10ff */
[----:B--2---:R3:W-:Y:S02]  /*0480*/  STS [R15], R8 ;  /* 0x000000080f007388 */ /* 0x0047e40000000800 */
.L_x_245:
[----:B------:R-:W-:Y:S05]  /*0490*/  BSYNC.RECONVERGENT B0 ;  /* 0x0000000000007941 */ /* 0x000fea0003800200 */
.L_x_244:
[----:B------:R-:W-:Y:S01]  /*04a0*/  BSSY.RECONVERGENT B0, `(.L_x_246) ;  /* 0x0000011000007945 */ /* 0x000fe20003800200 */
[----:B------:R-:W-:-:S03]  /*04b0*/  IADD3 R13, PT, PT, R13, UR11, RZ ;  /* 0x0000000b0d0d7c10 */ /* 0x000fc6000fffe0ff */
[----:B------:R-:W-:Y:S05]  /*04c0*/  @P1 BRA `(.L_x_247) ;  /* 0x0000000000381947 */ /* 0x000fea0003800000 */
[----:B------:R-:W-:-:S13]  /*04d0*/  ISETP.GE.AND P1, PT, R13, UR12, PT ;  /* 0x0000000c0d007c0c */ /* 0x000fda000bf26270 */
[----:B------:R-:W4:Y:S01]  /*04e0*/  @P1 S2R R9, SR_CgaCtaId ;  /* 0x0000000000091919 */ /* 0x000f220000008800 */
[----:B-123--:R-:W-:-:S04]  /*04f0*/  @P1 MOV R8, 0x400 ;  /* 0x0000040000081802 */ /* 0x00efc80000000f00 */
[----:B----4-:R-:W-:-:S05]  /*0500*/  @P1 LEA R8, R9, R8, 0x18 ;  /* 0x0000000809081211 */ /* 0x010fca00078ec0ff */
[----:B------:R-:W-:-:S05]  /*0510*/  @P1 IMAD R8, R11, 0x4, R8 ;  /* 0x000000040b081824 */ /* 0x000fca00078e0208 */
[----:B------:R4:W-:Y:S01]  /*0520*/  @P1 STS [R8], RZ ;  /* 0x000000ff08001388 */ /* 0x0009e20000000800 */
[----:B------:R-:W-:Y:S05]  /*0530*/  @P1 BRA `(.L_x_247) ;  /* 0x00000000001c1947 */ /* 0x000fea0003800000 */
[----:B0---4-:R-:W-:-:S06]  /*0540*/  IMAD.WIDE R8, R13, 0x4, R2 ;  /* 0x000000040d087825 */ /* 0x011fcc00078e0202 */
[----:B------:R-:W2:Y:S01]  /*0550*/  LDG.E R8, desc[UR8][R8.64] ;  /* 0x0000000808087981 */ /* 0x000ea2000c1e1900 */
[----:B------:R-:W0:Y:S01]  /*0560*/  S2UR UR6, SR_CgaCtaId ;  /* 0x00000000000679c3 */ /* 0x000e220000008800 */
[----:B------:R-:W-:Y:S02]  /*0570*/  UMOV UR4, 0x400 ;  /* 0x0000040000047882 */ /* 0x000fe40000000000 */
[----:B0-----:R-:W-:-:S06]  /*0580*/  ULEA UR4, UR6, UR4, 0x18 ;  /* 0x0000000406047291 */ /* 0x001fcc000f8ec0ff */
[----:B------:R-:W-:-:S05]  /*0590*/  LEA R11, R11, UR4, 0x2 ;  /* 0x000000040b0b7c11 */ /* 0x000fca000f8e10ff */
[----:B--2---:R0:W-:Y:S02]  /*05a0*/  STS [R11], R8 ;  /* 0x000000080b007388 */ /* 0x0041e40000000800 */
.L_x_247:
[----:B------:R-:W-:Y:S05]  /*05b0*/  BSYNC.RECONVERGENT B0 ;  /* 0x0000000000007941 */ /* 0x000fea0003800200 */
.L_x_246:
[----:B------:R-:W-:Y:S04]  /*05c0*/  BSSY.RECONVERGENT B0, `(.L_x_248) ;  /* 0x0000011000007945 */ /* 0x000fe80003800200 */
[----:B------:R-:W-:Y:S05]  /*05d0*/  @P2 BRA `(.L_x_249) ;  /* 0x00000000003c2947 */ /* 0x000fea0003800000 */
[----:B------:R-:W-:-:S05]  /*05e0*/  VIADD R9, R13, UR11 ;  /* 0x0000000b0d097c36 */ /* 0x000fca0008000000 */
[----:B------:R-:W-:-:S13]  /*05f0*/  ISETP.GE.AND P1, PT, R9, UR12, PT ;  /* 0x0000000c09007c0c */ /* 0x000fda000bf26270 */
[----:B0-----:R-:W0:Y:S01]  /*0600*/  @P1 S2R R11, SR_CgaCtaId ;  /* 0x00000000000b1919 */ /* 0x001e220000008800 */
[----:B-1234-:R-:W-:-:S04]  /*0610*/  @P1 MOV R8, 0x400 ;  /* 0x0000040000081802 */ /* 0x01efc80000000f00 */
[----:B0-----:R-:W-:-:S05]  /*0620*/  @P1 LEA R11, R11, R8, 0x18 ;  /* 0x000000080b0b1211 */ /* 0x001fca00078ec0ff */
[----:B------:R-:W-:-:S05]  /*0630*/  @P1 IMAD R8, R6, 0x4, R11 ;  /* 0x0000000406081824 */ /* 0x000fca00078e020b */
[----:B------:R0:W-:Y:S01]  /*0640*/  @P1 STS [R8], RZ ;  /* 0x000000ff08001388 */ /* 0x0001e20000000800 */
[----:B------:R-:W-:Y:S05]  /*0650*/  @P1 BRA `(.L_x_249) ;  /* 0x00000000001c1947 */ /* 0x000fea0003800000 */
[----:B0-----:R-:W-:-:S06]  /*0660*/  IMAD.WIDE R8, R9, 0x4, R2 ;  /* 0x0000000409087825 */ /* 0x001fcc00078e0202 */
[----:B------:R-:W2:Y:S01]  /*0670*/  LDG.E R8, desc[UR8][R8.64] ;  /* 0x0000000808087981 */ /* 0x000ea2000c1e1900 */
[----:B------:R-:W0:Y:S01]  /*0680*/  S2UR UR6, SR_CgaCtaId ;  /* 0x00000000000679c3 */ /* 0x000e220000008800 */
[----:B------:R-:W-:Y:S02]  /*0690*/  UMOV UR4, 0x400 ;  /* 0x0000040000047882 */ /* 0x000fe40000000000 */
[----:B0-----:R-:W-:-:S06]  /*06a0*/  ULEA UR4, UR6, UR4, 0x18 ;  /* 0x0000000406047291 */ /* 0x001fcc000f8ec0ff */
[----:B------:R-:W-:-:S05]  /*06b0*/  LEA R11, R6, UR4, 0x2 ;  /* 0x00000004060b7c11 */ /* 0x000fca000f8e10ff */
[----:B--2---:R0:W-:Y:S02]  /*06c0*/  STS [R11], R8 ;  /* 0x000000080b007388 */ /* 0x0041e40000000800 */
.L_x_249:
[----:B------:R-:W-:Y:S05]  /*06d0*/  BSYNC.RECONVERGENT B0 ;  /* 0x0000000000007941 */ /* 0x000fea0003800200 */
.L_x_248:
[----:B------:R-:W-:Y:S05]  /*06e0*/  @P0 BRA `(.L_x_250) ;  /* 0xfffffff800b00947 */ /* 0x000fea000383ffff */
.L_x_240:
[----:B------:R-:W-:-:S09]  /*06f0*/  UISETP.NE.AND UP0, UPT, UR10, URZ, UPT ;  /* 0x000000ff0a00728c */ /* 0x000fd2000bf05270 */
[----:B------:R-:W-:Y:S05]  /*0700*/  BRA.U !UP0, `(.L_x_239) ;  /* 0x0000000108707547 */ /* 0x000fea000b800000 */
[----:B------:R-:W0:Y:S01]  /*0710*/  LDC.64 R6, c[0x0][0x388] ;  /* 0x0000e200ff067b82 */ /* 0x000e220000000a00 */
[----:B------:R-:W0:Y:S01]  /*0720*/  LDCU UR12, c[0x0][0x384] ;  /* 0x00007080ff0c77ac */ /* 0x000e220008000800 */
[----:B------:R-:W0:Y:S01]  /*0730*/  LDCU UR13, c[0x0][0x380] ;  /* 0x00007000ff0d77ac */ /* 0x000e220008000800 */
[----:B------:R-:W-:-:S05]  /*0740*/  UMOV UR4, URZ ;  /* 0x000000ff00047c82 */ /* 0x000fca0008000000 */
.L_x_253:
[----:B01234-:R-:W-:Y:S01]  /*0750*/  IMAD R8, R5, UR11, R0 ;  /* 0x0000000b05087c24 */ /* 0x01ffe2000f8e0200 */
[----:B------:R-:W-:Y:S01]  /*0760*/  UIADD3 UR4, UPT, UPT, UR4, 0x1, URZ ;  /* 0x0000000104047890 */ /* 0x000fe2000fffe0ff */
[----:B------:R-:W-:Y:S03]  /*0770*/  BSSY.RECONVERGENT B0, `(.L_x_251) ;  /* 0x0000013000007945 */ /* 0x000fe60003800200 */
[----:B------:R-:W-:Y:S01]  /*0780*/  ISETP.GE.AND P0, PT, R8, UR12, PT ;  /* 0x0000000c08007c0c */ /* 0x000fe2000bf06270 */
[----:B------:R-:W-:-:S12]  /*0790*/  UISETP.NE.AND UP0, UPT, UR4, UR10, UPT ;  /* 0x0000000a0400728c */ /* 0x000fd8000bf05270 */
[----:B------:R-:W-:Y:S05]  /*07a0*/  @P0 BRA `(.L_x_252) ;  /* 0x00000000003c0947 */ /* 0x000fea0003800000 */
[----:B------:R-:W-:-:S05]  /*07b0*/  IMAD R3, R5, UR11, R4 ;  /* 0x0000000b05037c24 */ /* 0x000fca000f8e0204 */
[----:B------:R-:W-:-:S13]  /*07c0*/  ISETP.GE.AND P0, PT, R3, UR13, PT ;  /* 0x0000000d03007c0c */ /* 0x000fda000bf06270 */
[----:B------:R-:W0:Y:S01]  /*07d0*/  @P0 S2R R9, SR_CgaCtaId ;  /* 0x0000000000090919 */ /* 0x000e220000008800 */
[----:B------:R-:W-:-:S04]  /*07e0*/  @P0 MOV R2, 0x400 ;  /* 0x0000040000020802 */ /* 0x000fc80000000f00 */
        /* <DEDUP_REMOVED lines=11> */
.L_x_252:
[----:B------:R-:W-:Y:S05]  /*08a0*/  BSYNC.RECONVERGENT B0 ;  /* 0x0000000000007941 */ /* 0x000fea0003800200 */
.L_x_251:
[----:B------:R-:W-:Y:S01]  /*08b0*/  IADD3 R5, PT, PT, R5, 0x1, RZ ;  /* 0x0000000105057810 */ /* 0x000fe20007ffe0ff */
[----:B------:R-:W-:Y:S06]  /*08c0*/  BRA.U UP0, `(.L_x_253) ;  /* 0xfffffffd00a07547 */ /* 0x000fec000b83ffff */
.L_x_239:
[----:B------:R-:W-:Y:S01]  /*08d0*/  BAR.SYNC.DEFER_BLOCKING 0x0 ;  /* 0x0000000000007b1d */ /* 0x000fe20000010000 */
[----:B------:R-:W-:-:S04]  /*08e0*/  UIMAD UR4, UR5, UR11, URZ ;  /* 0x0000000b050472a4 */ /* 0x000fc8000f8e02ff */
[----:B------:R-:W-:-:S09]  /*08f0*/  UISETP.GE.U32.AND UP0, UPT, UR4, 0x2, UPT ;  /* 0x000000020400788c */ /* 0x000fd2000bf06070 */
[----:B------:R-:W-:Y:S05]  /*0900*/  BRA.U !UP0, `(.L_x_254) ;  /* 0x00000009083c7547 */ /* 0x000fea000b800000 */
[----:B------:R-:W1:Y:S01]  /*0910*/  S2R R0, SR_TID.X ;  /* 0x0000000000007919 */ /* 0x000e620000002100 */
[----:B0-----:R-:W0:Y:S01]  /*0920*/  LDC R3, c[0x0][0x360] ;  /* 0x0000d800ff037b82 */ /* 0x001e220000000800 */
[----:B------:R-:W-:Y:S01]  /*0930*/  ULOP3.LUT UR7, UR5, 0x7ffffffc, URZ, 0xc0, !UPT ;  /* 0x7ffffffc05077892 */ /* 0x000fe2000f8ec0ff */
[----:B------:R-:W-:-:S03]  /*0940*/  UMOV UR10, 0x1 ;  /* 0x00000001000a7882 */ /* 0x000fc60000000000 */
[----:B------:R-:W-:Y:S01]  /*0950*/  UIADD3 UR7, UPT, UPT, -UR7, URZ, URZ ;  /* 0x000000ff07077290 */ /* 0x000fe2000fffe1ff */
[C---:B-1----:R-:W-:Y:S02]  /*0960*/  IMAD.SHL.U32 R2, R0.reuse, 0x4, RZ ;  /* 0x0000000400027824 */ /* 0x042fe400078e00ff */
[----:B------:R-:W-:Y:S02]  /*0970*/  VIADD R4, R0, UR11 ;  /* 0x0000000b00047c36 */ /* 0x000fe40008000000 */
[C-C-:B0-----:R-:W-:Y:S02]  /*0980*/  IMAD R5, R3.reuse, 0x8, R2.reuse ;  /* 0x0000000803057824 */ /* 0x141fe400078e0202 */
[----:B------:R-:W-:-:S07]  /*0990*/  IMAD R6, R3, 0xc, R2 ;  /* 0x0000000c03067824 */ /* 0x000fce00078e0202 */
.L_x_264:
[----:B------:R-:W-:-:S09]  /*09a0*/  UISETP.GE.AND UP0, UPT, UR5, 0x1, UPT ;  /* 0x000000010500788c */ /* 0x000fd2000bf06270 */
[----:B01----:R-:W-:Y:S05]  /*09b0*/  BRA.U !UP0, `(.L_x_255) ;  /* 0x0000000908007547 */ /* 0x003fea000b800000 */
[----:B------:R-:W-:Y:S01]  /*09c0*/  UIADD3 UR4, UPT, UPT, UR5, -0x1, URZ ;  /* 0xffffffff05047890 */ /* 0x000fe2000fffe0ff */
[----:B------:R-:W-:Y:S01]  /*09d0*/  IMAD.MOV.U32 R7, RZ, RZ, RZ ;  /* 0x000000ffff077224 */ /* 0x000fe200078e00ff */
[----:B------:R-:W-:Y:S02]  /*09e0*/  ULEA UR12, UR10, 0xffffffff, 0x1 ;  /* 0xffffffff0a0c7891 */ /* 0x000fe4000f8e08ff */
[----:B------:R-:W-:-:S09]  /*09f0*/  UISETP.GE.U32.AND UP0, UPT, UR4, 0x3, UPT ;  /* 0x000000030400788c */ /* 0x000fd2000bf06070 */
[----:B------:R-:W-:Y:S05]  /*0a00*/  BRA.U !UP0, `(.L_x_256) ;  /* 0x0000000508007547 */ /* 0x000fea000b800000 */
[----:B------:R-:W0:Y:S01]  /*0a10*/  S2UR UR6, SR_CgaCtaId ;  /* 0x00000000000679c3 */ /* 0x000e220000008800 */
[C-C-:B------:R-:W-:Y:S01]  /*0a20*/  IMAD R10, R3.reuse, 0x3, R0.reuse ;  /* 0x00000003030a7824 */ /* 0x140fe200078e0200 */
[----:B------:R-:W-:Y:S01]  /*0a30*/  UMOV UR4, 0x400 ;  /* 0x0000040000047882 */ /* 0x000fe20000000000 */
[--C-:B------:R-:W-:Y:S01]  /*0a40*/  IMAD R16, R3, 0x2, R0.reuse ;  /* 0x0000000203107824 */ /* 0x100fe200078e0200 */
[----:B------:R-:W-:Y:S01]  /*0a50*/  IADD3 R18, PT, PT, R4, UR10, RZ ;  /* 0x0000000a04127c10 */ /* 0x000fe2000fffe0ff */
[----:B------:R-:W-:Y:S01]  /*0a60*/  VIADD R7, R0, UR10 ;  /* 0x0000000a00077c36 */ /* 0x000fe20008000000 */
[----:B------:R-:W-:Y:S01]  /*0a70*/  IADD3 R11, PT, PT, R10, UR10, RZ ;  /* 0x0000000a0a0b7c10 */ /* 0x000fe2000fffe0ff */
[----:B------:R-:W-:Y:S01]  /*0a80*/  VIADD R9, R16, UR10 ;  /* 0x0000000a10097c36 */ /* 0x000fe20008000000 */
[----:B------:R-:W-:Y:S01]  /*0a90*/  ULOP3.LUT UR13, UR5, 0x7ffffffc, URZ, 0xc0, !UPT ;  /* 0x7ffffffc050d7892 */ /* 0x000fe2000f8ec0ff */
[----:B------:R-:W-:Y:S01]  /*0aa0*/  IMAD.MOV.U32 R22, RZ, RZ, R0 ;  /* 0x000000ffff167224 */ /* 0x000fe200078e0000 */
[----:B------:R-:W1:Y:S01]  /*0ab0*/  LDCU UR14, c[0x0][0x384] ;  /* 0x00007080ff0e77ac */ /* 0x000e620008000800 */
[----:B------:R-:W-:-:S02]  /*0ac0*/  IMAD.MOV.U32 R14, RZ, RZ, R4 ;  /* 0x000000ffff0e7224 */ /* 0x000fc400078e0004 */
[----:B------:R-:W-:Y:S02]  /*0ad0*/  IMAD.MOV.U32 R12, RZ, RZ, R7 ;  /* 0x000000ffff0c7224 */ /* 0x000fe400078e0007 */
[----:B--234-:R-:W-:Y:S02]  /*0ae0*/  IMAD.MOV.U32 R8, RZ, RZ, R9 ;  /* 0x000000ffff087224 */ /* 0x01cfe400078e0009 */
[----:B------:R-:W-:Y:S01]  /*0af0*/  IMAD.MOV.U32 R20, RZ, RZ, R11 ;  /* 0x000000ffff147224 */ /* 0x000fe200078e000b */
[----:B0-----:R-:W-:-:S03]  /*0b00*/  ULEA UR4, UR6, UR4, 0x18 ;  /* 0x0000000406047291 */ /* 0x001fc6000f8ec0ff */
[----:B------:R-:W-:-:S09]  /*0b10*/  UMOV UR6, UR7 ;  /* 0x0000000700067c82 */ /* 0x000fd20008000000 */
.L_x_257:
[----:B------:R-:W-:Y:S01]  /*0b20*/  LOP3.LUT P0, RZ, R22, UR12, RZ, 0xc0, !PT ;  /* 0x0000000c16ff7c12 */ /* 0x000fe2000f80c0ff */
[----:B------:R-:W-:Y:S01]  /*0b30*/  UIADD3 UR6, UPT, UPT, UR6, 0x4, URZ ;  /* 0x0000000406067890 */ /* 0x000fe2000fffe0ff */
[----:B------:R-:W-:Y:S01]  /*0b40*/  LOP3.LUT P1, RZ, R14, UR12, RZ, 0xc0, !PT ;  /* 0x0000000c0eff7c12 */ /* 0x000fe2000f82c0ff */
[C---:B------:R-:W-:Y:S01]  /*0b50*/  IMAD R22, R3.reuse, 0x4, R22 ;  /* 0x0000000403167824 */ /* 0x040fe200078e0216 */
[----:B-1----:R-:W-:Y:S01]  /*0b60*/  ISETP.GE.U32.OR P0, PT, R12, UR14, P0 ;  /* 0x0000000e0c007c0c */ /* 0x002fe20008706470 */
[----:B------:R-:W-:Y:S01]  /*0b70*/  UISETP.NE.AND UP0, UPT, UR6, URZ, UPT ;  /* 0x000000ff0600728c */ /* 0x000fe2000bf05270 */
[----:B------:R-:W-:Y:S01]  /*0b80*/  ISETP.GE.U32.OR P1, PT, R18, UR14, P1 ;  /* 0x0000000e12007c0c */ /* 0x000fe20008f26470 */
[C---:B------:R-:W-:Y:S02]  /*0b90*/  IMAD R14, R3.reuse, 0x4, R14 ;  /* 0x00000004030e7824 */ /* 0x040fe400078e020e */
[C---:B------:R-:W-:Y:S02]  /*0ba0*/  IMAD R12, R3.reuse, 0x4, R12 ;  /* 0x00000004030c7824 */ /* 0x040fe400078e020c */
[----:B------:R-:W-:-:S06]  /*0bb0*/  IMAD R18, R3, 0x4, R18 ;  /* 0x0000000403127824 */ /* 0x000fcc00078e0212 */
[----:B------:R-:W-:Y:S01]  /*0bc0*/  @!P0 LEA R13, R7, UR4, 0x2 ;  /* 0x00000004070d8c11 */ /* 0x000fe2000f8e10ff */
[----:B------:R-:W-:Y:S01]  /*0bd0*/  @!P0 LDS R24, [R2+UR4] ;  /* 0x0000000402188984 */ /* 0x000fe20008000800 */
[C---:B0-----:R-:W-:Y:S02]  /*0be0*/  @!P1 IADD3 R17, PT, PT, R4.reuse, UR10, RZ ;  /* 0x0000000a04119c10 */ /* 0x041fe4000fffe0ff */
[----:B------:R-:W-:Y:S02]  /*0bf0*/  @!P1 LEA R19, R4, UR4, 0x2 ;  /* 0x0000000404139c11 */ /* 0x000fe4000f8e10ff */
[----:B------:R-:W0:Y:S01]  /*0c00*/  @!P0 LDS R13, [R13] ;  /* 0x000000000d0d8984 */ /* 0x000e220000000800 */
[----:B------:R-:W-:Y:S01]  /*0c10*/  @!P1 LEA R17, R17, UR4, 0x2 ;  /* 0x0000000411119c11 */ /* 0x000fe2000f8e10ff */
[----:B0-----:R-:W-:-:S05]  /*0c20*/  @!P0 FADD R15, R13, R24 ;  /* 0x000000180d0f8221 */ /* 0x001fca0000000000 */
[----:B------:R-:W-:Y:S01]  /*0c30*/  @!P0 STS [R2+UR4], R15 ;  /* 0x0000000f02008988 */ /* 0x000fe20008000804 */
[----:B------:R-:W-:Y:S01]  /*0c40*/  BAR.SYNC.DEFER_BLOCKING 0x0 ;  /* 0x0000000000007b1d */ /* 0x000fe20000010000 */
[----:B------:R-:W-:Y:S01]  /*0c50*/  LOP3.LUT P0, RZ, R16, UR12, RZ, 0xc0, !PT ;  /* 0x0000000c10ff7c12 */ /* 0x000fe2000f80c0ff */
[----:B------:R-:W-:-:S03]  /*0c60*/  IMAD R16, R3, 0x4, R16 ;  /* 0x0000000403107824 */ /* 0x000fc600078e0210 */
[----:B------:R-:W-:Y:S01]  /*0c70*/  ISETP.GE.U32.OR P0, PT, R8, UR14, P0 ;  /* 0x0000000e08007c0c */ /* 0x000fe20008706470 */
[----:B------:R-:W-:-:S12]  /*0c80*/  IMAD R8, R3, 0x4, R8 ;  /* 0x0000000403087824 */ /* 0x000fd800078e0208 */
[----:B------:R-:W-:Y:S01]  /*0c90*/  @!P0 LEA R13, R9, UR4, 0x2 ;  /* 0x00000004090d8c11 */ /* 0x000fe2000f8e10ff */
[----:B------:R-:W-:Y:S04]  /*0ca0*/  @!P1 LDS R17, [R17] ;  /* 0x0000000011119984 */ /* 0x000fe80000000800 */
[----:B------:R-:W0:Y:S02]  /*0cb0*/  @!P1 LDS R24, [R19] ;  /* 0x0000000013189984 */ /* 0x000e240000000800 */
[----:B0-----:R-:W-:-:S05]  /*0cc0*/  @!P1 FADD R24, R17, R24 ;  /* 0x0000001811189221 */ /* 0x001fca0000000000 */
[----:B------:R-:W-:Y:S01]  /*0cd0*/  @!P1 STS [R19], R24 ;  /* 0x0000001813009388 */ /* 0x000fe20000000800 */
[----:B------:R-:W-:Y:S01]  /*0ce0*/  BAR.SYNC.DEFER_BLOCKING 0x0 ;  /* 0x0000000000007b1d */ /* 0x000fe20000010000 */
[----:B------:R-:W-:Y:S02]  /*0cf0*/  LOP3.LUT P1, RZ, R10, UR12, RZ, 0xc0, !PT ;  /* 0x0000000c0aff7c12 */ /* 0x000fe4000f82c0ff */
[C---:B------:R-:W-:Y:S02]  /*0d00*/  LEA R10, R3.reuse, R10, 0x2 ;  /* 0x0000000a030a7211 */ /* 0x040fe400078e10ff */
[----:B------:R-:W-:Y:S02]  /*0d10*/  ISETP.GE.U32.OR P1, PT, R20, UR14, P1 ;  /* 0x0000000e14007c0c */ /* 0x000fe40008f26470 */
[----:B------:R-:W-:-:S11]  /*0d20*/  LEA R20, R3, R20, 0x2 ;  /* 0x0000001403147211 */ /* 0x000fd600078e10ff */
[----:B------:R-:W-:Y:S01]  /*0d30*/  @!P1 LEA R15, R11, UR4, 0x2 ;  /* 0x000000040b0f9c11 */ /* 0x000fe2000f8e10ff */
[----:B------:R-:W-:Y:S04]  /*0d40*/  @!P0 LDS R13, [R13] ;  /* 0x000000000d0d8984 */ /* 0x000fe80000000800 */
[----:B------:R-:W0:Y:S02]  /*0d50*/  @!P0 LDS R26, [R5+UR4] ;  /* 0x00000004051a8984 */ /* 0x000e240008000800 */
[----:B0-----:R-:W-:-:S05]  /*0d60*/  @!P0 FADD R26, R13, R26 ;  /* 0x0000001a0d1a8221 */ /* 0x001fca0000000000 */
[----:B------:R-:W-:Y:S01]  /*0d70*/  @!P0 STS [R5+UR4], R26 ;  /* 0x0000001a05008988 */ /* 0x000fe20008000804 */
[----:B------:R-:W-:Y:S06]  /*0d80*/  BAR.SYNC.DEFER_BLOCKING 0x0 ;  /* 0x0000000000007b1d */ /* 0x000fec0000010000 */
[----:B------:R-:W-:Y:S04]  /*0d90*/  @!P1 LDS R15, [R15] ;  /* 0x000000000f0f9984 */ /* 0x000fe80000000800 */
[----:B------:R-:W0:Y:S02]  /*0da0*/  @!P1 LDS R24, [R6+UR4] ;  /* 0x0000000406189984 */ /* 0x000e240008000800 */
[----:B0-----:R-:W-:-:S05]  /*0db0*/  @!P1 FADD R17, R15, R24 ;  /* 0x000000180f119221 */ /* 0x001fca0000000000 */
[----:B------:R0:W-:Y:S01]  /*0dc0*/  @!P1 STS [R6+UR4], R17 ;  /* 0x0000001106009988 */ /* 0x0001e20008000804 */
[----:B------:R-:W-:Y:S01]  /*0dd0*/  ULEA UR4, UR11, UR4, 0x4 ;  /* 0x000000040b047291 */ /* 0x000fe2000f8e20ff */
[----:B------:R-:W-:Y:S06]  /*0de0*/  BAR.SYNC.DEFER_BLOCKING 0x0 ;  /* 0x0000000000007b1d */ /* 0x000fec0000010000 */
[----:B------:R-:W-:Y:S05]  /*0df0*/  BRA.U UP0, `(.L_x_257) ;  /* 0xfffffffd00487547 */ /* 0x000fea000b83ffff */
[----:B------:R-:W-:-:S07]  /*0e00*/  IMAD.U32 R7, RZ, RZ, UR13 ;  /* 0x0000000dff077e24 */ /* 0x000fce000f8e00ff */
.L_x_256:
[----:B------:R-:W-:-:S04]  /*0e10*/  ULOP3.LUT UR14, UR5, 0x3, URZ, 0xc0, !UPT ;  /* 0x00000003050e7892 */ /* 0x000fc8000f8ec0ff */
[----:B------:R-:W-:-:S09]  /*0e20*/  UISETP.NE.AND UP0, UPT, UR14, URZ, UPT ;  /* 0x000000ff0e00728c */ /* 0x000fd2000bf05270 */
[----:B------:R-:W-:Y:S05]  /*0e30*/  BRA.U !UP0, `(.L_x_255) ;  /* 0x0000000108e07547 */ /* 0x000fea000b800000 */
[----:B------:R-:W1:Y:S01]  /*0e40*/  LDCU UR13, c[0x0][0x384] ;  /* 0x00007080ff0d77ac */ /* 0x000e620008000800 */
[----:B------:R-:W-:Y:S01]  /*0e50*/  IMAD R11, R7, UR11, R0 ;  /* 0x0000000b070b7c24 */ /* 0x000fe2000f8e0200 */
[----:B------:R-:W-:Y:S03]  /*0e60*/  BSSY.RECONVERGENT B0, `(.L_x_258) ;  /* 0x000000e000007945 */ /* 0x000fe60003800200 */
[C---:B------:R-:W-:Y:S01]  /*0e70*/  VIADD R12, R11.reuse, UR10 ;  /* 0x0000000a0b0c7c36 */ /* 0x040fe20008000000 */
[----:B------:R-:W-:-:S04]  /*0e80*/  LOP3.LUT P0, RZ, R11, UR12, RZ, 0xc0, !PT ;  /* 0x0000000c0bff7c12 */ /* 0x000fc8000f80c0ff */
[----:B-1----:R-:W-:-:S13]  /*0e90*/  ISETP.GE.U32.OR P0, PT, R12, UR13, P0 ;  /* 0x0000000d0c007c0c */ /* 0x002fda0008706470 */
[----:B------:R-:W-:Y:S05]  /*0ea0*/  @P0 BRA `(.L_x_259) ;  /* 0x0000000000240947 */ /* 0x000fea0003800000 */
[----:B------:R-:W1:Y:S01]  /*0eb0*/  S2UR UR6, SR_CgaCtaId ;  /* 0x00000000000679c3 */ /* 0x000e620000008800 */
[----:B------:R-:W-:Y:S02]  /*0ec0*/  UMOV UR4, 0x400 ;  /* 0x0000040000047882 */ /* 0x000fe40000000000 */
[----:B-1----:R-:W-:-:S06]  /*0ed0*/  ULEA UR4, UR6, UR4, 0x18 ;  /* 0x0000000406047291 */ /* 0x002fcc000f8ec0ff */
[----:B------:R-:W-:Y:S02]  /*0ee0*/  LEA R7, R12, UR4, 0x2 ;  /* 0x000000040c077c11 */ /* 0x000fe4000f8e10ff */
[----:B--234-:R-:W-:-:S04]  /*0ef0*/  LEA R8, R11, UR4, 0x2 ;  /* 0x000000040b087c11 */ /* 0x01cfc8000f8e10ff */
[----:B------:R-:W-:Y:S04]  /*0f00*/  LDS R7, [R7] ;  /* 0x0000000007077984 */ /* 0x000fe80000000800 */
[----:B------:R-:W1:Y:S02]  /*0f10*/  LDS R10, [R8] ;  /* 0x00000000080a7984 */ /* 0x000e640000000800 */
[----:B-1----:R-:W-:-:S05]  /*0f20*/  FADD R9, R7, R10 ;  /* 0x0000000a07097221 */ /* 0x002fca0000000000 */
[----:B------:R1:W-:Y:S02]  /*0f30*/  STS [R8], R9 ;  /* 0x0000000908007388 */ /* 0x0003e40000000800 */
.L_x_259:
[----:B------:R-:W-:Y:S05]  /*0f40*/  BSYNC.RECONVERGENT B0 ;  /* 0x0000000000007941 */ /* 0x000fea0003800200 */
.L_x_258:
[----:B------:R-:W-:Y:S01]  /*0f50*/  BAR.SYNC.DEFER_BLOCKING 0x0 ;  /* 0x0000000000007b1d */ /* 0x000fe20000010000 */
[----:B------:R-:W-:-:S09]  /*0f60*/  UISETP.NE.AND UP0, UPT, UR14, 0x1, UPT ;  /* 0x000000010e00788c */ /* 0x000fd2000bf05270 */
[----:B------:R-:W-:Y:S05]  /*0f70*/  BRA.U !UP0, `(.L_x_255) ;  /* 0x0000000108907547 */ /* 0x000fea000b800000 */
[----:B------:R-:W-:Y:S01]  /*0f80*/  VIADD R11, R11, UR11 ;  /* 0x0000000b0b0b7c36 */ /* 0x000fe20008000000 */
[----:B------:R-:W-:Y:S01]  /*0f90*/  IADD3 R12, PT, PT, R12, UR11, RZ ;  /* 0x0000000b0c0c7c10 */ /* 0x000fe2000fffe0ff */
[----:B------:R-:W-:Y:S03]  /*0fa0*/  BSSY.RECONVERGENT B0, `(.L_x_260) ;  /* 0x000000d000007945 */ /* 0x000fe60003800200 */
[----:B------:R-:W-:-:S04]  /*0fb0*/  LOP3.LUT P0, RZ, R11, UR12, RZ, 0xc0, !PT ;  /* 0x0000000c0bff7c12 */ /* 0x000fc8000f80c0ff */
[----:B------:R-:W-:-:S13]  /*0fc0*/  ISETP.GE.U32.OR P0, PT, R12, UR13, P0 ;  /* 0x0000000d0c007c0c */ /* 0x000fda0008706470 */
[----:B------:R-:W-:Y:S05]  /*0fd0*/  @P0 BRA `(.L_x_261) ;  /* 0x0000000000240947 */ /* 0x000fea0003800000 */
[----:B------:R-:W5:Y:S01]  /*0fe0*/  S2UR UR6, SR_CgaCtaId ;  /* 0x00000000000679c3 */ /* 0x000f620000008800 */
[----:B------:R-:W-:Y:S02]  /*0ff0*/  UMOV UR4, 0x400 ;  /* 0x0000040000047882 */ /* 0x000fe40000000000 */
[----:B-----5:R-:W-:-:S06]  /*1000*/  ULEA UR4, UR6, UR4, 0x18 ;  /* 0x0000000406047291 */ /* 0x020fcc000f8ec0ff */
[----:B------:R-:W-:Y:S02]  /*1010*/  LEA R7, R12, UR4, 0x2 ;  /* 0x000000040c077c11 */ /* 0x000fe4000f8e10ff */
[----:B-1234-:R-:W-:-:S04]  /*1020*/  LEA R8, R11, UR4, 0x2 ;  /* 0x000000040b087c11 */ /* 0x01efc8000f8e10ff */
[----:B------:R-:W-:Y:S04]  /*1030*/  LDS R7, [R7] ;  /* 0x0000000007077984 */ /* 0x000fe80000000800 */
[----:B------:R-:W1:Y:S02]  /*1040*/  LDS R10, [R8] ;  /* 0x00000000080a7984 */ /* 0x000e640000000800 */
[----:B-1----:R-:W-:-:S05]  /*1050*/  FADD R9, R7, R10 ;  /* 0x0000000a07097221 */ /* 0x002fca0000000000 */
[----:B------:R1:W-:Y:S02]  /*1060*/  STS [R8], R9 ;  /* 0x0000000908007388 */ /* 0x0003e40000000800 */
.L_x_261:
[----:B------:R-:W-:Y:S05]  /*1070*/  BSYNC.RECONVERGENT B0 ;  /* 0x0000000000007941 */ /* 0x000fea0003800200 */
.L_x_260:
[----:B------:R-:W-:Y:S01]  /*1080*/  BAR.SYNC.DEFER_BLOCKING 0x0 ;  /* 0x0000000000007b1d */ /* 0x000fe20000010000 */
[----:B------:R-:W-:-:S09]  /*1090*/  UISETP.NE.AND UP0, UPT, UR14, 0x2, UPT ;  /* 0x000000020e00788c */ /* 0x000fd2000bf05270 */
[----:B------:R-:W-:Y:S05]  /*10a0*/  BRA.U !UP0, `(.L_x_255) ;  /* 0x0000000108447547 */ /* 0x000fea000b800000 */
[----:B-1234-:R-:W-:Y:S01]  /*10b0*/  VIADD R8, R11, UR11 ;  /* 0x0000000b0b087c36 */ /* 0x01efe20008000000 */
[----:B------:R-:W-:Y:S01]  /*10c0*/  BSSY.RECONVERGENT B0, `(.L_x_262) ;  /* 0x000000e000007945 */ /* 0x000fe20003800200 */
[----:B------:R-:W-:-:S03]  /*10d0*/  VIADD R7, R12, UR11 ;  /* 0x0000000b0c077c36 */ /* 0x000fc60008000000 */
[----:B------:R-:W-:-:S04]  /*10e0*/  LOP3.LUT P0, RZ, R8, UR12, RZ, 0xc0, !PT ;  /* 0x0000000c08ff7c12 */ /* 0x000fc8000f80c0ff */
[----:B------:R-:W-:-:S13]  /*10f0*/  ISETP.GE.U32.OR P0, PT, R7, UR13, P0 ;  /* 0x0000000d07007c0c */ /* 0x000fda0008706470 */
[----:B------:R-:W-:Y:S05]  /*1100*/  @P0 BRA `(.L_x_263) ;  /* 0x0000000000240947 */ /* 0x000fea0003800000 */
[----:B------:R-:W1:Y:S01]  /*1110*/  S2UR UR6, SR_CgaCtaId ;  /* 0x00000000000679c3 */ /* 0x000e620000008800 */
[----:B------:R-:W-:Y:S02]  /*1120*/  UMOV UR4, 0x400 ;  /* 0x0000040000047882 */ /* 0x000fe40000000000 */
[----:B-1----:R-:W-:-:S06]  /*1130*/  ULEA UR4, UR6, UR4, 0x18 ;  /* 0x0000000406047291 */ /* 0x002fcc000f8ec0ff */
[----:B------:R-:W-:Y:S02]  /*1140*/  LEA R7, R7, UR4, 0x2 ;  /* 0x0000000407077c11 */ /* 0x000fe4000f8e10ff */
[----:B------:R-:W-:-:S04]  /*1150*/  LEA R8, R8, UR4, 0x2 ;  /* 0x0000000408087c11 */ /* 0x000fc8000f8e10ff */
[----:B------:R-:W-:Y:S04]  /*1160*/  LDS R7, [R7] ;  /* 0x0000000007077984 */ /* 0x000fe80000000800 */
[----:B------:R-:W1:Y:S02]  /*1170*/  LDS R10, [R8] ;  /* 0x00000000080a7984 */ /* 0x000e640000000800 */
[----:B-1----:R-:W-:-:S05]  /*1180*/  FADD R9, R7, R10 ;  /* 0x0000000a07097221 */ /* 0x002fca0000000000 */
[----:B------:R1:W-:Y:S02]  /*1190*/  STS [R8], R9 ;  /* 0x0000000908007388 */ /* 0x0003e40000000800 */
.L_x_263:
[----:B------:R-:W-:Y:S05]  /*11a0*/  BSYNC.RECONVERGENT B0 ;  /* 0x0000000000007941 */ /* 0x000fea0003800200 */
.L_x_262:
[----:B------:R-:W-:Y:S06]  /*11b0*/  BAR.SYNC.DEFER_BLOCKING 0x0 ;  /* 0x0000000000007b1d */ /* 0x000fec0000010000 */
.L_x_255:
[----:B------:R-:W-:Y:S02]  /*11c0*/  UIMAD UR4, UR5, UR11, URZ ;  /* 0x0000000b050472a4 */ /* 0x000fe4000f8e02ff */
[----:B------:R-:W-:-:S04]  /*11d0*/  USHF.L.U32 UR10, UR10, 0x1, URZ ;  /* 0x000000010a0a7899 */ /* 0x000fc800080006ff */
[----:B------:R-:W-:-:S09]  /*11e0*/  UISETP.GE.U32.AND UP0, UPT, UR10, UR4, UPT ;  /* 0x000000040a00728c */ /* 0x000fd2000bf06070 */
[----:B------:R-:W-:Y:S05]  /*11f0*/  BRA.U !UP0, `(.L_x_264) ;  /* 0xfffffff508e87547 */ /* 0x000fea000b83ffff */
.L_x_254:
[----:B------:R-:W5:Y:S02]  /*1200*/  S2R R0, SR_TID.X ;  /* 0x0000000000007919 */ /* 0x000f640000002100 */
[----:B-----5:R-:W-:-:S13]  /*1210*/  ISETP.NE.AND P0, PT, R0, RZ, PT ;  /* 0x000000ff0000720c */ /* 0x020fda0003f05270 */
[----:B------:R-:W-:Y:S05]  /*1220*/  @P0 EXIT ;  /* 0x000000000000094d */ /* 0x000fea0003800000 */
[----:B------:R-:W5:Y:S01]  /*1230*/  S2UR UR5, SR_CgaCtaId ;  /* 0x00000000000579c3 */ /* 0x000f620000008800 */
[----:B------:R-:W-:Y:S01]  /*1240*/  UMOV UR4, 0x400 ;  /* 0x0000040000047882 */ /* 0x000fe20000000000 */
[----:B------:R-:W2:Y:S06]  /*1250*/  S2R R7, SR_CTAID.X ;  /* 0x0000000000077919 */ /* 0x000eac0000002500 */
[----:B01----:R-:W2:Y:S01]  /*1260*/  LDC.64 R2, c[0x0][0x390] ;  /* 0x0000e400ff027b82 */ /* 0x003ea20000000a00 */
[----:B-----5:R-:W-:-:S09]  /*1270*/  ULEA UR4, UR5, UR4, 0x18 ;  /* 0x0000000405047291 */ /* 0x020fd2000f8ec0ff */
[----:B------:R-:W0:Y:S01]  /*1280*/  LDS R5, [UR4] ;  /* 0x00000004ff057984 */ /* 0x000e220008000800 */
[----:B--2---:R-:W-:-:S05]  /*1290*/  IMAD.WIDE.U32 R2, R7, 0x4, R2 ;  /* 0x0000000407027825 */ /* 0x004fca00078e0002 */
[----:B0-----:R-:W-:Y:S01]  /*12a0*/  STG.E desc[UR8][R2.64], R5 ;  /* 0x0000000502007986 */ /* 0x001fe2000c101908 */
[----:B------:R-:W-:Y:S05]  /*12b0*/  EXIT ;  /* 0x000000000000794d */ /* 0x000fea0003800000 */
.L_x_265:
        /* <DEDUP_REMOVED lines=12> */
.L_x_274:


//--------------------- .nv.shared._ZN3cub18CUB_300001_SM_10006detail6reduce28DeviceReduceSingleTileKernelINS2_10policy_hubIfyN4cuda3std3__44plusIfEEE10Policy1000EPfSC_iS9_ffNS7_10__identityEEEvT0_T1_T2_T3_T4_T6_ --------------------------
	.section	.nv.shared._ZN3cub18CUB_300001_SM_10006detail6reduce28DeviceReduceSingleTileKernelINS2_10policy_hubIfyN4cuda3std3__44plusIfEEE10Policy1000EPfSC_iS9_ffNS7_10__identityEEEvT0_T1_T2_T3_T4_T6_,"aw",@nobits
	.sectionflags	@""
	.align	16
.nv.shared._ZN3cub18CUB_300001_SM_10006detail6reduce28DeviceReduceSingleTileKernelINS2_10policy_hubIfyN4cuda3std3__44plusIfEEE10Policy1000EPfSC_iS9_ffNS7_10__identityEEEvT0_T1_T2_T3_T4_T6_:
	.zero		1072


//--------------------- .nv.shared.reserved.0     --------------------------
	.section	.nv.shared.reserved.0,"aw",@nobits
	.weak		__nv_reservedSMEM_offset_0_alias
	.size		__nv_reservedSMEM_offset_0_alias, 0, 64
	.other		__nv_reservedSMEM_offset_0_alias,@"STO_CUDA_RESERVED_SHARED STV_DEFAULT"
__nv_reservedSMEM_offset_0_alias:
	.zero		0
	.zero		64


//--------------------- .nv.global                --------------------------
	.section	.nv.global,"aw",@nobits
.nv.global:
	.type		_ZN34_INTERNAL_1c334843_4_k_cu_f4b2f5306thrust24THRUST_300001_SM_1000_NS3seqE,@object
	.size		_ZN34_INTERNAL_1c334843_4_k_cu_f4b2f5306thrust24THRUST_300001_SM_1000_NS3seqE,(_ZN34_INTERNAL_1c334843_4_k_cu_f4b2f5304cuda3std3__48in_placeE - _ZN34_INTERNAL_1c334843_4_k_cu_f4b2f5306thrust24THRUST_300001_SM_1000_NS3seqE)
_ZN34_INTERNAL_1c334843_4_k_cu_f4b2f5306thrust24THRUST_300001_SM_1000_NS3seqE:
	.zero		1
	.type		_ZN34_INTERNAL_1c334843_4_k_cu_f4b2f5304cuda3std3__48in_placeE,@object
	.size		_ZN34_INTERNAL_1c334843_4_k_cu_f4b2f5304cuda3std3__48in_placeE,(_ZN34_INTERNAL_1c334843_4_k_cu_f4b2f5304cuda3std6ranges3__45__cpo4sizeE - _ZN34_INTERNAL_1c334843_4_k_cu_f4b2f5304cuda3std3__48in_placeE)
_ZN34_INTERNAL_1c334843_4_k_cu_f4b2f5304cuda3std3__48in_placeE:
	.zero		1
	.type		_ZN34_INTERNAL_1c334843_4_k_cu_f4b2f5304cuda3std6ranges3__45__cpo4sizeE,@object
	.size		_ZN34_INTERNAL_1c334843_4_k_cu_f4b2f5304cuda3std6ranges3__45__cpo4sizeE,(_ZN34_INTERNAL_1c334843_4_k_cu_f4b2f5306thrust24THRUST_300001_SM_1000_NS12placeholders2_3E - _ZN34_INTERNAL_1c334843_4_k_cu_f4b2f5304cuda3std6ranges3__45__cpo4sizeE)
_ZN34_INTERNAL_1c334843_4_k_cu_f4b2f5304cuda3std6ranges3__45__cpo4sizeE:
	.zero		1
	.type		_ZN34_INTERNAL_1c334843_4_k_cu_f4b2f5306thrust24THRUST_300001_SM_1000_NS12placeholders2_3E,@object
	.size		_ZN34_INTERNAL_1c334843_4_k_cu_f4b2f5306thrust24THRUST_300001_SM_1000_NS12placeholders2_3E,(_ZN34_INTERNAL_1c334843_4_k_cu_f4b2f5304cuda3std3__45__cpo6cbeginE - _ZN34_INTERNAL_1c334843_4_k_cu_f4b2f5306thrust24THRUST_300001_SM_1000_NS12placeholders2_3E)
_ZN34_INTERNAL_1c334843_4_k_cu_f4b2f5306thrust24THRUST_300001_SM_1000_NS12placeholders2_3E:
	.zero		1
	.type		_ZN34_INTERNAL_1c334843_4_k_cu_f4b2f5304cuda3std3__45__cpo6cbeginE,@object
	.size		_ZN34_INTERNAL_1c334843_4_k_cu_f4b2f5304cuda3std3__45__cpo6cbeginE,(_ZN34_INTERNAL_1c334843_4_k_cu_f4b2f5304cuda3std6ranges3__45__cpo6cbeginE - _ZN34_INTERNAL_1c334843_4_k_cu_f4b2f5304cuda3std3__45__cpo6cbeginE)
_ZN34_INTERNAL_1c334843_4_k_cu_f4b2f5304cuda3std3__45__cpo6cbeginE:
	.zero		1
	.type		_ZN34_INTERNAL_1c334843_4_k_cu_f4b2f5304cuda3std6ranges3__45__cpo6cbeginE,@object
	.size		_ZN34_INTERNAL_1c334843_4_k_cu_f4b2f5304cuda3std6ranges3__45__cpo6cbeginE,(_ZN34_INTERNAL_1c334843_4_k_cu_f4b2f5306thrust24THRUST_300001_SM_1000_NS12placeholders2_7E - _ZN34_INTERNAL_1c334843_4_k_cu_f4b2f5304cuda3std6ranges3__45__cpo6cbeginE)
_ZN34_INTERNAL_1c334843_4_k_cu_f4b2f5304cuda3std6ranges3__45__cpo6cbeginE:
	.zero		1
	.type		_ZN34_INTERNAL_1c334843_4_k_cu_f4b2f5306thrust24THRUST_300001_SM_1000_NS12placeholders2_7E,@object
	.size		_ZN34_INTERNAL_1c334843_4_k_cu_f4b2f5306thrust24THRUST_300001_SM_1000_NS12placeholders2_7E,(_ZN34_INTERNAL_1c334843_4_k_cu_f4b2f5304cuda3std3__45__cpo7crbeginE - _ZN34_INTERNAL_1c334843_4_k_cu_f4b2f5306thrust24THRUST_300001_SM_1000_NS12placeholders2_7E)
_ZN34_INTERNAL_1c334843_4_k_cu_f4b2f5306thrust24THRUST_300001_SM_1000_NS12placeholders2_7E:
	.zero		1
	.type		_ZN34_INTERNAL_1c334843_4_k_cu_f4b2f5304cuda3std3__45__cpo7crbeginE,@object
	.size		_ZN34_INTERNAL_1c334843_4_k_cu_f4b2f5304cuda3std3__45__cpo7crbeginE,(_ZN34_INTERNAL_1c334843_4_k_cu_f4b2f5304cuda3std6ranges3__45__cpo4nextE - _ZN34_INTERNAL_1c334843_4_k_cu_f4b2f5304cuda3std3__45__cpo7crbeginE)
_ZN34_INTERNAL_1c334843_4_k_cu_f4b2f5304cuda3std3__45__cpo7crbeginE:
	.zero		1
	.type		_ZN34_INTERNAL_1c334843_4_k_cu_f4b2f5304cuda3std6ranges3__45__cpo4nextE,@object
	.size		_ZN34_INTERNAL_1c334843_4_k_cu_f4b2f5304cuda3std6ranges3__45__cpo4nextE,(_ZN34_INTERNAL_1c334843_4_k_cu_f4b2f5304cuda3std6ranges3__45__cpo4swapE - _ZN34_INTERNAL_1c334843_4_k_cu_f4b2f5304cuda3std6ranges3__45__cpo4nextE)
_ZN34_INTERNAL_1c334843_4_k_cu_f4b2f5304cuda3std6ranges3__45__cpo4nextE:
	.zero		1
	.type		_ZN34_INTERNAL_1c334843_4_k_cu_f4b2f5304cuda3std6ranges3__45__cpo4swapE,@object
	.size		_ZN34_INTERNAL_1c334843_4_k_cu_f4b2f5304cuda3std6ranges3__45__cpo4swapE,(_ZN34_INTERNAL_1c334843_4_k_cu_f4b2f5306thrust24THRUST_300001_SM_1000_NS8cuda_cub10par_nosyncE - _ZN34_INTERNAL_1c334843_4_k_cu_f4b2f5304cuda3std6ranges3__45__cpo4swapE)
_ZN34_INTERNAL_1c334843_4_k_cu_f4b2f5304cuda3std6ranges3__45__cpo4swapE:
	.zero		1
	.type		_ZN34_INTERNAL_1c334843_4_k_cu_f4b2f5306thrust24THRUST_300001_SM_1000_NS8cuda_cub10par_nosyncE,@object
	.size		_ZN34_INTERNAL_1c334843_4_k_cu_f4b2f5306thrust24THRUST_300001_SM_1000_NS8cuda_cub10par_nosyncE,(_ZN34_INTERNAL_1c334843_4_k_cu_f4b2f5306thrust24THRUST_300001_SM_1000_NS12placeholders2_9E - _ZN34_INTERNAL_1c334843_4_k_cu_f4b2f5306thrust24THRUST_300001_SM_1000_NS8cuda_cub10par_nosyncE)
_ZN34_INTERNAL_1c334843_4_k_cu_f4b2f5306thrust24THRUST_300001_SM_1000_NS8cuda_cub10par_nosyncE:
	.zero		1
	.type		_ZN34_INTERNAL_1c334843_4_k_cu_f4b2f5306thrust24THRUST_300001_SM_1000_NS12placeholders2_9E,@object
	.size		_ZN34_INTERNAL_1c334843_4_k_cu_f4b2f5306thrust24THRUST_300001_SM_1000_NS12placeholders2_9E,(_ZN34_INTERNAL_1c334843_4_k_cu_f4b2f5304cuda3std3__436_GLOBAL__N__1c334843_4_k_cu_f4b2f5306ignoreE - _ZN34_INTERNAL_1c334843_4_k_cu_f4b2f5306thrust24THRUST_300001_SM_1000_NS12placeholders2_9E)
_ZN34_INTERNAL_1c334843_4_k_cu_f4b2f5306thrust24THRUST_300001_SM_1000_NS12placeholders2_9E:
	.zero		1
	.type		_ZN34_INTERNAL_1c334843_4_k_cu_f4b2f5304cuda3std3__436_GLOBAL__N__1c334843_4_k_cu_f4b2f5306ignoreE,@object
	.size		_ZN34_INTERNAL_1c334843_4_k_cu_f4b2f5304cuda3std3__436_GLOBAL__N__1c334843_4_k_cu_f4b2f5306ignoreE,(_ZN34_INTERNAL_1c334843_4_k_cu_f4b2f5304cuda3std6ranges3__45__cpo4dataE - _ZN34_INTERNAL_1c334843_4_k_cu_f4b2f5304cuda3std3__436_GLOBAL__N__1c334843_4_k_cu_f4b2f5306ignoreE)
_ZN34_INTERNAL_1c334843_4_k_cu_f4b2f5304cuda3std3__436_GLOBAL__N__1c334843_4_k_cu_f4b2f5306ignoreE:
	.zero		1
	.type		_ZN34_INTERNAL_1c334843_4_k_cu_f4b2f5304cuda3std6ranges3__45__cpo4dataE,@object
	.size		_ZN34_INTERNAL_1c334843_4_k_cu_f4b2f5304cuda3std6ranges3__45__cpo4dataE,(_ZN34_INTERNAL_1c334843_4_k_cu_f4b2f5306thrust24THRUST_300001_SM_1000_NS12placeholders2_1E - _ZN34_INTERNAL_1c334843_4_k_cu_f4b2f5304cuda3std6ranges3__45__cpo4dataE)
_ZN34_INTERNAL_1c334843_4_k_cu_f4b2f5304cuda3std6ranges3__45__cpo4dataE:
	.zero		1
	.type		_ZN34_INTERNAL_1c334843_4_k_cu_f4b2f5306thrust24THRUST_300001_SM_1000_NS12placeholders2_1E,@object
	.size		_ZN34_INTERNAL_1c334843_4_k_cu_f4b2f5306thrust24THRUST_300001_SM_1000_NS12placeholders2_1E,(_ZN34_INTERNAL_1c334843_4_k_cu_f4b2f5304cuda3std3__45__cpo5beginE - _ZN34_INTERNAL_1c334843_4_k_cu_f4b2f5306thrust24THRUST_300001_SM_1000_NS12placeholders2_1E)
_ZN34_INTERNAL_1c334843_4_k_cu_f4b2f5306thrust24THRUST_300001_SM_1000_NS12placeholders2_1E:
	.zero		1
	.type		_ZN34_INTERNAL_1c334843_4_k_cu_f4b2f5304cuda3std3__45__cpo5beginE,@object
	.size		_ZN34_INTERNAL_1c334843_4_k_cu_f4b2f5304cuda3std3__45__cpo5beginE,(_ZN34_INTERNAL_1c334843_4_k_cu_f4b2f5304cuda3std6ranges3__45__cpo5beginE - _ZN34_INTERNAL_1c334843_4_k_cu_f4b2f5304cuda3std3__45__cpo5beginE)
_ZN34_INTERNAL_1c334843_4_k_cu_f4b2f5304cuda3std3__45__cpo5beginE:
	.zero		1
	.type		_ZN34_INTERNAL_1c334843_4_k_cu_f4b2f5304cuda3std6ranges3__45__cpo5beginE,@object
	.size		_ZN34_INTERNAL_1c334843_4_k_cu_f4b2f5304cuda3std6ranges3__45__cpo5beginE,(_ZN34_INTERNAL_1c334843_4_k_cu_f4b2f5306thrust24THRUST_300001_SM_1000_NS12placeholders2_5E - _ZN34_INTERNAL_1c334843_4_k_cu_f4b2f5304cuda3std6ranges3__45__cpo5beginE)
_ZN34_INTERNAL_1c334843_4_k_cu_f4b2f5304cuda3std6ranges3__45__cpo5beginE:
	.zero		1
	.type		_ZN34_INTERNAL_1c334843_4_k_cu_f4b2f5306thrust24THRUST_300001_SM_1000_NS12placeholders2_5E,@object
	.size		_ZN34_INTERNAL_1c334843_4_k_cu_f4b2f5306thrust24THRUST_300001_SM_1000_NS12placeholders2_5E,(_ZN34_INTERNAL_1c334843_4_k_cu_f4b2f5304cuda3std3__45__cpo6rbeginE - _ZN34_INTERNAL_1c334843_4_k_cu_f4b2f5306thrust24THRUST_300001_SM_1000_NS12placeholders2_5E)
_ZN34_INTERNAL_1c334843_4_k_cu_f4b2f5306thrust24THRUST_300001_SM_1000_NS12placeholders2_5E:
	.zero		1
	.type		_ZN34_INTERNAL_1c334843_4_k_cu_f4b2f5304cuda3std3__45__cpo6rbeginE,@object
	.size		_ZN34_INTERNAL_1c334843_4_k_cu_f4b2f5304cuda3std3__45__cpo6rbeginE,(_ZN34_INTERNAL_1c334843_4_k_cu_f4b2f5304cuda3std6ranges3__45__cpo7advanceE - _ZN34_INTERNAL_1c334843_4_k_cu_f4b2f5304cuda3std3__45__cpo6rbeginE)
_ZN34_INTERNAL_1c334843_4_k_cu_f4b2f5304cuda3std3__45__cpo6rbeginE:
	.zero		1
	.type		_ZN34_INTERNAL_1c334843_4_k_cu_f4b2f5304cuda3std6ranges3__45__cpo7advanceE,@object
	.size		_ZN34_INTERNAL_1c334843_4_k_cu_f4b2f5304cuda3std6ranges3__45__cpo7advanceE,(_ZN34_INTERNAL_1c334843_4_k_cu_f4b2f5304cuda3std3__47nulloptE - _ZN34_INTERNAL_1c334843_4_k_cu_f4b2f5304cuda3std6ranges3__45__cpo7advanceE)
_ZN34_INTERNAL_1c334843_4_k_cu_f4b2f5304cuda3std6ranges3__45__cpo7advanceE:
	.zero		1
	.type		_ZN34_INTERNAL_1c334843_4_k_cu_f4b2f5304cuda3std3__47nulloptE,@object
	.size		_ZN34_INTERNAL_1c334843_4_k_cu_f4b2f5304cuda3std3__47nulloptE,(_ZN34_INTERNAL_1c334843_4_k_cu_f4b2f5304cuda3std6ranges3__45__cpo8distanceE - _ZN34_INTERNAL_1c334843_4_k_cu_f4b2f5304cuda3std3__47nulloptE)
_ZN34_INTERNAL_1c334843_4_k_cu_f4b2f5304cuda3std3__47nulloptE:
	.zero		1
	.type		_ZN34_INTERNAL_1c334843_4_k_cu_f4b2f5304cuda3std6ranges3__45__cpo8distanceE,@object
	.size		_ZN34_INTERNAL_1c334843_4_k_cu_f4b2f5304cuda3std6ranges3__45__cpo8distanceE,(_ZN34_INTERNAL_1c334843_4_k_cu_f4b2f5306thrust24THRUST_300001_SM_1000_NS12placeholders3_10E - _ZN34_INTERNAL_1c334843_4_k_cu_f4b2f5304cuda3std6ranges3__45__cpo8distanceE)
_ZN34_INTERNAL_1c334843_4_k_cu_f4b2f5304cuda3std6ranges3__45__cpo8distanceE:
	.zero		1
	.type		_ZN34_INTERNAL_1c334843_4_k_cu_f4b2f5306thrust24THRUST_300001_SM_1000_NS12placeholders3_10E,@object
	.size		_ZN34_INTERNAL_1c334843_4_k_cu_f4b2f5306thrust24THRUST_300001_SM_1000_NS12placeholders3_10E,(_ZN34_INTERNAL_1c334843_4_k_cu_f4b2f5304cuda3std3__419piecewise_constructE - _ZN34_INTERNAL_1c334843_4_k_cu_f4b2f5306thrust24THRUST_300001_SM_1000_NS12placeholders3_10E)
_ZN34_INTERNAL_1c334843_4_k_cu_f4b2f5306thrust24THRUST_300001_SM_1000_NS12placeholders3_10E:
	.zero		1
	.type		_ZN34_INTERNAL_1c334843_4_k_cu_f4b2f5304cuda3std3__419piecewise_constructE,@object
	.size		_ZN34_INTERNAL_1c334843_4_k_cu_f4b2f5304cuda3std3__419piecewise_constructE,(_ZN34_INTERNAL_1c334843_4_k_cu_f4b2f5304cuda3std6ranges3__45__cpo5cdataE - _ZN34_INTERNAL_1c334843_4_k_cu_f4b2f5304cuda3std3__419piecewise_constructE)
_ZN34_INTERNAL_1c334843_4_k_cu_f4b2f5304cuda3std3__419piecewise_constructE:
	.zero		1
	.type		_ZN34_INTERNAL_1c334843_4_k_cu_f4b2f5304cuda3std6ranges3__45__cpo5cdataE,@object
	.size		_ZN34_INTERNAL_1c334843_4_k_cu_f4b2f5304cuda3std6ranges3__45__cpo5cdataE,(_ZN34_INTERNAL_1c334843_4_k_cu_f4b2f5306thrust24THRUST_300001_SM_1000_NS12placeholders2_2E - _ZN34_INTERNAL_1c334843_4_k_cu_f4b2f5304cuda3std6ranges3__45__cpo5cdataE)
_ZN34_INTERNAL_1c334843_4_k_cu_f4b2f5304cuda3std6ranges3__45__cpo5cdataE:
	.zero		1
	.type		_ZN34_INTERNAL_1c334843_4_k_cu_f4b2f5306thrust24THRUST_300001_SM_1000_NS12placeholders2_2E,@object
	.size		_ZN34_INTERNAL_1c334843_4_k_cu_f4b2f5306thrust24THRUST_300001_SM_1000_NS12placeholders2_2E,(_ZN34_INTERNAL_1c334843_4_k_cu_f4b2f5304cuda3std3__45__cpo3endE - _ZN34_INTERNAL_1c334843_4_k_cu_f4b2f5306thrust24THRUST_300001_SM_1000_NS12placeholders2_2E)
_ZN34_INTERNAL_1c334843_4_k_cu_f4b2f5306thrust24THRUST_300001_SM_1000_NS12placeholders2_2E:
	.zero		1
	.type		_ZN34_INTERNAL_1c334843_4_k_cu_f4b2f5304cuda3std3__45__cpo3endE,@object
	.size		_ZN34_INTERNAL_1c334843_4_k_cu_f4b2f5304cuda3std3__45__cpo3endE,(_ZN34_INTERNAL_1c334843_4_k_cu_f4b2f5304cuda3std6ranges3__45__cpo3endE - _ZN34_INTERNAL_1c334843_4_k_cu_f4b2f5304cuda3std3__45__cpo3endE)
_ZN34_INTERNAL_1c334843_4_k_cu_f4b2f5304cuda3std3__45__cpo3endE:
	.zero		1
	.type		_ZN34_INTERNAL_1c334843_4_k_cu_f4b2f5304cuda3std6ranges3__45__cpo3endE,@object
	.size		_ZN34_INTERNAL_1c334843_4_k_cu_f4b2f5304cuda3std6ranges3__45__cpo3endE,(_ZN34_INTERNAL_1c334843_4_k_cu_f4b2f5306thrust24THRUST_300001_SM_1000_NS12placeholders2_6E - _ZN34_INTERNAL_1c334843_4_k_cu_f4b2f5304cuda3std6ranges3__45__cpo3endE)
_ZN34_INTERNAL_1c334843_4_k_cu_f4b2f5304cuda3std6ranges3__45__cpo3endE:
	.zero		1
	.type		_ZN34_INTERNAL_1c334843_4_k_cu_f4b2f5306thrust24THRUST_300001_SM_1000_NS12placeholders2_6E,@object
	.size		_ZN34_INTERNAL_1c334843_4_k_cu_f4b2f5306thrust24THRUST_300001_SM_1000_NS12placeholders2_6E,(_ZN34_INTERNAL_1c334843_4_k_cu_f4b2f5304cuda3std3__45__cpo4rendE - _ZN34_INTERNAL_1c334843_4_k_cu_f4b2f5306thrust24THRUST_300001_SM_1000_NS12placeholders2_6E)
_ZN34_INTERNAL_1c334843_4_k_cu_f4b2f5306thrust24THRUST_300001_SM_1000_NS12placeholders2_6E:
	.zero		1
	.type		_ZN34_INTERNAL_1c334843_4_k_cu_f4b2f5304cuda3std3__45__cpo4rendE,@object
	.size		_ZN34_INTERNAL_1c334843_4_k_cu_f4b2f5304cuda3std3__45__cpo4rendE,(_ZN34_INTERNAL_1c334843_4_k_cu_f4b2f5304cuda3std6ranges3__45__cpo9iter_swapE - _ZN34_INTERNAL_1c334843_4_k_cu_f4b2f5304cuda3std3__45__cpo4rendE)
_ZN34_INTERNAL_1c334843_4_k_cu_f4b2f5304cuda3std3__45__cpo4rendE:
	.zero		1
	.type		_ZN34_INTERNAL_1c334843_4_k_cu_f4b2f5304cuda3std6ranges3__45__cpo9iter_swapE,@object
	.size		_ZN34_INTERNAL_1c334843_4_k_cu_f4b2f5304cuda3std6ranges3__45__cpo9iter_swapE,(_ZN34_INTERNAL_1c334843_4_k_cu_f4b2f5304cuda3std3__48unexpectE - _ZN34_INTERNAL_1c334843_4_k_cu_f4b2f5304cuda3std6ranges3__45__cpo9iter_swapE)
_ZN34_INTERNAL_1c334843_4_k_cu_f4b2f5304cuda3std6ranges3__45__cpo9iter_swapE:
	.zero		1
	.type		_ZN34_INTERNAL_1c334843_4_k_cu_f4b2f5304cuda3std3__48unexpectE,@object
	.size		_ZN34_INTERNAL_1c334843_4_k_cu_f4b2f5304cuda3std3__48unexpectE,(_ZN34_INTERNAL_1c334843_4_k_cu_f4b2f5306thrust24THRUST_300001_SM_1000_NS8cuda_cub3parE - _ZN34_INTERNAL_1c334843_4_k_cu_f4b2f5304cuda3std3__48unexpectE)
_ZN34_INTERNAL_1c334843_4_k_cu_f4b2f5304cuda3std3__48unexpectE:
	.zero		1
	.type		_ZN34_INTERNAL_1c334843_4_k_cu_f4b2f5306thrust24THRUST_300001_SM_1000_NS8cuda_cub3parE,@object
	.size		_ZN34_INTERNAL_1c334843_4_k_cu_f4b2f5306thrust24THRUST_300001_SM_1000_NS8cuda_cub3parE,(_ZN34_INTERNAL_1c334843_4_k_cu_f4b2f5306thrust24THRUST_300001_SM_1000_NS12placeholders2_4E - _ZN34_INTERNAL_1c334843_4_k_cu_f4b2f5306thrust24THRUST_300001_SM_1000_NS8cuda_cub3parE)
_ZN34_INTERNAL_1c334843_4_k_cu_f4b2f5306thrust24THRUST_300001_SM_1000_NS8cuda_cub3parE:
	.zero		1
	.type		_ZN34_INTERNAL_1c334843_4_k_cu_f4b2f5306thrust24THRUST_300001_SM_1000_NS12placeholders2_4E,@object
	.size		_ZN34_INTERNAL_1c334843_4_k_cu_f4b2f5306thrust24THRUST_300001_SM_1000_NS12placeholders2_4E,(_ZN34_INTERNAL_1c334843_4_k_cu_f4b2f5304cuda3std3__45__cpo4cendE - _ZN34_INTERNAL_1c334843_4_k_cu_f4b2f5306thrust24THRUST_300001_SM_1000_NS12placeholders2_4E)
_ZN34_INTERNAL_1c334843_4_k_cu_f4b2f5306thrust24THRUST_300001_SM_1000_NS12placeholders2_4E:
	.zero		1
	.type		_ZN34_INTERNAL_1c334843_4_k_cu_f4b2f5304cuda3std3__45__cpo4cendE,@object
	.size		_ZN34_INTERNAL_1c334843_4_k_cu_f4b2f5304cuda3std3__45__cpo4cendE,(_ZN34_INTERNAL_1c334843_4_k_cu_f4b2f5304cuda3std6ranges3__45__cpo4cendE - _ZN34_INTERNAL_1c334843_4_k_cu_f4b2f5304cuda3std3__45__cpo4cendE)
_ZN34_INTERNAL_1c334843_4_k_cu_f4b2f5304cuda3std3__45__cpo4cendE:
	.zero		1
	.type		_ZN34_INTERNAL_1c334843_4_k_cu_f4b2f5304cuda3std6ranges3__45__cpo4cendE,@object
	.size		_ZN34_INTERNAL_1c334843_4_k_cu_f4b2f5304cuda3std6ranges3__45__cpo4cendE,(_ZN34_INTERNAL_1c334843_4_k_cu_f4b2f5304cuda3std3__420unreachable_sentinelE - _ZN34_INTERNAL_1c334843_4_k_cu_f4b2f5304cuda3std6ranges3__45__cpo4cendE)
_ZN34_INTERNAL_1c334843_4_k_cu_f4b2f5304cuda3std6ranges3__45__cpo4cendE:
	.zero		1
	.type		_ZN34_INTERNAL_1c334843_4_k_cu_f4b2f5304cuda3std3__420unreachable_sentinelE,@object
	.size		_ZN34_INTERNAL_1c334843_4_k_cu_f4b2f5304cuda3std3__420unreachable_sentinelE,(_ZN34_INTERNAL_1c334843_4_k_cu_f4b2f5304cuda3std6ranges3__45__cpo5ssizeE - _ZN34_INTERNAL_1c334843_4_k_cu_f4b2f5304cuda3std3__420unreachable_sentinelE)
_ZN34_INTERNAL_1c334843_4_k_cu_f4b2f5304cuda3std3__420unreachable_sentinelE:
	.zero		1
	.type		_ZN34_INTERNAL_1c334843_4_k_cu_f4b2f5304cuda3std6ranges3__45__cpo5ssizeE,@object
	.size		_ZN34_INTERNAL_1c334843_4_k_cu_f4b2f5304cuda3std6ranges3__45__cpo5ssizeE,(_ZN34_INTERNAL_1c334843_4_k_cu_f4b2f5306thrust24THRUST_300001_SM_1000_NS12placeholders2_8E - _ZN34_INTERNAL_1c334843_4_k_cu_f4b2f5304cuda3std6ranges3__45__cpo5ssizeE)
_ZN34_INTERNAL_1c334843_4_k_cu_f4b2f5304cuda3std6ranges3__45__cpo5ssizeE:
	.zero		1
	.type		_ZN34_INTERNAL_1c334843_4_k_cu_f4b2f5306thrust24THRUST_300001_SM_1000_NS12placeholders2_8E,@object
	.size		_ZN34_INTERNAL_1c334843_4_k_cu_f4b2f5306thrust24THRUST_300001_SM_1000_NS12placeholders2_8E,(_ZN34_INTERNAL_1c334843_4_k_cu_f4b2f5304cuda3std3__45__cpo5crendE - _ZN34_INTERNAL_1c334843_4_k_cu_f4b2f5306thrust24THRUST_300001_SM_1000_NS12placeholders2_8E)
_ZN34_INTERNAL_1c334843_4_k_cu_f4b2f5306thrust24THRUST_300001_SM_1000_NS12placeholders2_8E:
	.zero		1
	.type		_ZN34_INTERNAL_1c334843_4_k_cu_f4b2f5304cuda3std3__45__cpo5crendE,@object
	.size		_ZN34_INTERNAL_1c334843_4_k_cu_f4b2f5304cuda3std3__45__cpo5crendE,(_ZN34_INTERNAL_1c334843_4_k_cu_f4b2f5304cuda3std6ranges3__45__cpo4prevE - _ZN34_INTERNAL_1c334843_4_k_cu_f4b2f5304cuda3std3__45__cpo5crendE)
_ZN34_INTERNAL_1c334843_4_k_cu_f4b2f5304cuda3std3__45__cpo5crendE:
	.zero		1
	.type		_ZN34_INTERNAL_1c334843_4_k_cu_f4b2f5304cuda3std6ranges3__45__cpo4prevE,@object
	.size		_ZN34_INTERNAL_1c334843_4_k_cu_f4b2f5304cuda3std6ranges3__45__cpo4prevE,(_ZN34_INTERNAL_1c334843_4_k_cu_f4b2f5304cuda3std6ranges3__45__cpo9iter_moveE - _ZN34_INTERNAL_1c334843_4_k_cu_f4b2f5304cuda3std6ranges3__45__cpo4prevE)
_ZN34_INTERNAL_1c334843_4_k_cu_f4b2f5304cuda3std6ranges3__45__cpo4prevE:
	.zero		1
	.type		_ZN34_INTERNAL_1c334843_4_k_cu_f4b2f5304cuda3std6ranges3__45__cpo9iter_moveE,@object
	.size		_ZN34_INTERNAL_1c334843_4_k_cu_f4b2f5304cuda3std6ranges3__45__cpo9iter_moveE,(_ZN34_INTERNAL_1c334843_4_k_cu_f4b2f5306thrust24THRUST_300001_SM_1000_NS6system6detail10sequential3seqE - _ZN34_INTERNAL_1c334843_4_k_cu_f4b2f5304cuda3std6ranges3__45__cpo9iter_moveE)
_ZN34_INTERNAL_1c334843_4_k_cu_f4b2f5304cuda3std6ranges3__45__cpo9iter_moveE:
	.zero		1
	.type		_ZN34_INTERNAL_1c334843_4_k_cu_f4b2f5306thrust24THRUST_300001_SM_1000_NS6system6detail10sequential3seqE,@object
	.size		_ZN34_INTERNAL_1c334843_4_k_cu_f4b2f5306thrust24THRUST_300001_SM_1000_NS6system6detail10sequential3seqE,(.L_31 - _ZN34_INTERNAL_1c334843_4_k_cu_f4b2f5306thrust24THRUST_300001_SM_1000_NS6system6detail10sequential3seqE)
_ZN34_INTERNAL_1c334843_4_k_cu_f4b2f5306thrust24THRUST_300001_SM_1000_NS6system6detail10sequential3seqE:
	.zero		1
.L_31:


//--------------------- .nv.shared._ZN3cub18CUB_300001_SM_10006detail6reduce18DeviceReduceKernelINS2_10policy_hubIfyN4cuda3std3__44plusIfEEE10Policy1000EN6thrust24THRUST_300001_SM_1000_NS10device_ptrIfEEyS9_fNS7_10__identityEEEvT0_PT3_T1_NS0_13GridEvenShareISK_EET2_T4_ --------------------------
	.section	.nv.shared._ZN3cub18CUB_300001_SM_10006detail6reduce18DeviceReduceKernelINS2_10policy_hubIfyN4cuda3std3__44plusIfEEE10Policy1000EN6thrust24THRUST_300001_SM_1000_NS10device_ptrIfEEyS9_fNS7_10__identityEEEvT0_PT3_T1_NS0_13GridEvenShareISK_EET2_T4_,"aw",@nobits
	.sectionflags	@""
	.align	16
.nv.shared._ZN3cub18CUB_300001_SM_10006detail6reduce18DeviceReduceKernelINS2_10policy_hubIfyN4cuda3std3__44plusIfEEE10Policy1000EN6thrust24THRUST_300001_SM_1000_NS10device_ptrIfEEyS9_fNS7_10__identityEEEvT0_PT3_T1_NS0_13GridEvenShareISK_EET2_T4_:
	.zero		1072


//--------------------- .nv.shared._ZN3cub18CUB_300001_SM_10006detail6reduce28DeviceReduceSingleTileKernelINS2_10policy_hubIfyN4cuda3std3__44plusIfEEE10Policy1000EN6thrust24THRUST_300001_SM_1000_NS10device_ptrIfEEPfyS9_ffNS7_10__identityEEEvT0_T1_T2_T3_T4_T6_ --------------------------
	.section	.nv.shared._ZN3cub18CUB_300001_SM_10006detail6reduce28DeviceReduceSingleTileKernelINS2_10policy_hubIfyN4cuda3std3__44plusIfEEE10Policy1000EN6thrust24THRUST_300001_SM_1000_NS10device_ptrIfEEPfyS9_ffNS7_10__identityEEEvT0_T1_T2_T3_T4_T6_,"aw",@nobits
	.sectionflags	@""
	.align	16
.nv.shared._ZN3cub18CUB_300001_SM_10006detail6reduce28DeviceReduceSingleTileKernelINS2_10policy_hubIfyN4cuda3std3__44plusIfEEE10Policy1000EN6thrust24THRUST_300001_SM_1000_NS10device_ptrIfEEPfyS9_ffNS7_10__identityEEEvT0_T1_T2_T3_T4_T6_:
	.zero		1072


//--------------------- .nv.shared._ZN3cub18CUB_300001_SM_10006detail6reduce28DeviceReduceSingleTileKernelINS2_10policy_hubIfjN4cuda3std3__44plusIfEEE10Policy1000EPfSC_iS9_ffNS7_10__identityEEEvT0_T1_T2_T3_T4_T6_ --------------------------
	.section	.nv.shared._ZN3cub18CUB_300001_SM_10006detail6reduce28DeviceReduceSingleTileKernelINS2_10policy_hubIfjN4cuda3std3__44plusIfEEE10Policy1000EPfSC_iS9_ffNS7_10__identityEEEvT0_T1_T2_T3_T4_T6_,"aw",@nobits
	.sectionflags	@""
	.align	16
.nv.shared._ZN3cub18CUB_300001_SM_10006detail6reduce28DeviceReduceSingleTileKernelINS2_10policy_hubIfjN4cuda3std3__44plusIfEEE10Policy1000EPfSC_iS9_ffNS7_10__identityEEEvT0_T1_T2_T3_T4_T6_:
	.zero		1120


//--------------------- .nv.shared._ZN3cub18CUB_300001_SM_10006detail6reduce18DeviceReduceKernelINS2_10policy_hubIfjN4cuda3std3__44plusIfEEE10Policy1000EN6thrust24THRUST_300001_SM_1000_NS10device_ptrIfEEjS9_fNS7_10__identityEEEvT0_PT3_T1_NS0_13GridEvenShareISK_EET2_T4_ --------------------------
	.section	.nv.shared._ZN3cub18CUB_300001_SM_10006detail6reduce18DeviceReduceKernelINS2_10policy_hubIfjN4cuda3std3__44plusIfEEE10Policy1000EN6thrust24THRUST_300001_SM_1000_NS10device_ptrIfEEjS9_fNS7_10__identityEEEvT0_PT3_T1_NS0_13GridEvenShareISK_EET2_T4_,"aw",@nobits
	.sectionflags	@""
	.align	16
.nv.shared._ZN3cub18CUB_300001_SM_10006detail6reduce18DeviceReduceKernelINS2_10policy_hubIfjN4cuda3std3__44plusIfEEE10Policy1000EN6thrust24THRUST_300001_SM_1000_NS10device_ptrIfEEjS9_fNS7_10__identityEEEvT0_PT3_T1_NS0_13GridEvenShareISK_EET2_T4_:
	.zero		1120


//--------------------- .nv.shared._ZN3cub18CUB_300001_SM_10006detail6reduce28DeviceReduceSingleTileKernelINS2_10policy_hubIfjN4cuda3std3__44plusIfEEE10Policy1000EN6thrust24THRUST_300001_SM_1000_NS10device_ptrIfEEPfjS9_ffNS7_10__identityEEEvT0_T1_T2_T3_T4_T6_ --------------------------
	.section	.nv.shared._ZN3cub18CUB_300001_SM_10006detail6reduce28DeviceReduceSingleTileKernelINS2_10policy_hubIfjN4cuda3std3__44plusIfEEE10Policy1000EN6thrust24THRUST_300001_SM_1000_NS10device_ptrIfEEPfjS9_ffNS7_10__identityEEEvT0_T1_T2_T3_T4_T6_,"aw",@nobits
	.sectionflags	@""
	.align	16
.nv.shared._ZN3cub18CUB_300001_SM_10006detail6reduce28DeviceReduceSingleTileKernelINS2_10policy_hubIfjN4cuda3std3__44plusIfEEE10Policy1000EN6thrust24THRUST_300001_SM_1000_NS10device_ptrIfEEPfjS9_ffNS7_10__identityEEEvT0_T1_T2_T3_T4_T6_:
	.zero		1120


//--------------------- .nv.shared._ZN3cub18CUB_300001_SM_10006detail11EmptyKernelIvEEvv --------------------------
	.section	.nv.shared._ZN3cub18CUB_300001_SM_10006detail11EmptyKernelIvEEvv,"aw",@nobits
	.sectionflags	@""
	.align	16
	.zero		1024


//--------------------- .nv.shared._Z25reduction_Kernel_improvediiPfS_ --------------------------
	.section	.nv.shared._Z25reduction_Kernel_improvediiPfS_,"aw",@nobits
	.sectionflags	@""
	.align	16
	.zero		1024


//--------------------- .nv.shared._Z16reduction_KerneliiPfS_ --------------------------
	.section	.nv.shared._Z16reduction_KerneliiPfS_,"aw",@nobits
	.sectionflags	@""
	.align	16
	.zero		1024


//--------------------- .nv.constant0._ZN3cub18CUB_300001_SM_10006detail6reduce28DeviceReduceSingleTileKernelINS2_10policy_hubIfyN4cuda3std3__44plusIfEEE10Policy1000EPfSC_iS9_ffNS7_10__identityEEEvT0_T1_T2_T3_T4_T6_ --------------------------
	.section	.nv.constant0._ZN3cub18CUB_300001_SM_10006detail6reduce28DeviceReduceSingleTileKernelINS2_10policy_hubIfyN4cuda3std3__44plusIfEEE10Policy1000EPfSC_iS9_ffNS7_10__identityEEEvT0_T1_T2_T3_T4_T6_,"a",@progbits
	.sectionflags	@""
	.align	4
.nv.constant0._ZN3cub18CUB_300001_SM_10006detail6reduce28DeviceReduceSingleTileKernelINS2_10policy_hubIfyN4cuda3std3__44plusIfEEE10Policy1000EPfSC_iS9_ffNS7_10__identityEEEvT0_T1_T2_T3_T4_T6_:
	.zero		925


//--------------------- .nv.constant0._ZN3cub18CUB_300001_SM_10006detail6reduce18DeviceReduceKernelINS2_10policy_hubIfyN4cuda3std3__44plusIfEEE10Policy1000EN6thrust24THRUST_300001_SM_1000_NS10device_ptrIfEEyS9_fNS7_10__identityEEEvT0_PT3_T1_NS0_13GridEvenShareISK_EET2_T4_ --------------------------
	.section	.nv.constant0._ZN3cub18CUB_300001_SM_10006detail6reduce18DeviceReduceKernelINS2_10policy_hubIfyN4cuda3std3__44plusIfEEE10Policy1000EN6thrust24THRUST_300001_SM_1000_NS10device_ptrIfEEyS9_fNS7_10__identityEEEvT0_PT3_T1_NS0_13GridEvenShareISK_EET2_T4_,"a",@progbits
	.sectionflags	@""
	.align	4
.nv.constant0._ZN3cub18CUB_300001_SM_10006detail6reduce18DeviceReduceKernelINS2_10policy_hubIfyN4cuda3std3__44plusIfEEE10Policy1000EN6thrust24THRUST_300001_SM_1000_NS10device_ptrIfEEyS9_fNS7_10__identityEEEvT0_PT3_T1_NS0_13GridEvenShareISK_EET2_T4_:
	.zero		994


//--------------------- .nv.constant0._ZN3cub18CUB_300001_SM_10006detail6reduce28DeviceReduceSingleTileKernelINS2_10policy_hubIfyN4cuda3std3__44plusIfEEE10Policy1000EN6thrust24THRUST_300001_SM_1000_NS10device_ptrIfEEPfyS9_ffNS7_10__identityEEEvT0_T1_T2_T3_T4_T6_ --------------------------
	.section	.nv.constant0._ZN3cub18CUB_300001_SM_10006detail6reduce28DeviceReduceSingleTileKernelINS2_10policy_hubIfyN4cuda3std3__44plusIfEEE10Policy1000EN6thrust24THRUST_300001_SM_1000_NS10device_ptrIfEEPfyS9_ffNS7_10__identityEEEvT0_T1_T2_T3_T4_T6_,"a",@progbits
	.sectionflags	@""
	.align	4
.nv.constant0._ZN3cub18CUB_300001_SM_10006detail6reduce28DeviceReduceSingleTileKernelINS2_10policy_hubIfyN4cuda3std3__44plusIfEEE10Policy1000EN6thrust24THRUST_300001_SM_1000_NS10device_ptrIfEEPfyS9_ffNS7_10__identityEEEvT0_T1_T2_T3_T4_T6_:
	.zero		929


//--------------------- .nv.constant0._ZN3cub18CUB_300001_SM_10006detail6reduce28DeviceReduceSingleTileKernelINS2_10policy_hubIfjN4cuda3std3__44plusIfEEE10Policy1000EPfSC_iS9_ffNS7_10__identityEEEvT0_T1_T2_T3_T4_T6_ --------------------------
	.section	.nv.constant0._ZN3cub18CUB_300001_SM_10006detail6reduce28DeviceReduceSingleTileKernelINS2_10policy_hubIfjN4cuda3std3__44plusIfEEE10Policy1000EPfSC_iS9_ffNS7_10__identityEEEvT0_T1_T2_T3_T4_T6_,"a",@progbits
	.sectionflags	@""
	.align	4
.nv.constant0._ZN3cub18CUB_300001_SM_10006detail6reduce28DeviceReduceSingleTileKernelINS2_10policy_hubIfjN4cuda3std3__44plusIfEEE10Policy1000EPfSC_iS9_ffNS7_10__identityEEEvT0_T1_T2_T3_T4_T6_:
	.zero		925


//--------------------- .nv.constant0._ZN3cub18CUB_300001_SM_10006detail6reduce18DeviceReduceKernelINS2_10policy_hubIfjN4cuda3std3__44plusIfEEE10Policy1000EN6thrust24THRUST_300001_SM_1000_NS10device_ptrIfEEjS9_fNS7_10__identityEEEvT0_PT3_T1_NS0_13GridEvenShareISK_EET2_T4_ --------------------------
	.section	.nv.constant0._ZN3cub18CUB_300001_SM_10006detail6reduce18DeviceReduceKernelINS2_10policy_hubIfjN4cuda3std3__44plusIfEEE10Policy1000EN6thrust24THRUST_300001_SM_1000_NS10device_ptrIfEEjS9_fNS7_10__identityEEEvT0_PT3_T1_NS0_13GridEvenShareISK_EET2_T4_,"a",@progbits
	.sectionflags	@""
	.align	4
.nv.constant0._ZN3cub18CUB_300001_SM_10006detail6reduce18DeviceReduceKernelINS2_10policy_hubIfjN4cuda3std3__44plusIfEEE10Policy1000EN6thrust24THRUST_300001_SM_1000_NS10device_ptrIfEEjS9_fNS7_10__identityEEEvT0_PT3_T1_NS0_13GridEvenShareISK_EET2_T4_:
	.zero		958


//--------------------- .nv.constant0._ZN3cub18CUB_300001_SM_10006detail6reduce28DeviceReduceSingleTileKernelINS2_10policy_hubIfjN4cuda3std3__44plusIfEEE10Policy1000EN6thrust24THRUST_300001_SM_1000_NS10device_ptrIfEEPfjS9_ffNS7_10__identityEEEvT0_T1_T2_T3_T4_T6_ --------------------------
	.section	.nv.constant0._ZN3cub18CUB_300001_SM_10006detail6reduce28DeviceReduceSingleTileKernelINS2_10policy_hubIfjN4cuda3std3__44plusIfEEE10Policy1000EN6thrust24THRUST_300001_SM_1000_NS10device_ptrIfEEPfjS9_ffNS7_10__identityEEEvT0_T1_T2_T3_T4_T6_,"a",@progbits
	.sectionflags	@""
	.align	4
.nv.constant0._ZN3cub18CUB_300001_SM_10006detail6reduce28DeviceReduceSingleTileKernelINS2_10policy_hubIfjN4cuda3std3__44plusIfEEE10Policy1000EN6thrust24THRUST_300001_SM_1000_NS10device_ptrIfEEPfjS9_ffNS7_10__identityEEEvT0_T1_T2_T3_T4_T6_:
	.zero		925


//--------------------- .nv.constant0._ZN3cub18CUB_300001_SM_10006detail11EmptyKernelIvEEvv --------------------------
	.section	.nv.constant0._ZN3cub18CUB_300001_SM_10006detail11EmptyKernelIvEEvv,"a",@progbits
	.sectionflags	@""
	.align	4
.nv.constant0._ZN3cub18CUB_300001_SM_10006detail11EmptyKernelIvEEvv:
	.zero		896


//--------------------- .nv.constant0._Z25reduction_Kernel_improvediiPfS_ --------------------------
	.section	.nv.constant0._Z25reduction_Kernel_improvediiPfS_,"a",@progbits
	.sectionflags	@""
	.align	4
.nv.constant0._Z25reduction_Kernel_improvediiPfS_:
	.zero		920


//--------------------- .nv.constant0._Z16reduction_KerneliiPfS_ --------------------------
	.section	.nv.constant0._Z16reduction_KerneliiPfS_,"a",@progbits
	.sectionflags	@""
	.align	4
.nv.constant0._Z16reduction_KerneliiPfS_:
	.zero		920


//--------------------- SYMBOLS --------------------------

	.type		.nv.reservedSmem.offset0,@object
	.size		.nv.reservedSmem.offset0,0x4
	.type		.nv.reservedSmem.cap,@object
	.size		.nv.reservedSmem.cap,0x4
